//
// Generated by NVIDIA NVVM Compiler
//
// Compiler Build ID: CL-36424714
// Cuda compilation tools, release 13.0, V13.0.88
// Based on NVVM 20.0.0
//

.version 9.0
.target sm_100
.address_size 64

	// .globl	_ZN6thrust24THRUST_300001_SM_1000_NS8cuda_cub4core6detail13_kernel_agentINS1_16__set_operations9InitAgentIN3cub18CUB_300001_SM_100013ScanTileStateIiLb1EEEiEEJSA_iEEEvDpT0_
.global .align 1 .b8 _ZN34_INTERNAL_9e036479_4_k_cu_dbd60d2f4cuda3std3__45__cpo5beginE[1];
.global .align 1 .b8 _ZN34_INTERNAL_9e036479_4_k_cu_dbd60d2f4cuda3std3__45__cpo3endE[1];
.global .align 1 .b8 _ZN34_INTERNAL_9e036479_4_k_cu_dbd60d2f4cuda3std3__45__cpo6cbeginE[1];
.global .align 1 .b8 _ZN34_INTERNAL_9e036479_4_k_cu_dbd60d2f4cuda3std3__45__cpo4cendE[1];
.global .align 1 .b8 _ZN34_INTERNAL_9e036479_4_k_cu_dbd60d2f4cuda3std3__45__cpo6rbeginE[1];
.global .align 1 .b8 _ZN34_INTERNAL_9e036479_4_k_cu_dbd60d2f4cuda3std3__45__cpo4rendE[1];
.global .align 1 .b8 _ZN34_INTERNAL_9e036479_4_k_cu_dbd60d2f4cuda3std3__45__cpo7crbeginE[1];
.global .align 1 .b8 _ZN34_INTERNAL_9e036479_4_k_cu_dbd60d2f4cuda3std3__45__cpo5crendE[1];
.global .align 1 .b8 _ZN34_INTERNAL_9e036479_4_k_cu_dbd60d2f4cuda3std3__436_GLOBAL__N__9e036479_4_k_cu_dbd60d2f6ignoreE[1];
.global .align 1 .b8 _ZN34_INTERNAL_9e036479_4_k_cu_dbd60d2f4cuda3std3__419piecewise_constructE[1];
.global .align 1 .b8 _ZN34_INTERNAL_9e036479_4_k_cu_dbd60d2f4cuda3std3__48in_placeE[1];
.global .align 1 .b8 _ZN34_INTERNAL_9e036479_4_k_cu_dbd60d2f4cuda3std3__420unreachable_sentinelE[1];
.global .align 1 .b8 _ZN34_INTERNAL_9e036479_4_k_cu_dbd60d2f4cuda3std3__47nulloptE[1];
.global .align 1 .b8 _ZN34_INTERNAL_9e036479_4_k_cu_dbd60d2f4cuda3std3__48unexpectE[1];
.global .align 1 .b8 _ZN34_INTERNAL_9e036479_4_k_cu_dbd60d2f4cuda3std6ranges3__45__cpo4swapE[1];
.global .align 1 .b8 _ZN34_INTERNAL_9e036479_4_k_cu_dbd60d2f4cuda3std6ranges3__45__cpo9iter_moveE[1];
.global .align 1 .b8 _ZN34_INTERNAL_9e036479_4_k_cu_dbd60d2f4cuda3std6ranges3__45__cpo5beginE[1];
.global .align 1 .b8 _ZN34_INTERNAL_9e036479_4_k_cu_dbd60d2f4cuda3std6ranges3__45__cpo3endE[1];
.global .align 1 .b8 _ZN34_INTERNAL_9e036479_4_k_cu_dbd60d2f4cuda3std6ranges3__45__cpo6cbeginE[1];
.global .align 1 .b8 _ZN34_INTERNAL_9e036479_4_k_cu_dbd60d2f4cuda3std6ranges3__45__cpo4cendE[1];
.global .align 1 .b8 _ZN34_INTERNAL_9e036479_4_k_cu_dbd60d2f4cuda3std6ranges3__45__cpo7advanceE[1];
.global .align 1 .b8 _ZN34_INTERNAL_9e036479_4_k_cu_dbd60d2f4cuda3std6ranges3__45__cpo9iter_swapE[1];
.global .align 1 .b8 _ZN34_INTERNAL_9e036479_4_k_cu_dbd60d2f4cuda3std6ranges3__45__cpo4nextE[1];
.global .align 1 .b8 _ZN34_INTERNAL_9e036479_4_k_cu_dbd60d2f4cuda3std6ranges3__45__cpo4prevE[1];
.global .align 1 .b8 _ZN34_INTERNAL_9e036479_4_k_cu_dbd60d2f4cuda3std6ranges3__45__cpo4dataE[1];
.global .align 1 .b8 _ZN34_INTERNAL_9e036479_4_k_cu_dbd60d2f4cuda3std6ranges3__45__cpo5cdataE[1];
.global .align 1 .b8 _ZN34_INTERNAL_9e036479_4_k_cu_dbd60d2f4cuda3std6ranges3__45__cpo4sizeE[1];
.global .align 1 .b8 _ZN34_INTERNAL_9e036479_4_k_cu_dbd60d2f4cuda3std6ranges3__45__cpo5ssizeE[1];
.global .align 1 .b8 _ZN34_INTERNAL_9e036479_4_k_cu_dbd60d2f4cuda3std6ranges3__45__cpo8distanceE[1];
.global .align 1 .b8 _ZN34_INTERNAL_9e036479_4_k_cu_dbd60d2f6thrust24THRUST_300001_SM_1000_NS8cuda_cub3parE[1];
.global .align 1 .b8 _ZN34_INTERNAL_9e036479_4_k_cu_dbd60d2f6thrust24THRUST_300001_SM_1000_NS8cuda_cub10par_nosyncE[1];
.global .align 1 .b8 _ZN34_INTERNAL_9e036479_4_k_cu_dbd60d2f6thrust24THRUST_300001_SM_1000_NS6system6detail10sequential3seqE[1];
.global .align 1 .b8 _ZN34_INTERNAL_9e036479_4_k_cu_dbd60d2f6thrust24THRUST_300001_SM_1000_NS6system3cpp3parE[1];
.global .align 1 .b8 _ZN34_INTERNAL_9e036479_4_k_cu_dbd60d2f6thrust24THRUST_300001_SM_1000_NS12placeholders2_1E[1];
.global .align 1 .b8 _ZN34_INTERNAL_9e036479_4_k_cu_dbd60d2f6thrust24THRUST_300001_SM_1000_NS12placeholders2_2E[1];
.global .align 1 .b8 _ZN34_INTERNAL_9e036479_4_k_cu_dbd60d2f6thrust24THRUST_300001_SM_1000_NS12placeholders2_3E[1];
.global .align 1 .b8 _ZN34_INTERNAL_9e036479_4_k_cu_dbd60d2f6thrust24THRUST_300001_SM_1000_NS12placeholders2_4E[1];
.global .align 1 .b8 _ZN34_INTERNAL_9e036479_4_k_cu_dbd60d2f6thrust24THRUST_300001_SM_1000_NS12placeholders2_5E[1];
.global .align 1 .b8 _ZN34_INTERNAL_9e036479_4_k_cu_dbd60d2f6thrust24THRUST_300001_SM_1000_NS12placeholders2_6E[1];
.global .align 1 .b8 _ZN34_INTERNAL_9e036479_4_k_cu_dbd60d2f6thrust24THRUST_300001_SM_1000_NS12placeholders2_7E[1];
.global .align 1 .b8 _ZN34_INTERNAL_9e036479_4_k_cu_dbd60d2f6thrust24THRUST_300001_SM_1000_NS12placeholders2_8E[1];
.global .align 1 .b8 _ZN34_INTERNAL_9e036479_4_k_cu_dbd60d2f6thrust24THRUST_300001_SM_1000_NS12placeholders2_9E[1];
.global .align 1 .b8 _ZN34_INTERNAL_9e036479_4_k_cu_dbd60d2f6thrust24THRUST_300001_SM_1000_NS12placeholders3_10E[1];
.global .align 1 .b8 _ZN34_INTERNAL_9e036479_4_k_cu_dbd60d2f6thrust24THRUST_300001_SM_1000_NS3seqE[1];
.global .align 1 .b8 _ZN34_INTERNAL_9e036479_4_k_cu_dbd60d2f6thrust24THRUST_300001_SM_1000_NS6deviceE[1];
.extern .shared .align 16 .b8 _ZN6thrust24THRUST_300001_SM_1000_NS8cuda_cub4core6detail5shmemE[];

.visible .entry _ZN6thrust24THRUST_300001_SM_1000_NS8cuda_cub4core6detail13_kernel_agentINS1_16__set_operations9InitAgentIN3cub18CUB_300001_SM_100013ScanTileStateIiLb1EEEiEEJSA_iEEEvDpT0_(
	.param .align 8 .b8 _ZN6thrust24THRUST_300001_SM_1000_NS8cuda_cub4core6detail13_kernel_agentINS1_16__set_operations9InitAgentIN3cub18CUB_300001_SM_100013ScanTileStateIiLb1EEEiEEJSA_iEEEvDpT0__param_0[8],
	.param .u32 _ZN6thrust24THRUST_300001_SM_1000_NS8cuda_cub4core6detail13_kernel_agentINS1_16__set_operations9InitAgentIN3cub18CUB_300001_SM_100013ScanTileStateIiLb1EEEiEEJSA_iEEEvDpT0__param_1
)
.maxntid 128
{
	.reg .pred 	%p<5>;
	.reg .b32 	%r<10>;
	.reg .b64 	%rd<7>;

	ld.param.u64 	%rd2, [_ZN6thrust24THRUST_300001_SM_1000_NS8cuda_cub4core6detail13_kernel_agentINS1_16__set_operations9InitAgentIN3cub18CUB_300001_SM_100013ScanTileStateIiLb1EEEiEEJSA_iEEEvDpT0__param_0];
	ld.param.u32 	%r4, [_ZN6thrust24THRUST_300001_SM_1000_NS8cuda_cub4core6detail13_kernel_agentINS1_16__set_operations9InitAgentIN3cub18CUB_300001_SM_100013ScanTileStateIiLb1EEEiEEJSA_iEEEvDpT0__param_1];
	cvta.to.global.u64 	%rd1, %rd2;
	mov.u32 	%r1, %ctaid.x;
	mov.u32 	%r5, %ntid.x;
	mov.u32 	%r2, %tid.x;
	mad.lo.s32 	%r3, %r1, %r5, %r2;
	setp.ge.s32 	%p1, %r3, %r4;
	@%p1 bra 	$L__BB0_2;
	mul.wide.s32 	%rd3, %r3, 8;
	add.s64 	%rd4, %rd1, %rd3;
	mov.b32 	%r6, 0;
	mov.b32 	%r7, 99;
	st.global.v2.u32 	[%rd4+256], {%r7, %r6};
$L__BB0_2:
	setp.ne.s32 	%p2, %r1, 0;
	setp.gt.u32 	%p3, %r2, 31;
	or.pred  	%p4, %p2, %p3;
	@%p4 bra 	$L__BB0_4;
	mul.wide.u32 	%rd5, %r2, 8;
	add.s64 	%rd6, %rd1, %rd5;
	mov.b32 	%r9, 0;
	st.global.v2.u32 	[%rd6], {%r9, %r9};
$L__BB0_4:
	ret;

}
	// .globl	_ZN6thrust24THRUST_300001_SM_1000_NS8cuda_cub4core6detail13_kernel_agentINS1_16__set_operations14PartitionAgentINS0_6detail15normal_iteratorINS0_10device_ptrIiEEEESB_iN4cuda3std3__44lessIiEEEEJSB_SB_iiiPNSE_4pairIiiEESG_iEEEvDpT0_
.visible .entry _ZN6thrust24THRUST_300001_SM_1000_NS8cuda_cub4core6detail13_kernel_agentINS1_16__set_operations14PartitionAgentINS0_6detail15normal_iteratorINS0_10device_ptrIiEEEESB_iN4cuda3std3__44lessIiEEEEJSB_SB_iiiPNSE_4pairIiiEESG_iEEEvDpT0_(
	.param .align 8 .b8 _ZN6thrust24THRUST_300001_SM_1000_NS8cuda_cub4core6detail13_kernel_agentINS1_16__set_operations14PartitionAgentINS0_6detail15normal_iteratorINS0_10device_ptrIiEEEESB_iN4cuda3std3__44lessIiEEEEJSB_SB_iiiPNSE_4pairIiiEESG_iEEEvDpT0__param_0[8],
	.param .align 8 .b8 _ZN6thrust24THRUST_300001_SM_1000_NS8cuda_cub4core6detail13_kernel_agentINS1_16__set_operations14PartitionAgentINS0_6detail15normal_iteratorINS0_10device_ptrIiEEEESB_iN4cuda3std3__44lessIiEEEEJSB_SB_iiiPNSE_4pairIiiEESG_iEEEvDpT0__param_1[8],
	.param .u32 _ZN6thrust24THRUST_300001_SM_1000_NS8cuda_cub4core6detail13_kernel_agentINS1_16__set_operations14PartitionAgentINS0_6detail15normal_iteratorINS0_10device_ptrIiEEEESB_iN4cuda3std3__44lessIiEEEEJSB_SB_iiiPNSE_4pairIiiEESG_iEEEvDpT0__param_2,
	.param .u32 _ZN6thrust24THRUST_300001_SM_1000_NS8cuda_cub4core6detail13_kernel_agentINS1_16__set_operations14PartitionAgentINS0_6detail15normal_iteratorINS0_10device_ptrIiEEEESB_iN4cuda3std3__44lessIiEEEEJSB_SB_iiiPNSE_4pairIiiEESG_iEEEvDpT0__param_3,
	.param .u32 _ZN6thrust24THRUST_300001_SM_1000_NS8cuda_cub4core6detail13_kernel_agentINS1_16__set_operations14PartitionAgentINS0_6detail15normal_iteratorINS0_10device_ptrIiEEEESB_iN4cuda3std3__44lessIiEEEEJSB_SB_iiiPNSE_4pairIiiEESG_iEEEvDpT0__param_4,
	.param .u64 .ptr .align 1 _ZN6thrust24THRUST_300001_SM_1000_NS8cuda_cub4core6detail13_kernel_agentINS1_16__set_operations14PartitionAgentINS0_6detail15normal_iteratorINS0_10device_ptrIiEEEESB_iN4cuda3std3__44lessIiEEEEJSB_SB_iiiPNSE_4pairIiiEESG_iEEEvDpT0__param_5,
	.param .align 1 .b8 _ZN6thrust24THRUST_300001_SM_1000_NS8cuda_cub4core6detail13_kernel_agentINS1_16__set_operations14PartitionAgentINS0_6detail15normal_iteratorINS0_10device_ptrIiEEEESB_iN4cuda3std3__44lessIiEEEEJSB_SB_iiiPNSE_4pairIiiEESG_iEEEvDpT0__param_6[1],
	.param .u32 _ZN6thrust24THRUST_300001_SM_1000_NS8cuda_cub4core6detail13_kernel_agentINS1_16__set_operations14PartitionAgentINS0_6detail15normal_iteratorINS0_10device_ptrIiEEEESB_iN4cuda3std3__44lessIiEEEEJSB_SB_iiiPNSE_4pairIiiEESG_iEEEvDpT0__param_7
)
.maxntid 256
{
	.reg .pred 	%p<34>;
	.reg .b32 	%r<167>;
	.reg .b64 	%rd<65>;

	ld.param.u64 	%rd5, [_ZN6thrust24THRUST_300001_SM_1000_NS8cuda_cub4core6detail13_kernel_agentINS1_16__set_operations14PartitionAgentINS0_6detail15normal_iteratorINS0_10device_ptrIiEEEESB_iN4cuda3std3__44lessIiEEEEJSB_SB_iiiPNSE_4pairIiiEESG_iEEEvDpT0__param_1];
	ld.param.u64 	%rd4, [_ZN6thrust24THRUST_300001_SM_1000_NS8cuda_cub4core6detail13_kernel_agentINS1_16__set_operations14PartitionAgentINS0_6detail15normal_iteratorINS0_10device_ptrIiEEEESB_iN4cuda3std3__44lessIiEEEEJSB_SB_iiiPNSE_4pairIiiEESG_iEEEvDpT0__param_0];
	ld.param.u32 	%r65, [_ZN6thrust24THRUST_300001_SM_1000_NS8cuda_cub4core6detail13_kernel_agentINS1_16__set_operations14PartitionAgentINS0_6detail15normal_iteratorINS0_10device_ptrIiEEEESB_iN4cuda3std3__44lessIiEEEEJSB_SB_iiiPNSE_4pairIiiEESG_iEEEvDpT0__param_2];
	ld.param.u32 	%r66, [_ZN6thrust24THRUST_300001_SM_1000_NS8cuda_cub4core6detail13_kernel_agentINS1_16__set_operations14PartitionAgentINS0_6detail15normal_iteratorINS0_10device_ptrIiEEEESB_iN4cuda3std3__44lessIiEEEEJSB_SB_iiiPNSE_4pairIiiEESG_iEEEvDpT0__param_3];
	ld.param.u32 	%r68, [_ZN6thrust24THRUST_300001_SM_1000_NS8cuda_cub4core6detail13_kernel_agentINS1_16__set_operations14PartitionAgentINS0_6detail15normal_iteratorINS0_10device_ptrIiEEEESB_iN4cuda3std3__44lessIiEEEEJSB_SB_iiiPNSE_4pairIiiEESG_iEEEvDpT0__param_4];
	ld.param.u64 	%rd6, [_ZN6thrust24THRUST_300001_SM_1000_NS8cuda_cub4core6detail13_kernel_agentINS1_16__set_operations14PartitionAgentINS0_6detail15normal_iteratorINS0_10device_ptrIiEEEESB_iN4cuda3std3__44lessIiEEEEJSB_SB_iiiPNSE_4pairIiiEESG_iEEEvDpT0__param_5];
	ld.param.u32 	%r67, [_ZN6thrust24THRUST_300001_SM_1000_NS8cuda_cub4core6detail13_kernel_agentINS1_16__set_operations14PartitionAgentINS0_6detail15normal_iteratorINS0_10device_ptrIiEEEESB_iN4cuda3std3__44lessIiEEEEJSB_SB_iiiPNSE_4pairIiiEESG_iEEEvDpT0__param_7];
	mov.u32 	%r69, %ntid.x;
	mov.u32 	%r70, %ctaid.x;
	mov.u32 	%r71, %tid.x;
	mad.lo.s32 	%r1, %r69, %r70, %r71;
	setp.ge.s32 	%p1, %r1, %r68;
	@%p1 bra 	$L__BB1_28;
	mul.lo.s32 	%r72, %r67, %r1;
	add.s32 	%r73, %r66, %r65;
	min.s32 	%r2, %r73, %r72;
	cvta.to.global.u64 	%rd1, %rd5;
	cvta.to.global.u64 	%rd2, %rd4;
	sub.s32 	%r74, %r2, %r66;
	max.s32 	%r141, %r74, 0;
	min.s32 	%r139, %r65, %r2;
	setp.ge.s32 	%p2, %r141, %r139;
	@%p2 bra 	$L__BB1_3;
$L__BB1_2:
	add.s32 	%r75, %r139, %r141;
	shr.u32 	%r76, %r75, 1;
	mul.wide.u32 	%rd7, %r76, 4;
	add.s64 	%rd8, %rd2, %rd7;
	ld.global.u32 	%r77, [%rd8];
	not.b32 	%r78, %r76;
	add.s32 	%r79, %r2, %r78;
	mul.wide.s32 	%rd9, %r79, 4;
	add.s64 	%rd10, %rd1, %rd9;
	ld.global.u32 	%r80, [%rd10];
	setp.lt.s32 	%p3, %r80, %r77;
	add.s32 	%r81, %r76, 1;
	selp.b32 	%r141, %r141, %r81, %p3;
	selp.b32 	%r139, %r76, %r139, %p3;
	setp.lt.s32 	%p4, %r141, %r139;
	@%p4 bra 	$L__BB1_2;
$L__BB1_3:
	sub.s32 	%r10, %r2, %r141;
	setp.ge.s32 	%p5, %r10, %r66;
	mov.b32 	%r166, 0;
	@%p5 bra 	$L__BB1_27;
	mul.wide.s32 	%rd11, %r10, 4;
	add.s64 	%rd3, %rd1, %rd11;
	ld.global.u32 	%r11, [%rd3];
	setp.lt.s32 	%p6, %r141, 1;
	mov.b32 	%r144, 0;
	mov.u32 	%r150, %r144;
	@%p6 bra 	$L__BB1_11;
	mul.wide.u32 	%rd12, %r141, 511;
	shr.u64 	%rd13, %rd12, 9;
	cvt.u32.u64 	%r84, %rd13;
	shl.b64 	%rd14, %rd13, 2;
	add.s64 	%rd15, %rd2, %rd14;
	ld.global.u32 	%r85, [%rd15];
	setp.lt.s32 	%p7, %r85, %r11;
	add.s32 	%r86, %r84, 1;
	selp.b32 	%r144, %r141, %r84, %p7;
	selp.b32 	%r150, %r86, 0, %p7;
	setp.ge.u32 	%p8, %r150, %r144;
	@%p8 bra 	$L__BB1_7;
	cvt.u64.u32 	%rd16, %r150;
	mul.wide.u32 	%rd17, %r144, 127;
	add.s64 	%rd18, %rd17, %rd16;
	shr.u64 	%rd19, %rd18, 7;
	cvt.u32.u64 	%r87, %rd19;
	shl.b64 	%rd20, %rd19, 2;
	add.s64 	%rd21, %rd2, %rd20;
	ld.global.u32 	%r88, [%rd21];
	setp.lt.s32 	%p9, %r88, %r11;
	add.s32 	%r89, %r87, 1;
	selp.b32 	%r144, %r144, %r87, %p9;
	selp.b32 	%r150, %r89, %r150, %p9;
$L__BB1_7:
	setp.ge.u32 	%p10, %r150, %r144;
	@%p10 bra 	$L__BB1_9;
	cvt.u64.u32 	%rd22, %r150;
	mul.wide.u32 	%rd23, %r144, 31;
	add.s64 	%rd24, %rd23, %rd22;
	shr.u64 	%rd25, %rd24, 5;
	cvt.u32.u64 	%r90, %rd25;
	shl.b64 	%rd26, %rd25, 2;
	add.s64 	%rd27, %rd2, %rd26;
	ld.global.u32 	%r91, [%rd27];
	setp.lt.s32 	%p11, %r91, %r11;
	add.s32 	%r92, %r90, 1;
	selp.b32 	%r144, %r144, %r90, %p11;
	selp.b32 	%r150, %r92, %r150, %p11;
$L__BB1_9:
	setp.ge.u32 	%p12, %r150, %r144;
	@%p12 bra 	$L__BB1_11;
	cvt.u64.u32 	%rd28, %r150;
	mul.wide.u32 	%rd29, %r144, 15;
	add.s64 	%rd30, %rd29, %rd28;
	shr.u64 	%rd31, %rd30, 4;
	cvt.u32.u64 	%r93, %rd31;
	shl.b64 	%rd32, %rd31, 2;
	add.s64 	%rd33, %rd2, %rd32;
	ld.global.u32 	%r94, [%rd33];
	setp.lt.s32 	%p13, %r94, %r11;
	add.s32 	%r95, %r93, 1;
	selp.b32 	%r144, %r144, %r93, %p13;
	selp.b32 	%r150, %r95, %r150, %p13;
$L__BB1_11:
	setp.ge.u32 	%p14, %r150, %r144;
	@%p14 bra 	$L__BB1_13;
$L__BB1_12:
	and.b32  	%r96, %r150, %r144;
	xor.b32  	%r97, %r150, %r144;
	shr.s32 	%r98, %r97, 1;
	add.s32 	%r99, %r96, %r98;
	mul.wide.s32 	%rd34, %r99, 4;
	add.s64 	%rd35, %rd2, %rd34;
	ld.global.u32 	%r100, [%rd35];
	setp.lt.s32 	%p15, %r100, %r11;
	add.s32 	%r101, %r99, 1;
	selp.b32 	%r144, %r144, %r99, %p15;
	selp.b32 	%r150, %r101, %r150, %p15;
	setp.lt.s32 	%p16, %r150, %r144;
	@%p16 bra 	$L__BB1_12;
$L__BB1_13:
	setp.lt.s32 	%p17, %r10, 1;
	mov.b32 	%r154, 0;
	mov.u32 	%r153, %r10;
	@%p17 bra 	$L__BB1_15;
	mul.wide.u32 	%rd36, %r10, 511;
	shr.u64 	%rd37, %rd36, 9;
	cvt.u32.u64 	%r103, %rd37;
	shl.b64 	%rd38, %rd37, 2;
	add.s64 	%rd39, %rd1, %rd38;
	ld.global.u32 	%r104, [%rd39];
	setp.lt.s32 	%p18, %r104, %r11;
	add.s32 	%r105, %r103, 1;
	selp.b32 	%r153, %r10, %r103, %p18;
	selp.b32 	%r154, %r105, 0, %p18;
$L__BB1_15:
	setp.ge.s32 	%p19, %r154, %r153;
	@%p19 bra 	$L__BB1_17;
	cvt.u64.u32 	%rd40, %r154;
	mul.wide.u32 	%rd41, %r153, 127;
	add.s64 	%rd42, %rd41, %rd40;
	shr.u64 	%rd43, %rd42, 7;
	cvt.u32.u64 	%r106, %rd43;
	shl.b64 	%rd44, %rd43, 2;
	add.s64 	%rd45, %rd1, %rd44;
	ld.global.u32 	%r107, [%rd45];
	setp.lt.s32 	%p20, %r107, %r11;
	add.s32 	%r108, %r106, 1;
	selp.b32 	%r153, %r153, %r106, %p20;
	selp.b32 	%r154, %r108, %r154, %p20;
$L__BB1_17:
	setp.ge.s32 	%p21, %r154, %r153;
	@%p21 bra 	$L__BB1_19;
	cvt.u64.u32 	%rd46, %r154;
	mul.wide.u32 	%rd47, %r153, 31;
	add.s64 	%rd48, %rd47, %rd46;
	shr.u64 	%rd49, %rd48, 5;
	cvt.u32.u64 	%r109, %rd49;
	shl.b64 	%rd50, %rd49, 2;
	add.s64 	%rd51, %rd1, %rd50;
	ld.global.u32 	%r110, [%rd51];
	setp.lt.s32 	%p22, %r110, %r11;
	add.s32 	%r111, %r109, 1;
	selp.b32 	%r153, %r153, %r109, %p22;
	selp.b32 	%r154, %r111, %r154, %p22;
$L__BB1_19:
	setp.ge.s32 	%p23, %r154, %r153;
	@%p23 bra 	$L__BB1_21;
	cvt.u64.u32 	%rd52, %r154;
	mul.wide.u32 	%rd53, %r153, 15;
	add.s64 	%rd54, %rd53, %rd52;
	shr.u64 	%rd55, %rd54, 4;
	cvt.u32.u64 	%r112, %rd55;
	shl.b64 	%rd56, %rd55, 2;
	add.s64 	%rd57, %rd1, %rd56;
	ld.global.u32 	%r113, [%rd57];
	setp.lt.s32 	%p24, %r113, %r11;
	add.s32 	%r114, %r112, 1;
	selp.b32 	%r153, %r153, %r112, %p24;
	selp.b32 	%r154, %r114, %r154, %p24;
$L__BB1_21:
	setp.ge.s32 	%p25, %r154, %r153;
	@%p25 bra 	$L__BB1_23;
$L__BB1_22:
	and.b32  	%r115, %r154, %r153;
	xor.b32  	%r116, %r154, %r153;
	shr.s32 	%r117, %r116, 1;
	add.s32 	%r118, %r115, %r117;
	mul.wide.s32 	%rd58, %r118, 4;
	add.s64 	%rd59, %rd1, %rd58;
	ld.global.u32 	%r119, [%rd59];
	setp.lt.s32 	%p26, %r119, %r11;
	add.s32 	%r120, %r118, 1;
	selp.b32 	%r153, %r153, %r118, %p26;
	selp.b32 	%r154, %r120, %r154, %p26;
	setp.lt.s32 	%p27, %r154, %r153;
	@%p27 bra 	$L__BB1_22;
$L__BB1_23:
	sub.s32 	%r122, %r141, %r150;
	sub.s32 	%r52, %r10, %r154;
	add.s32 	%r53, %r52, %r122;
	shr.s32 	%r123, %r53, 1;
	max.s32 	%r54, %r123, %r52;
	add.s32 	%r125, %r154, %r54;
	add.s32 	%r126, %r125, 1;
	min.s32 	%r127, %r126, %r66;
	sub.s32 	%r163, %r127, %r10;
	setp.lt.s32 	%p28, %r163, 1;
	mov.b32 	%r164, 0;
	@%p28 bra 	$L__BB1_26;
	mov.b32 	%r164, 0;
$L__BB1_25:
	add.s32 	%r129, %r164, %r163;
	shr.s32 	%r130, %r129, 1;
	mul.wide.s32 	%rd60, %r130, 4;
	add.s64 	%rd61, %rd3, %rd60;
	ld.global.u32 	%r131, [%rd61];
	setp.lt.s32 	%p29, %r11, %r131;
	add.s32 	%r132, %r130, 1;
	selp.b32 	%r163, %r130, %r163, %p29;
	selp.b32 	%r164, %r164, %r132, %p29;
	setp.lt.s32 	%p30, %r164, %r163;
	@%p30 bra 	$L__BB1_25;
$L__BB1_26:
	add.s32 	%r133, %r52, %r164;
	min.s32 	%r134, %r133, %r54;
	sub.s32 	%r135, %r53, %r134;
	add.s32 	%r136, %r134, 1;
	setp.eq.s32 	%p31, %r135, %r136;
	setp.lt.s32 	%p32, %r54, %r133;
	and.pred  	%p33, %p31, %p32;
	add.s32 	%r141, %r135, %r150;
	selp.u32 	%r166, 1, 0, %p33;
$L__BB1_27:
	sub.s32 	%r137, %r2, %r141;
	add.s32 	%r138, %r137, %r166;
	cvta.to.global.u64 	%rd62, %rd6;
	mul.wide.s32 	%rd63, %r1, 8;
	add.s64 	%rd64, %rd62, %rd63;
	st.global.u32 	[%rd64], %r141;
	st.global.u32 	[%rd64+4], %r138;
$L__BB1_28:
	ret;

}
	// .globl	_ZN6thrust24THRUST_300001_SM_1000_NS8cuda_cub4core6detail13_kernel_agentINS1_16__set_operations10SetOpAgentINS0_6detail15normal_iteratorINS0_10device_ptrIiEEEESB_PiSC_SB_SC_iN4cuda3std3__44lessIiEENS5_31serial_set_symmetric_differenceENSF_17integral_constantIbLb0EEEEEJSB_SB_SC_SC_iiSB_SC_SH_SI_PNSF_4pairIiiEEPmN3cub18CUB_300001_SM_100013ScanTileStateIiLb1EEEEEEvDpT0_
.visible .entry _ZN6thrust24THRUST_300001_SM_1000_NS8cuda_cub4core6detail13_kernel_agentINS1_16__set_operations10SetOpAgentINS0_6detail15normal_iteratorINS0_10device_ptrIiEEEESB_PiSC_SB_SC_iN4cuda3std3__44lessIiEENS5_31serial_set_symmetric_differenceENSF_17integral_constantIbLb0EEEEEJSB_SB_SC_SC_iiSB_SC_SH_SI_PNSF_4pairIiiEEPmN3cub18CUB_300001_SM_100013ScanTileStateIiLb1EEEEEEvDpT0_(
	.param .align 8 .b8 _ZN6thrust24THRUST_300001_SM_1000_NS8cuda_cub4core6detail13_kernel_agentINS1_16__set_operations10SetOpAgentINS0_6detail15normal_iteratorINS0_10device_ptrIiEEEESB_PiSC_SB_SC_iN4cuda3std3__44lessIiEENS5_31serial_set_symmetric_differenceENSF_17integral_constantIbLb0EEEEEJSB_SB_SC_SC_iiSB_SC_SH_SI_PNSF_4pairIiiEEPmN3cub18CUB_300001_SM_100013ScanTileStateIiLb1EEEEEEvDpT0__param_0[8],
	.param .align 8 .b8 _ZN6thrust24THRUST_300001_SM_1000_NS8cuda_cub4core6detail13_kernel_agentINS1_16__set_operations10SetOpAgentINS0_6detail15normal_iteratorINS0_10device_ptrIiEEEESB_PiSC_SB_SC_iN4cuda3std3__44lessIiEENS5_31serial_set_symmetric_differenceENSF_17integral_constantIbLb0EEEEEJSB_SB_SC_SC_iiSB_SC_SH_SI_PNSF_4pairIiiEEPmN3cub18CUB_300001_SM_100013ScanTileStateIiLb1EEEEEEvDpT0__param_1[8],
	.param .u64 .ptr .align 1 _ZN6thrust24THRUST_300001_SM_1000_NS8cuda_cub4core6detail13_kernel_agentINS1_16__set_operations10SetOpAgentINS0_6detail15normal_iteratorINS0_10device_ptrIiEEEESB_PiSC_SB_SC_iN4cuda3std3__44lessIiEENS5_31serial_set_symmetric_differenceENSF_17integral_constantIbLb0EEEEEJSB_SB_SC_SC_iiSB_SC_SH_SI_PNSF_4pairIiiEEPmN3cub18CUB_300001_SM_100013ScanTileStateIiLb1EEEEEEvDpT0__param_2,
	.param .u64 .ptr .align 1 _ZN6thrust24THRUST_300001_SM_1000_NS8cuda_cub4core6detail13_kernel_agentINS1_16__set_operations10SetOpAgentINS0_6detail15normal_iteratorINS0_10device_ptrIiEEEESB_PiSC_SB_SC_iN4cuda3std3__44lessIiEENS5_31serial_set_symmetric_differenceENSF_17integral_constantIbLb0EEEEEJSB_SB_SC_SC_iiSB_SC_SH_SI_PNSF_4pairIiiEEPmN3cub18CUB_300001_SM_100013ScanTileStateIiLb1EEEEEEvDpT0__param_3,
	.param .u32 _ZN6thrust24THRUST_300001_SM_1000_NS8cuda_cub4core6detail13_kernel_agentINS1_16__set_operations10SetOpAgentINS0_6detail15normal_iteratorINS0_10device_ptrIiEEEESB_PiSC_SB_SC_iN4cuda3std3__44lessIiEENS5_31serial_set_symmetric_differenceENSF_17integral_constantIbLb0EEEEEJSB_SB_SC_SC_iiSB_SC_SH_SI_PNSF_4pairIiiEEPmN3cub18CUB_300001_SM_100013ScanTileStateIiLb1EEEEEEvDpT0__param_4,
	.param .u32 _ZN6thrust24THRUST_300001_SM_1000_NS8cuda_cub4core6detail13_kernel_agentINS1_16__set_operations10SetOpAgentINS0_6detail15normal_iteratorINS0_10device_ptrIiEEEESB_PiSC_SB_SC_iN4cuda3std3__44lessIiEENS5_31serial_set_symmetric_differenceENSF_17integral_constantIbLb0EEEEEJSB_SB_SC_SC_iiSB_SC_SH_SI_PNSF_4pairIiiEEPmN3cub18CUB_300001_SM_100013ScanTileStateIiLb1EEEEEEvDpT0__param_5,
	.param .align 8 .b8 _ZN6thrust24THRUST_300001_SM_1000_NS8cuda_cub4core6detail13_kernel_agentINS1_16__set_operations10SetOpAgentINS0_6detail15normal_iteratorINS0_10device_ptrIiEEEESB_PiSC_SB_SC_iN4cuda3std3__44lessIiEENS5_31serial_set_symmetric_differenceENSF_17integral_constantIbLb0EEEEEJSB_SB_SC_SC_iiSB_SC_SH_SI_PNSF_4pairIiiEEPmN3cub18CUB_300001_SM_100013ScanTileStateIiLb1EEEEEEvDpT0__param_6[8],
	.param .u64 .ptr .align 1 _ZN6thrust24THRUST_300001_SM_1000_NS8cuda_cub4core6detail13_kernel_agentINS1_16__set_operations10SetOpAgentINS0_6detail15normal_iteratorINS0_10device_ptrIiEEEESB_PiSC_SB_SC_iN4cuda3std3__44lessIiEENS5_31serial_set_symmetric_differenceENSF_17integral_constantIbLb0EEEEEJSB_SB_SC_SC_iiSB_SC_SH_SI_PNSF_4pairIiiEEPmN3cub18CUB_300001_SM_100013ScanTileStateIiLb1EEEEEEvDpT0__param_7,
	.param .align 1 .b8 _ZN6thrust24THRUST_300001_SM_1000_NS8cuda_cub4core6detail13_kernel_agentINS1_16__set_operations10SetOpAgentINS0_6detail15normal_iteratorINS0_10device_ptrIiEEEESB_PiSC_SB_SC_iN4cuda3std3__44lessIiEENS5_31serial_set_symmetric_differenceENSF_17integral_constantIbLb0EEEEEJSB_SB_SC_SC_iiSB_SC_SH_SI_PNSF_4pairIiiEEPmN3cub18CUB_300001_SM_100013ScanTileStateIiLb1EEEEEEvDpT0__param_8[1],
	.param .align 1 .b8 _ZN6thrust24THRUST_300001_SM_1000_NS8cuda_cub4core6detail13_kernel_agentINS1_16__set_operations10SetOpAgentINS0_6detail15normal_iteratorINS0_10device_ptrIiEEEESB_PiSC_SB_SC_iN4cuda3std3__44lessIiEENS5_31serial_set_symmetric_differenceENSF_17integral_constantIbLb0EEEEEJSB_SB_SC_SC_iiSB_SC_SH_SI_PNSF_4pairIiiEEPmN3cub18CUB_300001_SM_100013ScanTileStateIiLb1EEEEEEvDpT0__param_9[1],
	.param .u64 .ptr .align 1 _ZN6thrust24THRUST_300001_SM_1000_NS8cuda_cub4core6detail13_kernel_agentINS1_16__set_operations10SetOpAgentINS0_6detail15normal_iteratorINS0_10device_ptrIiEEEESB_PiSC_SB_SC_iN4cuda3std3__44lessIiEENS5_31serial_set_symmetric_differenceENSF_17integral_constantIbLb0EEEEEJSB_SB_SC_SC_iiSB_SC_SH_SI_PNSF_4pairIiiEEPmN3cub18CUB_300001_SM_100013ScanTileStateIiLb1EEEEEEvDpT0__param_10,
	.param .u64 .ptr .align 1 _ZN6thrust24THRUST_300001_SM_1000_NS8cuda_cub4core6detail13_kernel_agentINS1_16__set_operations10SetOpAgentINS0_6detail15normal_iteratorINS0_10device_ptrIiEEEESB_PiSC_SB_SC_iN4cuda3std3__44lessIiEENS5_31serial_set_symmetric_differenceENSF_17integral_constantIbLb0EEEEEJSB_SB_SC_SC_iiSB_SC_SH_SI_PNSF_4pairIiiEEPmN3cub18CUB_300001_SM_100013ScanTileStateIiLb1EEEEEEvDpT0__param_11,
	.param .align 8 .b8 _ZN6thrust24THRUST_300001_SM_1000_NS8cuda_cub4core6detail13_kernel_agentINS1_16__set_operations10SetOpAgentINS0_6detail15normal_iteratorINS0_10device_ptrIiEEEESB_PiSC_SB_SC_iN4cuda3std3__44lessIiEENS5_31serial_set_symmetric_differenceENSF_17integral_constantIbLb0EEEEEJSB_SB_SC_SC_iiSB_SC_SH_SI_PNSF_4pairIiiEEPmN3cub18CUB_300001_SM_100013ScanTileStateIiLb1EEEEEEvDpT0__param_12[8]
)
.maxntid 512
{
	.reg .pred 	%p<812>;
	.reg .b32 	%r<2550>;
	.reg .b64 	%rd<95>;

	ld.param.u64 	%rd2, [_ZN6thrust24THRUST_300001_SM_1000_NS8cuda_cub4core6detail13_kernel_agentINS1_16__set_operations10SetOpAgentINS0_6detail15normal_iteratorINS0_10device_ptrIiEEEESB_PiSC_SB_SC_iN4cuda3std3__44lessIiEENS5_31serial_set_symmetric_differenceENSF_17integral_constantIbLb0EEEEEJSB_SB_SC_SC_iiSB_SC_SH_SI_PNSF_4pairIiiEEPmN3cub18CUB_300001_SM_100013ScanTileStateIiLb1EEEEEEvDpT0__param_12];
	ld.param.u64 	%rd21, [_ZN6thrust24THRUST_300001_SM_1000_NS8cuda_cub4core6detail13_kernel_agentINS1_16__set_operations10SetOpAgentINS0_6detail15normal_iteratorINS0_10device_ptrIiEEEESB_PiSC_SB_SC_iN4cuda3std3__44lessIiEENS5_31serial_set_symmetric_differenceENSF_17integral_constantIbLb0EEEEEJSB_SB_SC_SC_iiSB_SC_SH_SI_PNSF_4pairIiiEEPmN3cub18CUB_300001_SM_100013ScanTileStateIiLb1EEEEEEvDpT0__param_6];
	ld.param.u64 	%rd22, [_ZN6thrust24THRUST_300001_SM_1000_NS8cuda_cub4core6detail13_kernel_agentINS1_16__set_operations10SetOpAgentINS0_6detail15normal_iteratorINS0_10device_ptrIiEEEESB_PiSC_SB_SC_iN4cuda3std3__44lessIiEENS5_31serial_set_symmetric_differenceENSF_17integral_constantIbLb0EEEEEJSB_SB_SC_SC_iiSB_SC_SH_SI_PNSF_4pairIiiEEPmN3cub18CUB_300001_SM_100013ScanTileStateIiLb1EEEEEEvDpT0__param_1];
	ld.param.u64 	%rd23, [_ZN6thrust24THRUST_300001_SM_1000_NS8cuda_cub4core6detail13_kernel_agentINS1_16__set_operations10SetOpAgentINS0_6detail15normal_iteratorINS0_10device_ptrIiEEEESB_PiSC_SB_SC_iN4cuda3std3__44lessIiEENS5_31serial_set_symmetric_differenceENSF_17integral_constantIbLb0EEEEEJSB_SB_SC_SC_iiSB_SC_SH_SI_PNSF_4pairIiiEEPmN3cub18CUB_300001_SM_100013ScanTileStateIiLb1EEEEEEvDpT0__param_0];
	ld.param.u64 	%rd24, [_ZN6thrust24THRUST_300001_SM_1000_NS8cuda_cub4core6detail13_kernel_agentINS1_16__set_operations10SetOpAgentINS0_6detail15normal_iteratorINS0_10device_ptrIiEEEESB_PiSC_SB_SC_iN4cuda3std3__44lessIiEENS5_31serial_set_symmetric_differenceENSF_17integral_constantIbLb0EEEEEJSB_SB_SC_SC_iiSB_SC_SH_SI_PNSF_4pairIiiEEPmN3cub18CUB_300001_SM_100013ScanTileStateIiLb1EEEEEEvDpT0__param_10];
	cvta.to.global.u64 	%rd1, %rd24;
	cvta.to.global.u64 	%rd3, %rd23;
	cvta.to.global.u64 	%rd4, %rd22;
	cvta.to.global.u64 	%rd5, %rd21;
	mov.u32 	%r1, %ctaid.x;
	mov.u32 	%r831, %nctaid.x;
	add.s32 	%r832, %r831, -1;
	setp.ge.u32 	%p239, %r1, %r832;
	@%p239 bra 	$L__BB2_276;
	mul.wide.u32 	%rd61, %r1, 8;
	add.s64 	%rd62, %rd1, %rd61;
	ld.global.u32 	%r1533, [%rd62];
	ld.global.u32 	%r1534, [%rd62+4];
	ld.global.u32 	%r1535, [%rd62+8];
	ld.global.u32 	%r1536, [%rd62+12];
	sub.s32 	%r2, %r1535, %r1533;
	sub.s32 	%r1537, %r1536, %r1534;
	cvt.s64.s32 	%rd63, %r1533;
	mul.wide.s32 	%rd64, %r1534, 4;
	add.s64 	%rd6, %rd4, %rd64;
	mov.u32 	%r4, %tid.x;
	setp.ge.s32 	%p497, %r4, %r2;
	cvt.u64.u32 	%rd7, %r4;
	add.s64 	%rd65, %rd63, %rd7;
	shl.b64 	%rd66, %rd65, 2;
	add.s64 	%rd8, %rd3, %rd66;
	@%p497 bra 	$L__BB2_3;
	ld.global.u32 	%r2234, [%rd8];
	bra.uni 	$L__BB2_4;
$L__BB2_3:
	sub.s32 	%r1538, %r4, %r2;
	mul.wide.s32 	%rd67, %r1538, 4;
	add.s64 	%rd68, %rd6, %rd67;
	ld.global.u32 	%r2234, [%rd68];
$L__BB2_4:
	add.s32 	%r1539, %r4, 512;
	setp.lt.s32 	%p498, %r1539, %r2;
	cvt.s64.s32 	%rd69, %r2;
	sub.s64 	%rd70, %rd7, %rd69;
	shl.b64 	%rd71, %rd70, 2;
	add.s64 	%rd9, %rd6, %rd71;
	@%p498 bra 	$L__BB2_6;
	ld.global.u32 	%r2235, [%rd9+2048];
	bra.uni 	$L__BB2_7;
$L__BB2_6:
	ld.global.u32 	%r2235, [%rd8+2048];
$L__BB2_7:
	or.b32  	%r1540, %r4, 1024;
	setp.lt.s32 	%p499, %r1540, %r2;
	@%p499 bra 	$L__BB2_9;
	ld.global.u32 	%r2236, [%rd9+4096];
	bra.uni 	$L__BB2_10;
$L__BB2_9:
	ld.global.u32 	%r2236, [%rd8+4096];
$L__BB2_10:
	add.s32 	%r1541, %r4, 1536;
	setp.lt.s32 	%p500, %r1541, %r2;
	@%p500 bra 	$L__BB2_12;
	ld.global.u32 	%r2237, [%rd9+6144];
	bra.uni 	$L__BB2_13;
$L__BB2_12:
	ld.global.u32 	%r2237, [%rd8+6144];
$L__BB2_13:
	or.b32  	%r1542, %r4, 2048;
	setp.lt.s32 	%p501, %r1542, %r2;
	@%p501 bra 	$L__BB2_15;
	ld.global.u32 	%r2238, [%rd9+8192];
	bra.uni 	$L__BB2_16;
$L__BB2_15:
	ld.global.u32 	%r2238, [%rd8+8192];
$L__BB2_16:
	add.s32 	%r1543, %r4, 2560;
	setp.lt.s32 	%p502, %r1543, %r2;
	@%p502 bra 	$L__BB2_18;
	ld.global.u32 	%r2239, [%rd9+10240];
	bra.uni 	$L__BB2_19;
$L__BB2_18:
	ld.global.u32 	%r2239, [%rd8+10240];
$L__BB2_19:
	or.b32  	%r1544, %r4, 3072;
	setp.lt.s32 	%p503, %r1544, %r2;
	@%p503 bra 	$L__BB2_21;
	ld.global.u32 	%r2240, [%rd9+12288];
	bra.uni 	$L__BB2_22;
$L__BB2_21:
	ld.global.u32 	%r2240, [%rd8+12288];
$L__BB2_22:
	add.s32 	%r1545, %r4, 3584;
	setp.lt.s32 	%p504, %r1545, %r2;
	@%p504 bra 	$L__BB2_24;
	ld.global.u32 	%r2241, [%rd9+14336];
	bra.uni 	$L__BB2_25;
$L__BB2_24:
	ld.global.u32 	%r2241, [%rd8+14336];
$L__BB2_25:
	or.b32  	%r1546, %r4, 4096;
	setp.lt.s32 	%p505, %r1546, %r2;
	@%p505 bra 	$L__BB2_27;
	ld.global.u32 	%r2242, [%rd9+16384];
	bra.uni 	$L__BB2_28;
$L__BB2_27:
	ld.global.u32 	%r2242, [%rd8+16384];
$L__BB2_28:
	add.s32 	%r1547, %r4, 4608;
	setp.lt.s32 	%p506, %r1547, %r2;
	@%p506 bra 	$L__BB2_30;
	ld.global.u32 	%r2243, [%rd9+18432];
	bra.uni 	$L__BB2_31;
$L__BB2_30:
	ld.global.u32 	%r2243, [%rd8+18432];
$L__BB2_31:
	or.b32  	%r1548, %r4, 5120;
	setp.lt.s32 	%p507, %r1548, %r2;
	@%p507 bra 	$L__BB2_33;
	ld.global.u32 	%r2244, [%rd9+20480];
	bra.uni 	$L__BB2_34;
$L__BB2_33:
	ld.global.u32 	%r2244, [%rd8+20480];
$L__BB2_34:
	add.s32 	%r1549, %r4, 5632;
	setp.lt.s32 	%p508, %r1549, %r2;
	@%p508 bra 	$L__BB2_36;
	ld.global.u32 	%r2245, [%rd9+22528];
	bra.uni 	$L__BB2_37;
$L__BB2_36:
	ld.global.u32 	%r2245, [%rd8+22528];
$L__BB2_37:
	or.b32  	%r1550, %r4, 6144;
	setp.lt.s32 	%p509, %r1550, %r2;
	@%p509 bra 	$L__BB2_39;
	ld.global.u32 	%r2246, [%rd9+24576];
	bra.uni 	$L__BB2_40;
$L__BB2_39:
	ld.global.u32 	%r2246, [%rd8+24576];
$L__BB2_40:
	add.s32 	%r1551, %r4, 6656;
	setp.lt.s32 	%p510, %r1551, %r2;
	@%p510 bra 	$L__BB2_42;
	ld.global.u32 	%r2247, [%rd9+26624];
	bra.uni 	$L__BB2_43;
$L__BB2_42:
	ld.global.u32 	%r2247, [%rd8+26624];
$L__BB2_43:
	or.b32  	%r1552, %r4, 7168;
	setp.lt.s32 	%p511, %r1552, %r2;
	@%p511 bra 	$L__BB2_45;
	ld.global.u32 	%r2248, [%rd9+28672];
	bra.uni 	$L__BB2_46;
$L__BB2_45:
	ld.global.u32 	%r2248, [%rd8+28672];
$L__BB2_46:
	add.s32 	%r1553, %r4, 7680;
	setp.lt.s32 	%p512, %r1553, %r2;
	@%p512 bra 	$L__BB2_48;
	ld.global.u32 	%r2249, [%rd9+30720];
	bra.uni 	$L__BB2_49;
$L__BB2_48:
	ld.global.u32 	%r2249, [%rd8+30720];
$L__BB2_49:
	or.b32  	%r1554, %r4, 8192;
	setp.lt.s32 	%p513, %r1554, %r2;
	@%p513 bra 	$L__BB2_51;
	ld.global.u32 	%r2250, [%rd9+32768];
	bra.uni 	$L__BB2_52;
$L__BB2_51:
	ld.global.u32 	%r2250, [%rd8+32768];
$L__BB2_52:
	add.s32 	%r1555, %r4, 8704;
	setp.lt.s32 	%p514, %r1555, %r2;
	@%p514 bra 	$L__BB2_54;
	ld.global.u32 	%r2251, [%rd9+34816];
	bra.uni 	$L__BB2_55;
$L__BB2_54:
	ld.global.u32 	%r2251, [%rd8+34816];
$L__BB2_55:
	or.b32  	%r59, %r4, 9216;
	add.s32 	%r60, %r1537, %r2;
	setp.ge.s32 	%p515, %r59, %r60;
	@%p515 bra 	$L__BB2_59;
	setp.ge.s32 	%p516, %r59, %r2;
	@%p516 bra 	$L__BB2_58;
	ld.global.u32 	%r2252, [%rd8+36864];
	bra.uni 	$L__BB2_59;
$L__BB2_58:
	ld.global.u32 	%r2252, [%rd9+36864];
$L__BB2_59:
	mov.u32 	%r1557, _ZN6thrust24THRUST_300001_SM_1000_NS8cuda_cub4core6detail5shmemE;
	add.s32 	%r1558, %r1557, 2048;
	shl.b32 	%r1560, %r4, 2;
	add.s32 	%r64, %r1558, %r1560;
	st.shared.u32 	[%r64], %r2234;
	st.shared.u32 	[%r64+2048], %r2235;
	st.shared.u32 	[%r64+4096], %r2236;
	st.shared.u32 	[%r64+6144], %r2237;
	st.shared.u32 	[%r64+8192], %r2238;
	st.shared.u32 	[%r64+10240], %r2239;
	st.shared.u32 	[%r64+12288], %r2240;
	st.shared.u32 	[%r64+14336], %r2241;
	st.shared.u32 	[%r64+16384], %r2242;
	st.shared.u32 	[%r64+18432], %r2243;
	st.shared.u32 	[%r64+20480], %r2244;
	st.shared.u32 	[%r64+22528], %r2245;
	st.shared.u32 	[%r64+24576], %r2246;
	st.shared.u32 	[%r64+26624], %r2247;
	st.shared.u32 	[%r64+28672], %r2248;
	st.shared.u32 	[%r64+30720], %r2249;
	st.shared.u32 	[%r64+32768], %r2250;
	st.shared.u32 	[%r64+34816], %r2251;
	st.shared.u32 	[%r64+36864], %r2252;
	bar.sync 	0;
	mul.lo.s32 	%r1561, %r4, 19;
	min.s32 	%r65, %r60, %r1561;
	shl.b32 	%r1562, %r2, 2;
	add.s32 	%r66, %r1558, %r1562;
	sub.s32 	%r1563, %r65, %r1537;
	max.s32 	%r2255, %r1563, 0;
	min.s32 	%r2254, %r2, %r65;
	setp.ge.s32 	%p517, %r2255, %r2254;
	@%p517 bra 	$L__BB2_61;
$L__BB2_60:
	add.s32 	%r1564, %r2255, %r2254;
	shr.s32 	%r1565, %r1564, 1;
	shl.b32 	%r1566, %r1565, 2;
	add.s32 	%r1568, %r1557, %r1566;
	ld.shared.u32 	%r1569, [%r1568+2048];
	not.b32 	%r1570, %r1565;
	add.s32 	%r1571, %r65, %r1570;
	shl.b32 	%r1572, %r1571, 2;
	add.s32 	%r1573, %r66, %r1572;
	ld.shared.u32 	%r1574, [%r1573];
	setp.lt.s32 	%p518, %r1574, %r1569;
	add.s32 	%r1575, %r1565, 1;
	selp.b32 	%r2255, %r2255, %r1575, %p518;
	selp.b32 	%r2254, %r1565, %r2254, %p518;
	setp.lt.s32 	%p519, %r2255, %r2254;
	@%p519 bra 	$L__BB2_60;
$L__BB2_61:
	sub.s32 	%r74, %r65, %r2255;
	setp.ge.s32 	%p520, %r74, %r1537;
	mov.b32 	%r2282, 0;
	@%p520 bra 	$L__BB2_86;
	shl.b32 	%r1579, %r74, 2;
	add.s32 	%r75, %r66, %r1579;
	ld.shared.u32 	%r76, [%r75];
	setp.lt.s32 	%p521, %r2255, 1;
	mov.b32 	%r2259, 0;
	mov.u32 	%r2258, %r2255;
	@%p521 bra 	$L__BB2_64;
	mul.lo.s32 	%r1580, %r2255, 511;
	shr.s32 	%r1581, %r1580, 9;
	shl.b32 	%r1582, %r1581, 2;
	add.s32 	%r1584, %r1557, %r1582;
	ld.shared.u32 	%r1585, [%r1584+2048];
	setp.lt.s32 	%p522, %r1585, %r76;
	add.s32 	%r1586, %r1581, 1;
	selp.b32 	%r2258, %r2255, %r1581, %p522;
	selp.b32 	%r2259, %r1586, 0, %p522;
$L__BB2_64:
	setp.ge.s32 	%p523, %r2259, %r2258;
	@%p523 bra 	$L__BB2_66;
	mad.lo.s32 	%r1587, %r2258, 127, %r2259;
	shr.s32 	%r1588, %r1587, 7;
	shl.b32 	%r1589, %r1588, 2;
	add.s32 	%r1591, %r1557, %r1589;
	ld.shared.u32 	%r1592, [%r1591+2048];
	setp.lt.s32 	%p524, %r1592, %r76;
	add.s32 	%r1593, %r1588, 1;
	selp.b32 	%r2258, %r2258, %r1588, %p524;
	selp.b32 	%r2259, %r1593, %r2259, %p524;
$L__BB2_66:
	setp.ge.s32 	%p525, %r2259, %r2258;
	@%p525 bra 	$L__BB2_68;
	mad.lo.s32 	%r1594, %r2258, 31, %r2259;
	shr.s32 	%r1595, %r1594, 5;
	shl.b32 	%r1596, %r1595, 2;
	add.s32 	%r1598, %r1557, %r1596;
	ld.shared.u32 	%r1599, [%r1598+2048];
	setp.lt.s32 	%p526, %r1599, %r76;
	add.s32 	%r1600, %r1595, 1;
	selp.b32 	%r2258, %r2258, %r1595, %p526;
	selp.b32 	%r2259, %r1600, %r2259, %p526;
$L__BB2_68:
	setp.ge.s32 	%p527, %r2259, %r2258;
	@%p527 bra 	$L__BB2_70;
	mad.lo.s32 	%r1601, %r2258, 15, %r2259;
	shr.s32 	%r1602, %r1601, 4;
	shl.b32 	%r1603, %r1602, 2;
	add.s32 	%r1605, %r1557, %r1603;
	ld.shared.u32 	%r1606, [%r1605+2048];
	setp.lt.s32 	%p528, %r1606, %r76;
	add.s32 	%r1607, %r1602, 1;
	selp.b32 	%r2258, %r2258, %r1602, %p528;
	selp.b32 	%r2259, %r1607, %r2259, %p528;
$L__BB2_70:
	setp.ge.s32 	%p529, %r2259, %r2258;
	@%p529 bra 	$L__BB2_72;
$L__BB2_71:
	add.s32 	%r1609, %r2259, %r2258;
	shr.s32 	%r1610, %r1609, 1;
	shl.b32 	%r1611, %r1610, 2;
	add.s32 	%r1613, %r1557, %r1611;
	ld.shared.u32 	%r1614, [%r1613+2048];
	setp.lt.s32 	%p530, %r1614, %r76;
	add.s32 	%r1615, %r1610, 1;
	selp.b32 	%r2258, %r2258, %r1610, %p530;
	selp.b32 	%r2259, %r1615, %r2259, %p530;
	setp.lt.s32 	%p531, %r2259, %r2258;
	@%p531 bra 	$L__BB2_71;
$L__BB2_72:
	setp.lt.s32 	%p532, %r74, 1;
	mov.b32 	%r2270, 0;
	mov.u32 	%r2269, %r74;
	@%p532 bra 	$L__BB2_74;
	mul.lo.s32 	%r1618, %r74, 511;
	shr.s32 	%r1619, %r1618, 9;
	shl.b32 	%r1620, %r1619, 2;
	add.s32 	%r1621, %r66, %r1620;
	ld.shared.u32 	%r1622, [%r1621];
	setp.lt.s32 	%p533, %r1622, %r76;
	add.s32 	%r1623, %r1619, 1;
	selp.b32 	%r2269, %r74, %r1619, %p533;
	selp.b32 	%r2270, %r1623, 0, %p533;
$L__BB2_74:
	setp.ge.s32 	%p534, %r2270, %r2269;
	@%p534 bra 	$L__BB2_76;
	mad.lo.s32 	%r1625, %r2269, 127, %r2270;
	shr.s32 	%r1626, %r1625, 7;
	shl.b32 	%r1627, %r1626, 2;
	add.s32 	%r1628, %r66, %r1627;
	ld.shared.u32 	%r1629, [%r1628];
	setp.lt.s32 	%p535, %r1629, %r76;
	add.s32 	%r1630, %r1626, 1;
	selp.b32 	%r2269, %r2269, %r1626, %p535;
	selp.b32 	%r2270, %r1630, %r2270, %p535;
$L__BB2_76:
	setp.ge.s32 	%p536, %r2270, %r2269;
	@%p536 bra 	$L__BB2_78;
	mad.lo.s32 	%r1631, %r2269, 31, %r2270;
	shr.s32 	%r1632, %r1631, 5;
	shl.b32 	%r1633, %r1632, 2;
	add.s32 	%r1634, %r66, %r1633;
	ld.shared.u32 	%r1635, [%r1634];
	setp.lt.s32 	%p537, %r1635, %r76;
	add.s32 	%r1636, %r1632, 1;
	selp.b32 	%r2269, %r2269, %r1632, %p537;
	selp.b32 	%r2270, %r1636, %r2270, %p537;
$L__BB2_78:
	setp.ge.s32 	%p538, %r2270, %r2269;
	@%p538 bra 	$L__BB2_80;
	mad.lo.s32 	%r1637, %r2269, 15, %r2270;
	shr.s32 	%r1638, %r1637, 4;
	shl.b32 	%r1639, %r1638, 2;
	add.s32 	%r1640, %r66, %r1639;
	ld.shared.u32 	%r1641, [%r1640];
	setp.lt.s32 	%p539, %r1641, %r76;
	add.s32 	%r1642, %r1638, 1;
	selp.b32 	%r2269, %r2269, %r1638, %p539;
	selp.b32 	%r2270, %r1642, %r2270, %p539;
$L__BB2_80:
	setp.ge.s32 	%p540, %r2270, %r2269;
	@%p540 bra 	$L__BB2_82;
$L__BB2_81:
	add.s32 	%r1644, %r2270, %r2269;
	shr.s32 	%r1645, %r1644, 1;
	shl.b32 	%r1646, %r1645, 2;
	add.s32 	%r1647, %r66, %r1646;
	ld.shared.u32 	%r1648, [%r1647];
	setp.lt.s32 	%p541, %r1648, %r76;
	add.s32 	%r1649, %r1645, 1;
	selp.b32 	%r2269, %r2269, %r1645, %p541;
	selp.b32 	%r2270, %r1649, %r2270, %p541;
	setp.lt.s32 	%p542, %r2270, %r2269;
	@%p542 bra 	$L__BB2_81;
$L__BB2_82:
	sub.s32 	%r1652, %r2255, %r2259;
	sub.s32 	%r121, %r74, %r2270;
	add.s32 	%r122, %r121, %r1652;
	shr.s32 	%r1653, %r122, 1;
	max.s32 	%r123, %r1653, %r121;
	add.s32 	%r1655, %r2270, %r123;
	add.s32 	%r1656, %r1655, 1;
	min.s32 	%r1657, %r1656, %r1537;
	sub.s32 	%r2279, %r1657, %r74;
	setp.lt.s32 	%p543, %r2279, 1;
	mov.b32 	%r2280, 0;
	@%p543 bra 	$L__BB2_85;
	mov.b32 	%r2280, 0;
$L__BB2_84:
	add.s32 	%r1659, %r2280, %r2279;
	shr.s32 	%r1660, %r1659, 1;
	shl.b32 	%r1661, %r1660, 2;
	add.s32 	%r1662, %r75, %r1661;
	ld.shared.u32 	%r1663, [%r1662];
	setp.lt.s32 	%p544, %r76, %r1663;
	add.s32 	%r1664, %r1660, 1;
	selp.b32 	%r2279, %r1660, %r2279, %p544;
	selp.b32 	%r2280, %r2280, %r1664, %p544;
	setp.lt.s32 	%p545, %r2280, %r2279;
	@%p545 bra 	$L__BB2_84;
$L__BB2_85:
	add.s32 	%r1665, %r121, %r2280;
	min.s32 	%r1666, %r1665, %r123;
	sub.s32 	%r1667, %r122, %r1666;
	add.s32 	%r1668, %r1666, 1;
	setp.eq.s32 	%p546, %r1667, %r1668;
	setp.lt.s32 	%p547, %r123, %r1665;
	and.pred  	%p548, %p546, %p547;
	add.s32 	%r2255, %r1667, %r2259;
	selp.u32 	%r2282, 1, 0, %p548;
$L__BB2_86:
	sub.s32 	%r1669, %r65, %r2255;
	add.s32 	%r1670, %r1669, %r2282;
	setp.eq.s32 	%p549, %r4, 0;
	shl.b32 	%r1671, %r2, 16;
	or.b32  	%r1672, %r1671, %r1537;
	shl.b32 	%r1673, %r2255, 16;
	or.b32  	%r1674, %r1670, %r1673;
	selp.b32 	%r1675, %r1672, %r1674, %p549;
	add.s32 	%r1676, %r4, -1;
	selp.b32 	%r1677, 511, %r1676, %p549;
	shl.b32 	%r1678, %r1677, 2;
	add.s32 	%r1680, %r1557, %r1678;
	st.shared.u32 	[%r1680], %r1675;
	bar.sync 	0;
	ld.shared.u32 	%r1681, [%r64+-2048];
	shr.s32 	%r134, %r1681, 16;
	and.b32  	%r1682, %r1681, 65535;
	add.s32 	%r2290, %r1670, %r2;
	add.s32 	%r136, %r1682, %r2;
	add.s32 	%r137, %r136, %r134;
	shl.b32 	%r1683, %r1670, 2;
	add.s32 	%r138, %r66, %r1683;
	ld.shared.u32 	%r139, [%r138];
	shl.b32 	%r1684, %r2255, 2;
	add.s32 	%r1685, %r1557, %r1684;
	add.s32 	%r140, %r1685, 2048;
	ld.shared.u32 	%r141, [%r1685+2048];
	setp.ge.s32 	%p736, %r2255, %r134;
	setp.lt.s32 	%p550, %r2255, %r134;
	setp.ge.s32 	%p551, %r2290, %r136;
	and.pred  	%p737, %p551, %p550;
	or.pred  	%p552, %p736, %p551;
	@%p552 bra 	$L__BB2_88;
	setp.lt.s32 	%p737, %r141, %r139;
	setp.lt.s32 	%p736, %r139, %r141;
$L__BB2_88:
	add.s32 	%r1686, %r2290, %r2255;
	setp.lt.s32 	%p553, %r1686, %r137;
	xor.pred  	%p554, %p736, %p737;
	and.pred  	%p7, %p553, %p554;
	mov.u32 	%r2283, %r141;
	@%p736 bra 	$L__BB2_90;
	add.s32 	%r2255, %r2255, 1;
	ld.shared.u32 	%r2283, [%r140+4];
$L__BB2_90:
	mov.u32 	%r2285, %r139;
	@%p737 bra 	$L__BB2_92;
	add.s32 	%r2290, %r2290, 1;
	ld.shared.u32 	%r2285, [%r138+4];
$L__BB2_92:
	setp.ge.s32 	%p738, %r2255, %r134;
	setp.lt.s32 	%p555, %r2255, %r134;
	setp.ge.s32 	%p556, %r2290, %r136;
	and.pred  	%p739, %p556, %p555;
	or.pred  	%p557, %p738, %p556;
	@%p557 bra 	$L__BB2_94;
	setp.lt.s32 	%p739, %r2283, %r2285;
	setp.lt.s32 	%p738, %r2285, %r2283;
$L__BB2_94:
	add.s32 	%r1687, %r2290, %r2255;
	setp.lt.s32 	%p558, %r1687, %r137;
	xor.pred  	%p559, %p738, %p739;
	and.pred  	%p14, %p558, %p559;
	mov.u32 	%r2287, %r2283;
	@%p738 bra 	$L__BB2_96;
	add.s32 	%r150, %r2255, 1;
	shl.b32 	%r1688, %r2255, 2;
	add.s32 	%r1690, %r1557, %r1688;
	ld.shared.u32 	%r2287, [%r1690+2052];
	mov.u32 	%r2255, %r150;
$L__BB2_96:
	mov.u32 	%r2289, %r2285;
	@%p739 bra 	$L__BB2_98;
	add.s32 	%r154, %r2290, 1;
	shl.b32 	%r1691, %r2290, 2;
	add.s32 	%r1693, %r1557, %r1691;
	ld.shared.u32 	%r2289, [%r1693+2052];
	mov.u32 	%r2290, %r154;
$L__BB2_98:
	setp.ge.s32 	%p740, %r2255, %r134;
	setp.lt.s32 	%p560, %r2255, %r134;
	setp.ge.s32 	%p561, %r2290, %r136;
	and.pred  	%p741, %p561, %p560;
	or.pred  	%p562, %p740, %p561;
	@%p562 bra 	$L__BB2_100;
	setp.lt.s32 	%p741, %r2287, %r2289;
	setp.lt.s32 	%p740, %r2289, %r2287;
$L__BB2_100:
	add.s32 	%r1694, %r2290, %r2255;
	setp.lt.s32 	%p563, %r1694, %r137;
	xor.pred  	%p564, %p740, %p741;
	and.pred  	%p21, %p563, %p564;
	mov.u32 	%r2291, %r2287;
	@%p740 bra 	$L__BB2_102;
	add.s32 	%r158, %r2255, 1;
	shl.b32 	%r1695, %r2255, 2;
	mov.u32 	%r1696, _ZN6thrust24THRUST_300001_SM_1000_NS8cuda_cub4core6detail5shmemE;
	add.s32 	%r1697, %r1696, %r1695;
	ld.shared.u32 	%r2291, [%r1697+2052];
	mov.u32 	%r2255, %r158;
$L__BB2_102:
	mov.u32 	%r2293, %r2289;
	@%p741 bra 	$L__BB2_104;
	add.s32 	%r162, %r2290, 1;
	shl.b32 	%r1698, %r2290, 2;
	mov.u32 	%r1699, _ZN6thrust24THRUST_300001_SM_1000_NS8cuda_cub4core6detail5shmemE;
	add.s32 	%r1700, %r1699, %r1698;
	ld.shared.u32 	%r2293, [%r1700+2052];
	mov.u32 	%r2290, %r162;
$L__BB2_104:
	setp.ge.s32 	%p742, %r2255, %r134;
	setp.lt.s32 	%p565, %r2255, %r134;
	setp.ge.s32 	%p566, %r2290, %r136;
	and.pred  	%p743, %p566, %p565;
	or.pred  	%p567, %p742, %p566;
	@%p567 bra 	$L__BB2_106;
	setp.lt.s32 	%p743, %r2291, %r2293;
	setp.lt.s32 	%p742, %r2293, %r2291;
$L__BB2_106:
	add.s32 	%r1701, %r2290, %r2255;
	setp.lt.s32 	%p568, %r1701, %r137;
	xor.pred  	%p569, %p742, %p743;
	and.pred  	%p28, %p568, %p569;
	mov.u32 	%r2295, %r2291;
	@%p742 bra 	$L__BB2_108;
	add.s32 	%r166, %r2255, 1;
	shl.b32 	%r1702, %r2255, 2;
	mov.u32 	%r1703, _ZN6thrust24THRUST_300001_SM_1000_NS8cuda_cub4core6detail5shmemE;
	add.s32 	%r1704, %r1703, %r1702;
	ld.shared.u32 	%r2295, [%r1704+2052];
	mov.u32 	%r2255, %r166;
$L__BB2_108:
	mov.u32 	%r2297, %r2293;
	@%p743 bra 	$L__BB2_110;
	add.s32 	%r170, %r2290, 1;
	shl.b32 	%r1705, %r2290, 2;
	mov.u32 	%r1706, _ZN6thrust24THRUST_300001_SM_1000_NS8cuda_cub4core6detail5shmemE;
	add.s32 	%r1707, %r1706, %r1705;
	ld.shared.u32 	%r2297, [%r1707+2052];
	mov.u32 	%r2290, %r170;
$L__BB2_110:
	setp.ge.s32 	%p744, %r2255, %r134;
	setp.lt.s32 	%p570, %r2255, %r134;
	setp.ge.s32 	%p571, %r2290, %r136;
	and.pred  	%p745, %p571, %p570;
	or.pred  	%p572, %p744, %p571;
	@%p572 bra 	$L__BB2_112;
	setp.lt.s32 	%p745, %r2295, %r2297;
	setp.lt.s32 	%p744, %r2297, %r2295;
$L__BB2_112:
	add.s32 	%r1708, %r2290, %r2255;
	setp.lt.s32 	%p573, %r1708, %r137;
	xor.pred  	%p574, %p744, %p745;
	and.pred  	%p35, %p573, %p574;
	mov.u32 	%r2303, %r2295;
	@%p744 bra 	$L__BB2_114;
	add.s32 	%r174, %r2255, 1;
	shl.b32 	%r1709, %r2255, 2;
	mov.u32 	%r1710, _ZN6thrust24THRUST_300001_SM_1000_NS8cuda_cub4core6detail5shmemE;
	add.s32 	%r1711, %r1710, %r1709;
	ld.shared.u32 	%r2303, [%r1711+2052];
	mov.u32 	%r2255, %r174;
$L__BB2_114:
	mov.u32 	%r2305, %r2297;
	@%p745 bra 	$L__BB2_116;
	add.s32 	%r178, %r2290, 1;
	shl.b32 	%r1712, %r2290, 2;
	mov.u32 	%r1713, _ZN6thrust24THRUST_300001_SM_1000_NS8cuda_cub4core6detail5shmemE;
	add.s32 	%r1714, %r1713, %r1712;
	ld.shared.u32 	%r2305, [%r1714+2052];
	mov.u32 	%r2290, %r178;
$L__BB2_116:
	setp.ge.s32 	%p746, %r2255, %r134;
	setp.lt.s32 	%p575, %r2255, %r134;
	setp.ge.s32 	%p576, %r2290, %r136;
	and.pred  	%p747, %p576, %p575;
	or.pred  	%p577, %p746, %p576;
	@%p577 bra 	$L__BB2_118;
	setp.lt.s32 	%p747, %r2303, %r2305;
	setp.lt.s32 	%p746, %r2305, %r2303;
$L__BB2_118:
	selp.b32 	%r182, %r2303, %r2305, %p747;
	add.s32 	%r1715, %r2290, %r2255;
	setp.lt.s32 	%p578, %r1715, %r137;
	xor.pred  	%p579, %p746, %p747;
	selp.b32 	%r1716, 32, 0, %p579;
	selp.b32 	%r183, %r1716, 0, %p578;
	@%p746 bra 	$L__BB2_120;
	add.s32 	%r184, %r2255, 1;
	shl.b32 	%r1717, %r2255, 2;
	mov.u32 	%r1718, _ZN6thrust24THRUST_300001_SM_1000_NS8cuda_cub4core6detail5shmemE;
	add.s32 	%r1719, %r1718, %r1717;
	ld.shared.u32 	%r2303, [%r1719+2052];
	mov.u32 	%r2255, %r184;
$L__BB2_120:
	@%p747 bra 	$L__BB2_122;
	add.s32 	%r188, %r2290, 1;
	shl.b32 	%r1720, %r2290, 2;
	mov.u32 	%r1721, _ZN6thrust24THRUST_300001_SM_1000_NS8cuda_cub4core6detail5shmemE;
	add.s32 	%r1722, %r1721, %r1720;
	ld.shared.u32 	%r2305, [%r1722+2052];
	mov.u32 	%r2290, %r188;
$L__BB2_122:
	setp.ge.s32 	%p748, %r2255, %r134;
	setp.lt.s32 	%p580, %r2255, %r134;
	setp.ge.s32 	%p581, %r2290, %r136;
	and.pred  	%p749, %p581, %p580;
	or.pred  	%p582, %p748, %p581;
	@%p582 bra 	$L__BB2_124;
	setp.lt.s32 	%p749, %r2303, %r2305;
	setp.lt.s32 	%p748, %r2305, %r2303;
$L__BB2_124:
	add.s32 	%r1723, %r2290, %r2255;
	setp.lt.s32 	%p583, %r1723, %r137;
	xor.pred  	%p584, %p748, %p749;
	selp.b32 	%r1724, 64, 0, %p584;
	selp.b32 	%r1725, %r1724, 0, %p583;
	or.b32  	%r1726, %r183, %r1725;
	selp.b32 	%r1727, 8, 0, %p28;
	selp.b32 	%r1728, 4, 0, %p21;
	selp.u32 	%r1729, 1, 0, %p7;
	selp.b32 	%r1730, 2, 0, %p14;
	or.b32  	%r1731, %r1730, %r1729;
	or.b32  	%r1732, %r1731, %r1728;
	or.b32  	%r1733, %r1732, %r1727;
	selp.b32 	%r1734, 16, 0, %p35;
	or.b32  	%r1735, %r1733, %r1734;
	or.b32  	%r192, %r1726, %r1735;
	mov.u32 	%r2311, %r2303;
	@%p748 bra 	$L__BB2_126;
	add.s32 	%r193, %r2255, 1;
	shl.b32 	%r1736, %r2255, 2;
	mov.u32 	%r1737, _ZN6thrust24THRUST_300001_SM_1000_NS8cuda_cub4core6detail5shmemE;
	add.s32 	%r1738, %r1737, %r1736;
	ld.shared.u32 	%r2311, [%r1738+2052];
	mov.u32 	%r2255, %r193;
$L__BB2_126:
	mov.u32 	%r2313, %r2305;
	@%p749 bra 	$L__BB2_128;
	add.s32 	%r197, %r2290, 1;
	shl.b32 	%r1739, %r2290, 2;
	mov.u32 	%r1740, _ZN6thrust24THRUST_300001_SM_1000_NS8cuda_cub4core6detail5shmemE;
	add.s32 	%r1741, %r1740, %r1739;
	ld.shared.u32 	%r2313, [%r1741+2052];
	mov.u32 	%r2290, %r197;
$L__BB2_128:
	setp.ge.s32 	%p750, %r2255, %r134;
	setp.lt.s32 	%p585, %r2255, %r134;
	setp.ge.s32 	%p586, %r2290, %r136;
	and.pred  	%p751, %p586, %p585;
	or.pred  	%p587, %p750, %p586;
	@%p587 bra 	$L__BB2_130;
	setp.lt.s32 	%p751, %r2311, %r2313;
	setp.lt.s32 	%p750, %r2313, %r2311;
$L__BB2_130:
	selp.b32 	%r201, %r2311, %r2313, %p751;
	add.s32 	%r1742, %r2290, %r2255;
	setp.lt.s32 	%p588, %r1742, %r137;
	xor.pred  	%p589, %p750, %p751;
	selp.b32 	%r1743, 128, 0, %p589;
	selp.b32 	%r202, %r1743, 0, %p588;
	@%p750 bra 	$L__BB2_132;
	add.s32 	%r203, %r2255, 1;
	shl.b32 	%r1744, %r2255, 2;
	mov.u32 	%r1745, _ZN6thrust24THRUST_300001_SM_1000_NS8cuda_cub4core6detail5shmemE;
	add.s32 	%r1746, %r1745, %r1744;
	ld.shared.u32 	%r2311, [%r1746+2052];
	mov.u32 	%r2255, %r203;
$L__BB2_132:
	@%p751 bra 	$L__BB2_134;
	add.s32 	%r207, %r2290, 1;
	shl.b32 	%r1747, %r2290, 2;
	mov.u32 	%r1748, _ZN6thrust24THRUST_300001_SM_1000_NS8cuda_cub4core6detail5shmemE;
	add.s32 	%r1749, %r1748, %r1747;
	ld.shared.u32 	%r2313, [%r1749+2052];
	mov.u32 	%r2290, %r207;
$L__BB2_134:
	setp.ge.s32 	%p752, %r2255, %r134;
	setp.lt.s32 	%p590, %r2255, %r134;
	setp.ge.s32 	%p591, %r2290, %r136;
	and.pred  	%p753, %p591, %p590;
	or.pred  	%p592, %p752, %p591;
	@%p592 bra 	$L__BB2_136;
	setp.lt.s32 	%p753, %r2311, %r2313;
	setp.lt.s32 	%p752, %r2313, %r2311;
$L__BB2_136:
	add.s32 	%r1750, %r2290, %r2255;
	setp.lt.s32 	%p593, %r1750, %r137;
	xor.pred  	%p594, %p752, %p753;
	selp.b32 	%r1751, 256, 0, %p594;
	selp.b32 	%r1752, %r1751, 0, %p593;
	or.b32  	%r1753, %r202, %r1752;
	or.b32  	%r211, %r1753, %r192;
	mov.u32 	%r2319, %r2311;
	@%p752 bra 	$L__BB2_138;
	add.s32 	%r212, %r2255, 1;
	shl.b32 	%r1754, %r2255, 2;
	mov.u32 	%r1755, _ZN6thrust24THRUST_300001_SM_1000_NS8cuda_cub4core6detail5shmemE;
	add.s32 	%r1756, %r1755, %r1754;
	ld.shared.u32 	%r2319, [%r1756+2052];
	mov.u32 	%r2255, %r212;
$L__BB2_138:
	mov.u32 	%r2321, %r2313;
	@%p753 bra 	$L__BB2_140;
	add.s32 	%r216, %r2290, 1;
	shl.b32 	%r1757, %r2290, 2;
	mov.u32 	%r1758, _ZN6thrust24THRUST_300001_SM_1000_NS8cuda_cub4core6detail5shmemE;
	add.s32 	%r1759, %r1758, %r1757;
	ld.shared.u32 	%r2321, [%r1759+2052];
	mov.u32 	%r2290, %r216;
$L__BB2_140:
	setp.ge.s32 	%p754, %r2255, %r134;
	setp.lt.s32 	%p595, %r2255, %r134;
	setp.ge.s32 	%p596, %r2290, %r136;
	and.pred  	%p755, %p596, %p595;
	or.pred  	%p597, %p754, %p596;
	@%p597 bra 	$L__BB2_142;
	setp.lt.s32 	%p755, %r2319, %r2321;
	setp.lt.s32 	%p754, %r2321, %r2319;
$L__BB2_142:
	selp.b32 	%r220, %r2319, %r2321, %p755;
	add.s32 	%r1760, %r2290, %r2255;
	setp.lt.s32 	%p598, %r1760, %r137;
	xor.pred  	%p599, %p754, %p755;
	selp.b32 	%r1761, 512, 0, %p599;
	selp.b32 	%r221, %r1761, 0, %p598;
	@%p754 bra 	$L__BB2_144;
	add.s32 	%r222, %r2255, 1;
	shl.b32 	%r1762, %r2255, 2;
	mov.u32 	%r1763, _ZN6thrust24THRUST_300001_SM_1000_NS8cuda_cub4core6detail5shmemE;
	add.s32 	%r1764, %r1763, %r1762;
	ld.shared.u32 	%r2319, [%r1764+2052];
	mov.u32 	%r2255, %r222;
$L__BB2_144:
	@%p755 bra 	$L__BB2_146;
	add.s32 	%r226, %r2290, 1;
	shl.b32 	%r1765, %r2290, 2;
	mov.u32 	%r1766, _ZN6thrust24THRUST_300001_SM_1000_NS8cuda_cub4core6detail5shmemE;
	add.s32 	%r1767, %r1766, %r1765;
	ld.shared.u32 	%r2321, [%r1767+2052];
	mov.u32 	%r2290, %r226;
$L__BB2_146:
	setp.ge.s32 	%p756, %r2255, %r134;
	setp.lt.s32 	%p600, %r2255, %r134;
	setp.ge.s32 	%p601, %r2290, %r136;
	and.pred  	%p757, %p601, %p600;
	or.pred  	%p602, %p756, %p601;
	@%p602 bra 	$L__BB2_148;
	setp.lt.s32 	%p757, %r2319, %r2321;
	setp.lt.s32 	%p756, %r2321, %r2319;
$L__BB2_148:
	add.s32 	%r1768, %r2290, %r2255;
	setp.lt.s32 	%p603, %r1768, %r137;
	xor.pred  	%p604, %p756, %p757;
	selp.b32 	%r1769, 1024, 0, %p604;
	selp.b32 	%r1770, %r1769, 0, %p603;
	or.b32  	%r1771, %r221, %r1770;
	or.b32  	%r230, %r1771, %r211;
	mov.u32 	%r2327, %r2319;
	@%p756 bra 	$L__BB2_150;
	add.s32 	%r231, %r2255, 1;
	shl.b32 	%r1772, %r2255, 2;
	mov.u32 	%r1773, _ZN6thrust24THRUST_300001_SM_1000_NS8cuda_cub4core6detail5shmemE;
	add.s32 	%r1774, %r1773, %r1772;
	ld.shared.u32 	%r2327, [%r1774+2052];
	mov.u32 	%r2255, %r231;
$L__BB2_150:
	mov.u32 	%r2329, %r2321;
	@%p757 bra 	$L__BB2_152;
	add.s32 	%r235, %r2290, 1;
	shl.b32 	%r1775, %r2290, 2;
	mov.u32 	%r1776, _ZN6thrust24THRUST_300001_SM_1000_NS8cuda_cub4core6detail5shmemE;
	add.s32 	%r1777, %r1776, %r1775;
	ld.shared.u32 	%r2329, [%r1777+2052];
	mov.u32 	%r2290, %r235;
$L__BB2_152:
	setp.ge.s32 	%p758, %r2255, %r134;
	setp.lt.s32 	%p605, %r2255, %r134;
	setp.ge.s32 	%p606, %r2290, %r136;
	and.pred  	%p759, %p606, %p605;
	or.pred  	%p607, %p758, %p606;
	@%p607 bra 	$L__BB2_154;
	setp.lt.s32 	%p759, %r2327, %r2329;
	setp.lt.s32 	%p758, %r2329, %r2327;
$L__BB2_154:
	selp.b32 	%r239, %r2327, %r2329, %p759;
	add.s32 	%r1778, %r2290, %r2255;
	setp.lt.s32 	%p608, %r1778, %r137;
	xor.pred  	%p609, %p758, %p759;
	selp.b32 	%r1779, 2048, 0, %p609;
	selp.b32 	%r240, %r1779, 0, %p608;
	@%p758 bra 	$L__BB2_156;
	add.s32 	%r241, %r2255, 1;
	shl.b32 	%r1780, %r2255, 2;
	mov.u32 	%r1781, _ZN6thrust24THRUST_300001_SM_1000_NS8cuda_cub4core6detail5shmemE;
	add.s32 	%r1782, %r1781, %r1780;
	ld.shared.u32 	%r2327, [%r1782+2052];
	mov.u32 	%r2255, %r241;
$L__BB2_156:
	@%p759 bra 	$L__BB2_158;
	add.s32 	%r245, %r2290, 1;
	shl.b32 	%r1783, %r2290, 2;
	mov.u32 	%r1784, _ZN6thrust24THRUST_300001_SM_1000_NS8cuda_cub4core6detail5shmemE;
	add.s32 	%r1785, %r1784, %r1783;
	ld.shared.u32 	%r2329, [%r1785+2052];
	mov.u32 	%r2290, %r245;
$L__BB2_158:
	setp.ge.s32 	%p760, %r2255, %r134;
	setp.lt.s32 	%p610, %r2255, %r134;
	setp.ge.s32 	%p611, %r2290, %r136;
	and.pred  	%p761, %p611, %p610;
	or.pred  	%p612, %p760, %p611;
	@%p612 bra 	$L__BB2_160;
	setp.lt.s32 	%p761, %r2327, %r2329;
	setp.lt.s32 	%p760, %r2329, %r2327;
$L__BB2_160:
	add.s32 	%r1786, %r2290, %r2255;
	setp.lt.s32 	%p613, %r1786, %r137;
	xor.pred  	%p614, %p760, %p761;
	selp.b32 	%r1787, 4096, 0, %p614;
	selp.b32 	%r1788, %r1787, 0, %p613;
	or.b32  	%r1789, %r240, %r1788;
	or.b32  	%r249, %r1789, %r230;
	mov.u32 	%r2335, %r2327;
	@%p760 bra 	$L__BB2_162;
	add.s32 	%r250, %r2255, 1;
	shl.b32 	%r1790, %r2255, 2;
	mov.u32 	%r1791, _ZN6thrust24THRUST_300001_SM_1000_NS8cuda_cub4core6detail5shmemE;
	add.s32 	%r1792, %r1791, %r1790;
	ld.shared.u32 	%r2335, [%r1792+2052];
	mov.u32 	%r2255, %r250;
$L__BB2_162:
	mov.u32 	%r2337, %r2329;
	@%p761 bra 	$L__BB2_164;
	add.s32 	%r254, %r2290, 1;
	shl.b32 	%r1793, %r2290, 2;
	mov.u32 	%r1794, _ZN6thrust24THRUST_300001_SM_1000_NS8cuda_cub4core6detail5shmemE;
	add.s32 	%r1795, %r1794, %r1793;
	ld.shared.u32 	%r2337, [%r1795+2052];
	mov.u32 	%r2290, %r254;
$L__BB2_164:
	setp.ge.s32 	%p762, %r2255, %r134;
	setp.lt.s32 	%p615, %r2255, %r134;
	setp.ge.s32 	%p616, %r2290, %r136;
	and.pred  	%p763, %p616, %p615;
	or.pred  	%p617, %p762, %p616;
	@%p617 bra 	$L__BB2_166;
	setp.lt.s32 	%p763, %r2335, %r2337;
	setp.lt.s32 	%p762, %r2337, %r2335;
$L__BB2_166:
	selp.b32 	%r258, %r2335, %r2337, %p763;
	add.s32 	%r1796, %r2290, %r2255;
	setp.lt.s32 	%p618, %r1796, %r137;
	xor.pred  	%p619, %p762, %p763;
	selp.b32 	%r1797, 8192, 0, %p619;
	selp.b32 	%r259, %r1797, 0, %p618;
	@%p762 bra 	$L__BB2_168;
	add.s32 	%r260, %r2255, 1;
	shl.b32 	%r1798, %r2255, 2;
	mov.u32 	%r1799, _ZN6thrust24THRUST_300001_SM_1000_NS8cuda_cub4core6detail5shmemE;
	add.s32 	%r1800, %r1799, %r1798;
	ld.shared.u32 	%r2335, [%r1800+2052];
	mov.u32 	%r2255, %r260;
$L__BB2_168:
	@%p763 bra 	$L__BB2_170;
	add.s32 	%r264, %r2290, 1;
	shl.b32 	%r1801, %r2290, 2;
	mov.u32 	%r1802, _ZN6thrust24THRUST_300001_SM_1000_NS8cuda_cub4core6detail5shmemE;
	add.s32 	%r1803, %r1802, %r1801;
	ld.shared.u32 	%r2337, [%r1803+2052];
	mov.u32 	%r2290, %r264;
$L__BB2_170:
	setp.ge.s32 	%p764, %r2255, %r134;
	setp.lt.s32 	%p620, %r2255, %r134;
	setp.ge.s32 	%p621, %r2290, %r136;
	and.pred  	%p765, %p621, %p620;
	or.pred  	%p622, %p764, %p621;
	@%p622 bra 	$L__BB2_172;
	setp.lt.s32 	%p765, %r2335, %r2337;
	setp.lt.s32 	%p764, %r2337, %r2335;
$L__BB2_172:
	add.s32 	%r1804, %r2290, %r2255;
	setp.lt.s32 	%p623, %r1804, %r137;
	xor.pred  	%p624, %p764, %p765;
	selp.b32 	%r1805, 16384, 0, %p624;
	selp.b32 	%r1806, %r1805, 0, %p623;
	or.b32  	%r1807, %r259, %r1806;
	or.b32  	%r268, %r1807, %r249;
	mov.u32 	%r2343, %r2335;
	@%p764 bra 	$L__BB2_174;
	add.s32 	%r269, %r2255, 1;
	shl.b32 	%r1808, %r2255, 2;
	mov.u32 	%r1809, _ZN6thrust24THRUST_300001_SM_1000_NS8cuda_cub4core6detail5shmemE;
	add.s32 	%r1810, %r1809, %r1808;
	ld.shared.u32 	%r2343, [%r1810+2052];
	mov.u32 	%r2255, %r269;
$L__BB2_174:
	mov.u32 	%r2345, %r2337;
	@%p765 bra 	$L__BB2_176;
	add.s32 	%r273, %r2290, 1;
	shl.b32 	%r1811, %r2290, 2;
	mov.u32 	%r1812, _ZN6thrust24THRUST_300001_SM_1000_NS8cuda_cub4core6detail5shmemE;
	add.s32 	%r1813, %r1812, %r1811;
	ld.shared.u32 	%r2345, [%r1813+2052];
	mov.u32 	%r2290, %r273;
$L__BB2_176:
	setp.ge.s32 	%p766, %r2255, %r134;
	setp.lt.s32 	%p625, %r2255, %r134;
	setp.ge.s32 	%p626, %r2290, %r136;
	and.pred  	%p767, %p626, %p625;
	or.pred  	%p627, %p766, %p626;
	@%p627 bra 	$L__BB2_178;
	setp.lt.s32 	%p767, %r2343, %r2345;
	setp.lt.s32 	%p766, %r2345, %r2343;
$L__BB2_178:
	selp.b32 	%r277, %r2343, %r2345, %p767;
	add.s32 	%r1814, %r2290, %r2255;
	setp.lt.s32 	%p628, %r1814, %r137;
	xor.pred  	%p629, %p766, %p767;
	selp.b32 	%r1815, 32768, 0, %p629;
	selp.b32 	%r278, %r1815, 0, %p628;
	@%p766 bra 	$L__BB2_180;
	add.s32 	%r279, %r2255, 1;
	shl.b32 	%r1816, %r2255, 2;
	mov.u32 	%r1817, _ZN6thrust24THRUST_300001_SM_1000_NS8cuda_cub4core6detail5shmemE;
	add.s32 	%r1818, %r1817, %r1816;
	ld.shared.u32 	%r2343, [%r1818+2052];
	mov.u32 	%r2255, %r279;
$L__BB2_180:
	@%p767 bra 	$L__BB2_182;
	add.s32 	%r283, %r2290, 1;
	shl.b32 	%r1819, %r2290, 2;
	mov.u32 	%r1820, _ZN6thrust24THRUST_300001_SM_1000_NS8cuda_cub4core6detail5shmemE;
	add.s32 	%r1821, %r1820, %r1819;
	ld.shared.u32 	%r2345, [%r1821+2052];
	mov.u32 	%r2290, %r283;
$L__BB2_182:
	setp.ge.s32 	%p768, %r2255, %r134;
	setp.lt.s32 	%p630, %r2255, %r134;
	setp.ge.s32 	%p631, %r2290, %r136;
	and.pred  	%p769, %p631, %p630;
	or.pred  	%p632, %p768, %p631;
	@%p632 bra 	$L__BB2_184;
	setp.lt.s32 	%p769, %r2343, %r2345;
	setp.lt.s32 	%p768, %r2345, %r2343;
$L__BB2_184:
	add.s32 	%r1822, %r2290, %r2255;
	setp.lt.s32 	%p633, %r1822, %r137;
	xor.pred  	%p634, %p768, %p769;
	selp.b32 	%r1823, 65536, 0, %p634;
	selp.b32 	%r1824, %r1823, 0, %p633;
	or.b32  	%r1825, %r278, %r1824;
	or.b32  	%r287, %r1825, %r268;
	mov.u32 	%r2351, %r2343;
	@%p768 bra 	$L__BB2_186;
	add.s32 	%r288, %r2255, 1;
	shl.b32 	%r1826, %r2255, 2;
	mov.u32 	%r1827, _ZN6thrust24THRUST_300001_SM_1000_NS8cuda_cub4core6detail5shmemE;
	add.s32 	%r1828, %r1827, %r1826;
	ld.shared.u32 	%r2351, [%r1828+2052];
	mov.u32 	%r2255, %r288;
$L__BB2_186:
	mov.u32 	%r2353, %r2345;
	@%p769 bra 	$L__BB2_188;
	add.s32 	%r292, %r2290, 1;
	shl.b32 	%r1829, %r2290, 2;
	mov.u32 	%r1830, _ZN6thrust24THRUST_300001_SM_1000_NS8cuda_cub4core6detail5shmemE;
	add.s32 	%r1831, %r1830, %r1829;
	ld.shared.u32 	%r2353, [%r1831+2052];
	mov.u32 	%r2290, %r292;
$L__BB2_188:
	setp.ge.s32 	%p770, %r2255, %r134;
	setp.lt.s32 	%p635, %r2255, %r134;
	setp.ge.s32 	%p636, %r2290, %r136;
	and.pred  	%p771, %p636, %p635;
	or.pred  	%p637, %p770, %p636;
	@%p637 bra 	$L__BB2_190;
	setp.lt.s32 	%p771, %r2351, %r2353;
	setp.lt.s32 	%p770, %r2353, %r2351;
$L__BB2_190:
	selp.b32 	%r296, %r2351, %r2353, %p771;
	add.s32 	%r1832, %r2290, %r2255;
	setp.lt.s32 	%p638, %r1832, %r137;
	xor.pred  	%p639, %p770, %p771;
	selp.b32 	%r1833, 131072, 0, %p639;
	selp.b32 	%r297, %r1833, 0, %p638;
	@%p770 bra 	$L__BB2_192;
	add.s32 	%r298, %r2255, 1;
	shl.b32 	%r1834, %r2255, 2;
	mov.u32 	%r1835, _ZN6thrust24THRUST_300001_SM_1000_NS8cuda_cub4core6detail5shmemE;
	add.s32 	%r1836, %r1835, %r1834;
	ld.shared.u32 	%r2351, [%r1836+2052];
	mov.u32 	%r2255, %r298;
$L__BB2_192:
	@%p771 bra 	$L__BB2_194;
	add.s32 	%r302, %r2290, 1;
	shl.b32 	%r1837, %r2290, 2;
	mov.u32 	%r1838, _ZN6thrust24THRUST_300001_SM_1000_NS8cuda_cub4core6detail5shmemE;
	add.s32 	%r1839, %r1838, %r1837;
	ld.shared.u32 	%r2353, [%r1839+2052];
	mov.u32 	%r2290, %r302;
$L__BB2_194:
	setp.ge.s32 	%p772, %r2255, %r134;
	setp.lt.s32 	%p640, %r2255, %r134;
	setp.ge.s32 	%p641, %r2290, %r136;
	and.pred  	%p773, %p641, %p640;
	or.pred  	%p642, %p772, %p641;
	@%p642 bra 	$L__BB2_196;
	setp.lt.s32 	%p773, %r2351, %r2353;
	setp.lt.s32 	%p772, %r2353, %r2351;
$L__BB2_196:
	selp.b32 	%r306, %r2351, %r2353, %p773;
	add.s32 	%r1840, %r2290, %r2255;
	setp.lt.s32 	%p643, %r1840, %r137;
	xor.pred  	%p644, %p772, %p773;
	selp.b32 	%r1841, 262144, 0, %p644;
	selp.b32 	%r1842, %r1841, 0, %p643;
	or.b32  	%r1843, %r297, %r1842;
	or.b32  	%r307, %r1843, %r287;
	bar.sync 	0;
	popc.b32 	%r308, %r307;
	mov.u32 	%r1844, %ctaid.x;
	setp.ne.s32 	%p645, %r1844, 0;
	@%p645 bra 	$L__BB2_201;
	// begin inline asm
	mov.u32 %r2045, %laneid;
	// end inline asm
	mov.b32 	%r2048, 1;
	mov.b32 	%r2073, 0;
	mov.b32 	%r2075, -1;
	// begin inline asm
	{  .reg .s32 r0;  .reg .pred p;  shfl.sync.up.b32 r0|p, %r308, %r2048, %r2073, %r2075;  @p add.s32 r0, r0, %r308;  mov.s32 %r2046, r0;}
	// end inline asm
	mov.b32 	%r2054, 2;
	// begin inline asm
	{  .reg .s32 r0;  .reg .pred p;  shfl.sync.up.b32 r0|p, %r2046, %r2054, %r2073, %r2075;  @p add.s32 r0, r0, %r2046;  mov.s32 %r2052, r0;}
	// end inline asm
	mov.b32 	%r2060, 4;
	// begin inline asm
	{  .reg .s32 r0;  .reg .pred p;  shfl.sync.up.b32 r0|p, %r2052, %r2060, %r2073, %r2075;  @p add.s32 r0, r0, %r2052;  mov.s32 %r2058, r0;}
	// end inline asm
	mov.b32 	%r2066, 8;
	// begin inline asm
	{  .reg .s32 r0;  .reg .pred p;  shfl.sync.up.b32 r0|p, %r2058, %r2066, %r2073, %r2075;  @p add.s32 r0, r0, %r2058;  mov.s32 %r2064, r0;}
	// end inline asm
	mov.b32 	%r2072, 16;
	// begin inline asm
	{  .reg .s32 r0;  .reg .pred p;  shfl.sync.up.b32 r0|p, %r2064, %r2072, %r2073, %r2075;  @p add.s32 r0, r0, %r2064;  mov.s32 %r2070, r0;}
	// end inline asm
	setp.ne.s32 	%p694, %r2045, 31;
	@%p694 bra 	$L__BB2_199;
	mov.u32 	%r2076, %tid.x;
	shr.u32 	%r2077, %r2076, 3;
	and.b32  	%r2078, %r2077, 124;
	mov.u32 	%r2079, _ZN6thrust24THRUST_300001_SM_1000_NS8cuda_cub4core6detail5shmemE;
	add.s32 	%r2080, %r2079, %r2078;
	st.shared.u32 	[%r2080], %r2070;
$L__BB2_199:
	mov.u32 	%r2082, %tid.x;
	setp.ne.s32 	%p695, %r2082, 0;
	bar.sync 	0;
	ld.shared.v4.u32 	{%r2083, %r2084, %r2085, %r2086}, [_ZN6thrust24THRUST_300001_SM_1000_NS8cuda_cub4core6detail5shmemE];
	shr.u32 	%r2087, %r2082, 5;
	add.s32 	%r2088, %r2084, %r2083;
	setp.eq.s32 	%p696, %r2087, 2;
	selp.b32 	%r2089, %r2088, %r2083, %p696;
	add.s32 	%r2090, %r2088, %r2085;
	setp.eq.s32 	%p697, %r2087, 3;
	selp.b32 	%r2091, %r2090, %r2089, %p697;
	add.s32 	%r2092, %r2090, %r2086;
	setp.eq.s32 	%p698, %r2087, 4;
	selp.b32 	%r2093, %r2092, %r2091, %p698;
	ld.shared.v4.u32 	{%r2094, %r2095, %r2096, %r2097}, [_ZN6thrust24THRUST_300001_SM_1000_NS8cuda_cub4core6detail5shmemE+16];
	add.s32 	%r2098, %r2092, %r2094;
	setp.eq.s32 	%p699, %r2087, 5;
	selp.b32 	%r2099, %r2098, %r2093, %p699;
	add.s32 	%r2100, %r2098, %r2095;
	setp.eq.s32 	%p700, %r2087, 6;
	selp.b32 	%r2101, %r2100, %r2099, %p700;
	add.s32 	%r2102, %r2100, %r2096;
	setp.eq.s32 	%p701, %r2087, 7;
	selp.b32 	%r2103, %r2102, %r2101, %p701;
	add.s32 	%r2104, %r2102, %r2097;
	setp.eq.s32 	%p702, %r2087, 8;
	selp.b32 	%r2105, %r2104, %r2103, %p702;
	ld.shared.v4.u32 	{%r2106, %r2107, %r2108, %r2109}, [_ZN6thrust24THRUST_300001_SM_1000_NS8cuda_cub4core6detail5shmemE+32];
	add.s32 	%r2110, %r2104, %r2106;
	setp.eq.s32 	%p703, %r2087, 9;
	selp.b32 	%r2111, %r2110, %r2105, %p703;
	add.s32 	%r2112, %r2110, %r2107;
	setp.eq.s32 	%p704, %r2087, 10;
	selp.b32 	%r2113, %r2112, %r2111, %p704;
	add.s32 	%r2114, %r2112, %r2108;
	setp.eq.s32 	%p705, %r2087, 11;
	selp.b32 	%r2115, %r2114, %r2113, %p705;
	add.s32 	%r2116, %r2114, %r2109;
	setp.eq.s32 	%p706, %r2087, 12;
	selp.b32 	%r2117, %r2116, %r2115, %p706;
	ld.shared.v4.u32 	{%r2118, %r2119, %r2120, %r2121}, [_ZN6thrust24THRUST_300001_SM_1000_NS8cuda_cub4core6detail5shmemE+48];
	add.s32 	%r2122, %r2116, %r2118;
	setp.eq.s32 	%p707, %r2087, 13;
	selp.b32 	%r2123, %r2122, %r2117, %p707;
	add.s32 	%r2124, %r2122, %r2119;
	setp.eq.s32 	%p708, %r2087, 14;
	selp.b32 	%r2125, %r2124, %r2123, %p708;
	add.s32 	%r2126, %r2124, %r2120;
	setp.eq.s32 	%p709, %r2087, 15;
	selp.b32 	%r2127, %r2126, %r2125, %p709;
	add.s32 	%r2364, %r2126, %r2121;
	setp.lt.u32 	%p710, %r2082, 32;
	selp.b32 	%r2128, 0, %r2127, %p710;
	setp.eq.s32 	%p711, %r2045, 0;
	sub.s32 	%r2129, %r2070, %r308;
	selp.b32 	%r2130, 0, %r2129, %p711;
	add.s32 	%r2362, %r2128, %r2130;
	mov.b32 	%r2366, 0;
	@%p695 bra 	$L__BB2_231;
	add.s64 	%rd89, %rd2, 256;
	mov.b32 	%r2131, 101;
	// begin inline asm
	st.relaxed.gpu.v2.u32 [%rd89], {%r2131, %r2364};
	// end inline asm
	bra.uni 	$L__BB2_231;
$L__BB2_201:
	// begin inline asm
	mov.u32 %r1845, %laneid;
	// end inline asm
	mov.b32 	%r1848, 1;
	mov.b32 	%r1873, 0;
	mov.b32 	%r1875, -1;
	// begin inline asm
	{  .reg .s32 r0;  .reg .pred p;  shfl.sync.up.b32 r0|p, %r308, %r1848, %r1873, %r1875;  @p add.s32 r0, r0, %r308;  mov.s32 %r1846, r0;}
	// end inline asm
	mov.b32 	%r1854, 2;
	// begin inline asm
	{  .reg .s32 r0;  .reg .pred p;  shfl.sync.up.b32 r0|p, %r1846, %r1854, %r1873, %r1875;  @p add.s32 r0, r0, %r1846;  mov.s32 %r1852, r0;}
	// end inline asm
	mov.b32 	%r1860, 4;
	// begin inline asm
	{  .reg .s32 r0;  .reg .pred p;  shfl.sync.up.b32 r0|p, %r1852, %r1860, %r1873, %r1875;  @p add.s32 r0, r0, %r1852;  mov.s32 %r1858, r0;}
	// end inline asm
	mov.b32 	%r1866, 8;
	// begin inline asm
	{  .reg .s32 r0;  .reg .pred p;  shfl.sync.up.b32 r0|p, %r1858, %r1866, %r1873, %r1875;  @p add.s32 r0, r0, %r1858;  mov.s32 %r1864, r0;}
	// end inline asm
	mov.b32 	%r1872, 16;
	// begin inline asm
	{  .reg .s32 r0;  .reg .pred p;  shfl.sync.up.b32 r0|p, %r1864, %r1872, %r1873, %r1875;  @p add.s32 r0, r0, %r1864;  mov.s32 %r1870, r0;}
	// end inline asm
	setp.ne.s32 	%p646, %r1845, 31;
	@%p646 bra 	$L__BB2_203;
	mov.u32 	%r1876, %tid.x;
	shr.u32 	%r1877, %r1876, 3;
	and.b32  	%r1878, %r1877, 124;
	mov.u32 	%r1879, _ZN6thrust24THRUST_300001_SM_1000_NS8cuda_cub4core6detail5shmemE;
	add.s32 	%r1880, %r1879, %r1878;
	st.shared.u32 	[%r1880], %r1870;
$L__BB2_203:
	sub.s32 	%r1881, %r1870, %r308;
	bar.sync 	0;
	ld.shared.v4.u32 	{%r1882, %r1883, %r1884, %r1885}, [_ZN6thrust24THRUST_300001_SM_1000_NS8cuda_cub4core6detail5shmemE];
	mov.u32 	%r1886, %tid.x;
	shr.u32 	%r1887, %r1886, 5;
	add.s32 	%r1888, %r1883, %r1882;
	setp.eq.s32 	%p647, %r1887, 2;
	selp.b32 	%r1889, %r1888, %r1882, %p647;
	add.s32 	%r1890, %r1888, %r1884;
	setp.eq.s32 	%p648, %r1887, 3;
	selp.b32 	%r1891, %r1890, %r1889, %p648;
	add.s32 	%r1892, %r1890, %r1885;
	setp.eq.s32 	%p649, %r1887, 4;
	selp.b32 	%r1893, %r1892, %r1891, %p649;
	ld.shared.v4.u32 	{%r1894, %r1895, %r1896, %r1897}, [_ZN6thrust24THRUST_300001_SM_1000_NS8cuda_cub4core6detail5shmemE+16];
	add.s32 	%r1898, %r1892, %r1894;
	setp.eq.s32 	%p650, %r1887, 5;
	selp.b32 	%r1899, %r1898, %r1893, %p650;
	add.s32 	%r1900, %r1898, %r1895;
	setp.eq.s32 	%p651, %r1887, 6;
	selp.b32 	%r1901, %r1900, %r1899, %p651;
	add.s32 	%r1902, %r1900, %r1896;
	setp.eq.s32 	%p652, %r1887, 7;
	selp.b32 	%r1903, %r1902, %r1901, %p652;
	add.s32 	%r1904, %r1902, %r1897;
	setp.eq.s32 	%p653, %r1887, 8;
	selp.b32 	%r1905, %r1904, %r1903, %p653;
	ld.shared.v4.u32 	{%r1906, %r1907, %r1908, %r1909}, [_ZN6thrust24THRUST_300001_SM_1000_NS8cuda_cub4core6detail5shmemE+32];
	add.s32 	%r1910, %r1904, %r1906;
	setp.eq.s32 	%p654, %r1887, 9;
	selp.b32 	%r1911, %r1910, %r1905, %p654;
	add.s32 	%r1912, %r1910, %r1907;
	setp.eq.s32 	%p655, %r1887, 10;
	selp.b32 	%r1913, %r1912, %r1911, %p655;
	add.s32 	%r1914, %r1912, %r1908;
	setp.eq.s32 	%p656, %r1887, 11;
	selp.b32 	%r1915, %r1914, %r1913, %p656;
	add.s32 	%r1916, %r1914, %r1909;
	setp.eq.s32 	%p657, %r1887, 12;
	selp.b32 	%r1917, %r1916, %r1915, %p657;
	ld.shared.v4.u32 	{%r1918, %r1919, %r1920, %r1921}, [_ZN6thrust24THRUST_300001_SM_1000_NS8cuda_cub4core6detail5shmemE+48];
	add.s32 	%r1922, %r1916, %r1918;
	setp.eq.s32 	%p658, %r1887, 13;
	selp.b32 	%r1923, %r1922, %r1917, %p658;
	add.s32 	%r1924, %r1922, %r1919;
	setp.eq.s32 	%p659, %r1887, 14;
	selp.b32 	%r1925, %r1924, %r1923, %p659;
	add.s32 	%r1926, %r1924, %r1920;
	setp.eq.s32 	%p660, %r1887, 15;
	selp.b32 	%r1927, %r1926, %r1925, %p660;
	add.s32 	%r315, %r1926, %r1921;
	setp.gt.u32 	%p661, %r1886, 31;
	setp.lt.u32 	%p662, %r1886, 32;
	setp.eq.s32 	%p663, %r1845, 0;
	selp.b32 	%r1928, 0, %r1881, %p663;
	add.s32 	%r2362, %r1927, %r1928;
	selp.b32 	%r317, %r1881, %r2362, %p662;
	@%p661 bra 	$L__BB2_228;
	mov.u32 	%r1929, %tid.x;
	setp.ne.s32 	%p664, %r1929, 0;
	mov.u32 	%r1930, %ctaid.x;
	mul.wide.u32 	%rd72, %r1930, 8;
	add.s64 	%rd10, %rd2, %rd72;
	@%p664 bra 	$L__BB2_206;
	st.shared.u32 	[_ZN6thrust24THRUST_300001_SM_1000_NS8cuda_cub4core6detail5shmemE+108], %r315;
	add.s64 	%rd73, %rd10, 256;
	mov.b32 	%r1931, 100;
	// begin inline asm
	st.relaxed.gpu.v2.u32 [%rd73], {%r1931, %r315};
	// end inline asm
$L__BB2_206:
	mov.u32 	%r1933, %nctaid.x;
	setp.gt.u32 	%p665, %r1933, 499;
	@%p665 bra 	$L__BB2_208;
	membar.cta;
	bra.uni 	$L__BB2_209;
$L__BB2_208:
	mov.b32 	%r1934, 450;
	// begin inline asm
	nanosleep.u32 %r1934;
	// end inline asm
$L__BB2_209:
	mov.u32 	%r1937, %tid.x;
	mul.wide.u32 	%rd75, %r1937, 8;
	xor.b64  	%rd76, %rd75, -8;
	add.s64 	%rd77, %rd10, %rd76;
	add.s64 	%rd74, %rd77, 256;
	// begin inline asm
	ld.relaxed.gpu.v2.u32 {%r2360, %r2356}, [%rd74];
	// end inline asm
	mov.u32 	%r2040, %nctaid.x;
$L__BB2_210:
	setp.eq.s32 	%p666, %r2360, 99;
	mov.b32 	%r1938, -1;
	vote.sync.any.pred 	%p667, %p666, %r1938;
	not.pred 	%p668, %p667;
	@%p668 bra 	$L__BB2_215;
	setp.gt.u32 	%p693, %r2040, 499;
	@%p693 bra 	$L__BB2_213;
	membar.cta;
	bra.uni 	$L__BB2_214;
$L__BB2_213:
	mov.b32 	%r2041, 350;
	// begin inline asm
	nanosleep.u32 %r2041;
	// end inline asm
$L__BB2_214:
	// begin inline asm
	ld.relaxed.gpu.v2.u32 {%r2360, %r2356}, [%rd74];
	// end inline asm
	bra.uni 	$L__BB2_210;
$L__BB2_215:
	setp.eq.s32 	%p669, %r2360, 101;
	mov.b32 	%r1965, -1;
	vote.sync.ballot.b32 	%r1966, %p669, %r1965;
	// begin inline asm
	mov.u32 %r1940, %lanemask_ge;
	// end inline asm
	and.b32  	%r1967, %r1966, %r1940;
	or.b32  	%r1968, %r1967, -2147483648;
	add.s32 	%r1969, %r1968, -1;
	not.b32 	%r1970, %r1968;
	and.b32  	%r1971, %r1970, %r1969;
	popc.b32 	%r1944, %r1971;
	mov.b32 	%r1943, 1;
	// begin inline asm
	shfl.sync.down.b32 %r1941, %r2356, %r1943, %r1944, %r1965;
	// end inline asm
	setp.lt.s32 	%p671, %r1845, %r1944;
	selp.b32 	%r1972, %r1941, 0, %p671;
	add.s32 	%r1947, %r1972, %r2356;
	mov.b32 	%r1948, 2;
	// begin inline asm
	shfl.sync.down.b32 %r1946, %r1947, %r1948, %r1944, %r1965;
	// end inline asm
	add.s32 	%r1973, %r1845, 2;
	setp.gt.s32 	%p672, %r1973, %r1944;
	selp.b32 	%r1974, 0, %r1946, %p672;
	add.s32 	%r1952, %r1947, %r1974;
	mov.b32 	%r1953, 4;
	// begin inline asm
	shfl.sync.down.b32 %r1951, %r1952, %r1953, %r1944, %r1965;
	// end inline asm
	add.s32 	%r1975, %r1845, 4;
	setp.gt.s32 	%p673, %r1975, %r1944;
	selp.b32 	%r1976, 0, %r1951, %p673;
	add.s32 	%r1957, %r1952, %r1976;
	mov.b32 	%r1958, 8;
	// begin inline asm
	shfl.sync.down.b32 %r1956, %r1957, %r1958, %r1944, %r1965;
	// end inline asm
	add.s32 	%r1977, %r1845, 8;
	setp.gt.s32 	%p674, %r1977, %r1944;
	selp.b32 	%r1978, 0, %r1956, %p674;
	add.s32 	%r1962, %r1957, %r1978;
	mov.b32 	%r1963, 16;
	// begin inline asm
	shfl.sync.down.b32 %r1961, %r1962, %r1963, %r1944, %r1965;
	// end inline asm
	add.s32 	%r1979, %r1845, 16;
	setp.gt.s32 	%p675, %r1979, %r1944;
	selp.b32 	%r1980, 0, %r1961, %p675;
	add.s32 	%r2358, %r1962, %r1980;
	mov.u32 	%r1981, %tid.x;
	not.b32 	%r1982, %r1981;
	mov.u32 	%r1983, %ctaid.x;
	add.s32 	%r2359, %r1983, %r1982;
	add.s64 	%rd11, %rd2, 256;
$L__BB2_216:
	setp.ne.s32 	%p676, %r2360, 101;
	mov.b32 	%r1984, -1;
	vote.sync.all.pred 	%p677, %p676, %r1984;
	not.pred 	%p678, %p677;
	@%p678 bra 	$L__BB2_224;
	mul.wide.s32 	%rd80, %r2359, 8;
	add.s64 	%rd81, %rd11, %rd80;
	add.s64 	%rd79, %rd81, -256;
	// begin inline asm
	ld.relaxed.gpu.v2.u32 {%r2360, %r2361}, [%rd79];
	// end inline asm
$L__BB2_218:
	setp.eq.s32 	%p682, %r2360, 99;
	mov.b32 	%r1993, -1;
	vote.sync.any.pred 	%p683, %p682, %r1993;
	not.pred 	%p684, %p683;
	@%p684 bra 	$L__BB2_223;
	mov.u32 	%r2036, %nctaid.x;
	setp.gt.u32 	%p692, %r2036, 499;
	@%p692 bra 	$L__BB2_221;
	membar.cta;
	bra.uni 	$L__BB2_222;
$L__BB2_221:
	mov.b32 	%r2037, 350;
	// begin inline asm
	nanosleep.u32 %r2037;
	// end inline asm
$L__BB2_222:
	// begin inline asm
	ld.relaxed.gpu.v2.u32 {%r2360, %r2361}, [%rd79];
	// end inline asm
	bra.uni 	$L__BB2_218;
$L__BB2_223:
	setp.eq.s32 	%p685, %r2360, 101;
	mov.b32 	%r2019, -1;
	vote.sync.ballot.b32 	%r2020, %p685, %r2019;
	and.b32  	%r2021, %r2020, %r1940;
	or.b32  	%r2022, %r2021, -2147483648;
	add.s32 	%r2023, %r2022, -1;
	not.b32 	%r2024, %r2022;
	and.b32  	%r2025, %r2024, %r2023;
	popc.b32 	%r1998, %r2025;
	mov.b32 	%r1997, 1;
	// begin inline asm
	shfl.sync.down.b32 %r1995, %r2361, %r1997, %r1998, %r2019;
	// end inline asm
	setp.lt.s32 	%p687, %r1845, %r1998;
	selp.b32 	%r2026, %r1995, 0, %p687;
	add.s32 	%r2001, %r2026, %r2361;
	mov.b32 	%r2002, 2;
	// begin inline asm
	shfl.sync.down.b32 %r2000, %r2001, %r2002, %r1998, %r2019;
	// end inline asm
	add.s32 	%r2027, %r1845, 2;
	setp.gt.s32 	%p688, %r2027, %r1998;
	selp.b32 	%r2028, 0, %r2000, %p688;
	add.s32 	%r2006, %r2001, %r2028;
	mov.b32 	%r2007, 4;
	// begin inline asm
	shfl.sync.down.b32 %r2005, %r2006, %r2007, %r1998, %r2019;
	// end inline asm
	add.s32 	%r2029, %r1845, 4;
	setp.gt.s32 	%p689, %r2029, %r1998;
	selp.b32 	%r2030, 0, %r2005, %p689;
	add.s32 	%r2011, %r2006, %r2030;
	mov.b32 	%r2012, 8;
	// begin inline asm
	shfl.sync.down.b32 %r2010, %r2011, %r2012, %r1998, %r2019;
	// end inline asm
	add.s32 	%r2031, %r1845, 8;
	setp.gt.s32 	%p690, %r2031, %r1998;
	selp.b32 	%r2032, 0, %r2010, %p690;
	add.s32 	%r2016, %r2011, %r2032;
	mov.b32 	%r2017, 16;
	// begin inline asm
	shfl.sync.down.b32 %r2015, %r2016, %r2017, %r1998, %r2019;
	// end inline asm
	add.s32 	%r2033, %r1845, 16;
	setp.gt.s32 	%p691, %r2033, %r1998;
	selp.b32 	%r2034, 0, %r2015, %p691;
	add.s32 	%r2035, %r2034, %r2358;
	add.s32 	%r2358, %r2035, %r2016;
	add.s32 	%r2359, %r2359, -32;
	bra.uni 	$L__BB2_216;
$L__BB2_224:
	mov.u32 	%r1986, %tid.x;
	setp.ne.s32 	%p679, %r1986, 0;
	@%p679 bra 	$L__BB2_226;
	add.s32 	%r1988, %r2358, %r315;
	add.s64 	%rd78, %rd10, 256;
	mov.b32 	%r1987, 101;
	// begin inline asm
	st.relaxed.gpu.v2.u32 [%rd78], {%r1987, %r1988};
	// end inline asm
	st.shared.u32 	[_ZN6thrust24THRUST_300001_SM_1000_NS8cuda_cub4core6detail5shmemE+100], %r2358;
	st.shared.u32 	[_ZN6thrust24THRUST_300001_SM_1000_NS8cuda_cub4core6detail5shmemE+104], %r1988;
$L__BB2_226:
	setp.ne.s32 	%p680, %r1845, 0;
	mov.u32 	%r2362, %r317;
	@%p680 bra 	$L__BB2_228;
	st.shared.u32 	[_ZN6thrust24THRUST_300001_SM_1000_NS8cuda_cub4core6detail5shmemE+80], %r2358;
	mov.u32 	%r2362, %r2358;
$L__BB2_228:
	mov.u32 	%r1989, %tid.x;
	setp.eq.s32 	%p681, %r1989, 0;
	bar.sync 	0;
	@%p681 bra 	$L__BB2_230;
	ld.shared.u32 	%r1990, [_ZN6thrust24THRUST_300001_SM_1000_NS8cuda_cub4core6detail5shmemE+80];
	add.s32 	%r2362, %r1990, %r2362;
$L__BB2_230:
	ld.shared.u32 	%r2364, [_ZN6thrust24THRUST_300001_SM_1000_NS8cuda_cub4core6detail5shmemE+108];
	ld.shared.u32 	%r2366, [_ZN6thrust24THRUST_300001_SM_1000_NS8cuda_cub4core6detail5shmemE+100];
$L__BB2_231:
	bar.sync 	0;
	sub.s32 	%r2368, %r2362, %r2366;
	not.pred 	%p712, %p7;
	@%p712 bra 	$L__BB2_233;
	add.s32 	%r351, %r2368, 1;
	shl.b32 	%r2134, %r2368, 2;
	mov.u32 	%r2135, _ZN6thrust24THRUST_300001_SM_1000_NS8cuda_cub4core6detail5shmemE;
	add.s32 	%r2136, %r2135, %r2134;
	selp.b32 	%r2137, %r141, %r139, %p737;
	st.shared.u32 	[%r2136+2048], %r2137;
	mov.u32 	%r2368, %r351;
$L__BB2_233:
	not.pred 	%p713, %p14;
	@%p713 bra 	$L__BB2_235;
	add.s32 	%r353, %r2368, 1;
	shl.b32 	%r2138, %r2368, 2;
	mov.u32 	%r2139, _ZN6thrust24THRUST_300001_SM_1000_NS8cuda_cub4core6detail5shmemE;
	add.s32 	%r2140, %r2139, %r2138;
	selp.b32 	%r2141, %r2283, %r2285, %p739;
	st.shared.u32 	[%r2140+2048], %r2141;
	mov.u32 	%r2368, %r353;
$L__BB2_235:
	not.pred 	%p714, %p21;
	@%p714 bra 	$L__BB2_237;
	add.s32 	%r355, %r2368, 1;
	shl.b32 	%r2142, %r2368, 2;
	mov.u32 	%r2143, _ZN6thrust24THRUST_300001_SM_1000_NS8cuda_cub4core6detail5shmemE;
	add.s32 	%r2144, %r2143, %r2142;
	selp.b32 	%r2145, %r2287, %r2289, %p741;
	st.shared.u32 	[%r2144+2048], %r2145;
	mov.u32 	%r2368, %r355;
$L__BB2_237:
	not.pred 	%p715, %p28;
	@%p715 bra 	$L__BB2_239;
	add.s32 	%r357, %r2368, 1;
	shl.b32 	%r2146, %r2368, 2;
	mov.u32 	%r2147, _ZN6thrust24THRUST_300001_SM_1000_NS8cuda_cub4core6detail5shmemE;
	add.s32 	%r2148, %r2147, %r2146;
	selp.b32 	%r2149, %r2291, %r2293, %p743;
	st.shared.u32 	[%r2148+2048], %r2149;
	mov.u32 	%r2368, %r357;
$L__BB2_239:
	not.pred 	%p716, %p35;
	@%p716 bra 	$L__BB2_241;
	add.s32 	%r359, %r2368, 1;
	shl.b32 	%r2150, %r2368, 2;
	mov.u32 	%r2151, _ZN6thrust24THRUST_300001_SM_1000_NS8cuda_cub4core6detail5shmemE;
	add.s32 	%r2152, %r2151, %r2150;
	selp.b32 	%r2153, %r2295, %r2297, %p745;
	st.shared.u32 	[%r2152+2048], %r2153;
	mov.u32 	%r2368, %r359;
$L__BB2_241:
	and.b32  	%r2154, %r192, 32;
	setp.eq.s32 	%p717, %r2154, 0;
	@%p717 bra 	$L__BB2_243;
	add.s32 	%r361, %r2368, 1;
	shl.b32 	%r2155, %r2368, 2;
	mov.u32 	%r2156, _ZN6thrust24THRUST_300001_SM_1000_NS8cuda_cub4core6detail5shmemE;
	add.s32 	%r2157, %r2156, %r2155;
	st.shared.u32 	[%r2157+2048], %r182;
	mov.u32 	%r2368, %r361;
$L__BB2_243:
	and.b32  	%r2158, %r192, 64;
	setp.eq.s32 	%p718, %r2158, 0;
	@%p718 bra 	$L__BB2_245;
	add.s32 	%r363, %r2368, 1;
	shl.b32 	%r2159, %r2368, 2;
	mov.u32 	%r2160, _ZN6thrust24THRUST_300001_SM_1000_NS8cuda_cub4core6detail5shmemE;
	add.s32 	%r2161, %r2160, %r2159;
	selp.b32 	%r2162, %r2303, %r2305, %p749;
	st.shared.u32 	[%r2161+2048], %r2162;
	mov.u32 	%r2368, %r363;
$L__BB2_245:
	and.b32  	%r2163, %r211, 128;
	setp.eq.s32 	%p719, %r2163, 0;
	@%p719 bra 	$L__BB2_247;
	add.s32 	%r365, %r2368, 1;
	shl.b32 	%r2164, %r2368, 2;
	mov.u32 	%r2165, _ZN6thrust24THRUST_300001_SM_1000_NS8cuda_cub4core6detail5shmemE;
	add.s32 	%r2166, %r2165, %r2164;
	st.shared.u32 	[%r2166+2048], %r201;
	mov.u32 	%r2368, %r365;
$L__BB2_247:
	and.b32  	%r2167, %r211, 256;
	setp.eq.s32 	%p720, %r2167, 0;
	@%p720 bra 	$L__BB2_249;
	add.s32 	%r367, %r2368, 1;
	shl.b32 	%r2168, %r2368, 2;
	mov.u32 	%r2169, _ZN6thrust24THRUST_300001_SM_1000_NS8cuda_cub4core6detail5shmemE;
	add.s32 	%r2170, %r2169, %r2168;
	selp.b32 	%r2171, %r2311, %r2313, %p753;
	st.shared.u32 	[%r2170+2048], %r2171;
	mov.u32 	%r2368, %r367;
$L__BB2_249:
	and.b32  	%r2172, %r230, 512;
	setp.eq.s32 	%p721, %r2172, 0;
	@%p721 bra 	$L__BB2_251;
	add.s32 	%r369, %r2368, 1;
	shl.b32 	%r2173, %r2368, 2;
	mov.u32 	%r2174, _ZN6thrust24THRUST_300001_SM_1000_NS8cuda_cub4core6detail5shmemE;
	add.s32 	%r2175, %r2174, %r2173;
	st.shared.u32 	[%r2175+2048], %r220;
	mov.u32 	%r2368, %r369;
$L__BB2_251:
	and.b32  	%r2176, %r230, 1024;
	setp.eq.s32 	%p722, %r2176, 0;
	@%p722 bra 	$L__BB2_253;
	add.s32 	%r371, %r2368, 1;
	shl.b32 	%r2177, %r2368, 2;
	mov.u32 	%r2178, _ZN6thrust24THRUST_300001_SM_1000_NS8cuda_cub4core6detail5shmemE;
	add.s32 	%r2179, %r2178, %r2177;
	selp.b32 	%r2180, %r2319, %r2321, %p757;
	st.shared.u32 	[%r2179+2048], %r2180;
	mov.u32 	%r2368, %r371;
$L__BB2_253:
	and.b32  	%r2181, %r249, 2048;
	setp.eq.s32 	%p723, %r2181, 0;
	@%p723 bra 	$L__BB2_255;
	add.s32 	%r373, %r2368, 1;
	shl.b32 	%r2182, %r2368, 2;
	mov.u32 	%r2183, _ZN6thrust24THRUST_300001_SM_1000_NS8cuda_cub4core6detail5shmemE;
	add.s32 	%r2184, %r2183, %r2182;
	st.shared.u32 	[%r2184+2048], %r239;
	mov.u32 	%r2368, %r373;
$L__BB2_255:
	and.b32  	%r2185, %r249, 4096;
	setp.eq.s32 	%p724, %r2185, 0;
	@%p724 bra 	$L__BB2_257;
	add.s32 	%r375, %r2368, 1;
	shl.b32 	%r2186, %r2368, 2;
	mov.u32 	%r2187, _ZN6thrust24THRUST_300001_SM_1000_NS8cuda_cub4core6detail5shmemE;
	add.s32 	%r2188, %r2187, %r2186;
	selp.b32 	%r2189, %r2327, %r2329, %p761;
	st.shared.u32 	[%r2188+2048], %r2189;
	mov.u32 	%r2368, %r375;
$L__BB2_257:
	and.b32  	%r2190, %r268, 8192;
	setp.eq.s32 	%p725, %r2190, 0;
	@%p725 bra 	$L__BB2_259;
	add.s32 	%r377, %r2368, 1;
	shl.b32 	%r2191, %r2368, 2;
	mov.u32 	%r2192, _ZN6thrust24THRUST_300001_SM_1000_NS8cuda_cub4core6detail5shmemE;
	add.s32 	%r2193, %r2192, %r2191;
	st.shared.u32 	[%r2193+2048], %r258;
	mov.u32 	%r2368, %r377;
$L__BB2_259:
	and.b32  	%r2194, %r268, 16384;
	setp.eq.s32 	%p726, %r2194, 0;
	@%p726 bra 	$L__BB2_261;
	add.s32 	%r379, %r2368, 1;
	shl.b32 	%r2195, %r2368, 2;
	mov.u32 	%r2196, _ZN6thrust24THRUST_300001_SM_1000_NS8cuda_cub4core6detail5shmemE;
	add.s32 	%r2197, %r2196, %r2195;
	selp.b32 	%r2198, %r2335, %r2337, %p765;
	st.shared.u32 	[%r2197+2048], %r2198;
	mov.u32 	%r2368, %r379;
$L__BB2_261:
	and.b32  	%r2199, %r287, 32768;
	setp.eq.s32 	%p727, %r2199, 0;
	@%p727 bra 	$L__BB2_263;
	add.s32 	%r381, %r2368, 1;
	shl.b32 	%r2200, %r2368, 2;
	mov.u32 	%r2201, _ZN6thrust24THRUST_300001_SM_1000_NS8cuda_cub4core6detail5shmemE;
	add.s32 	%r2202, %r2201, %r2200;
	st.shared.u32 	[%r2202+2048], %r277;
	mov.u32 	%r2368, %r381;
$L__BB2_263:
	and.b32  	%r2203, %r287, 65536;
	setp.eq.s32 	%p728, %r2203, 0;
	@%p728 bra 	$L__BB2_265;
	add.s32 	%r383, %r2368, 1;
	shl.b32 	%r2204, %r2368, 2;
	mov.u32 	%r2205, _ZN6thrust24THRUST_300001_SM_1000_NS8cuda_cub4core6detail5shmemE;
	add.s32 	%r2206, %r2205, %r2204;
	selp.b32 	%r2207, %r2343, %r2345, %p769;
	st.shared.u32 	[%r2206+2048], %r2207;
	mov.u32 	%r2368, %r383;
$L__BB2_265:
	and.b32  	%r2208, %r307, 131072;
	setp.eq.s32 	%p729, %r2208, 0;
	@%p729 bra 	$L__BB2_267;
	add.s32 	%r385, %r2368, 1;
	shl.b32 	%r2209, %r2368, 2;
	mov.u32 	%r2210, _ZN6thrust24THRUST_300001_SM_1000_NS8cuda_cub4core6detail5shmemE;
	add.s32 	%r2211, %r2210, %r2209;
	st.shared.u32 	[%r2211+2048], %r296;
	mov.u32 	%r2368, %r385;
$L__BB2_267:
	and.b32  	%r2212, %r307, 262144;
	setp.eq.s32 	%p730, %r2212, 0;
	@%p730 bra 	$L__BB2_269;
	shl.b32 	%r2213, %r2368, 2;
	mov.u32 	%r2214, _ZN6thrust24THRUST_300001_SM_1000_NS8cuda_cub4core6detail5shmemE;
	add.s32 	%r2215, %r2214, %r2213;
	st.shared.u32 	[%r2215+2048], %r306;
$L__BB2_269:
	bar.sync 	0;
	mov.u32 	%r2391, %tid.x;
	setp.ge.s32 	%p731, %r2391, %r2364;
	@%p731 bra 	$L__BB2_570;
	not.b32 	%r2216, %r2391;
	add.s32 	%r388, %r2364, %r2216;
	and.b32  	%r2217, %r388, 1536;
	setp.eq.s32 	%p732, %r2217, 1536;
	@%p732 bra 	$L__BB2_273;
	shr.u32 	%r2218, %r388, 9;
	add.s32 	%r2219, %r2218, 1;
	and.b32  	%r2220, %r2219, 3;
	add.s32 	%r2387, %r2391, %r2366;
	shl.b32 	%r2221, %r2391, 2;
	mov.u32 	%r2222, _ZN6thrust24THRUST_300001_SM_1000_NS8cuda_cub4core6detail5shmemE;
	add.s32 	%r2223, %r2221, %r2222;
	add.s32 	%r2386, %r2223, 2048;
	neg.s32 	%r2385, %r2220;
	shl.b32 	%r2224, %r2219, 9;
	and.b32  	%r2225, %r2224, 1536;
	add.s32 	%r2391, %r2391, %r2225;
$L__BB2_272:
	.pragma "nounroll";
	mul.wide.s32 	%rd90, %r2387, 4;
	add.s64 	%rd91, %rd5, %rd90;
	ld.shared.u32 	%r2226, [%r2386];
	st.global.u32 	[%rd91], %r2226;
	add.s32 	%r2387, %r2387, 512;
	add.s32 	%r2386, %r2386, 2048;
	add.s32 	%r2385, %r2385, 1;
	setp.ne.s32 	%p733, %r2385, 0;
	@%p733 bra 	$L__BB2_272;
$L__BB2_273:
	setp.lt.u32 	%p734, %r388, 1536;
	@%p734 bra 	$L__BB2_570;
	add.s64 	%rd12, %rd5, 4096;
	add.s32 	%r2390, %r2366, %r2391;
	shl.b32 	%r2227, %r2391, 2;
	mov.u32 	%r2228, _ZN6thrust24THRUST_300001_SM_1000_NS8cuda_cub4core6detail5shmemE;
	add.s32 	%r2229, %r2227, %r2228;
	add.s32 	%r2389, %r2229, 8192;
$L__BB2_275:
	mul.wide.s32 	%rd92, %r2390, 4;
	add.s64 	%rd93, %rd12, %rd92;
	ld.shared.u32 	%r2230, [%r2389+-6144];
	st.global.u32 	[%rd93+-4096], %r2230;
	ld.shared.u32 	%r2231, [%r2389+-4096];
	st.global.u32 	[%rd93+-2048], %r2231;
	ld.shared.u32 	%r2232, [%r2389+-2048];
	st.global.u32 	[%rd93], %r2232;
	ld.shared.u32 	%r2233, [%r2389];
	st.global.u32 	[%rd93+2048], %r2233;
	add.s32 	%r2391, %r2391, 2048;
	add.s32 	%r2390, %r2390, 2048;
	add.s32 	%r2389, %r2389, 8192;
	setp.lt.s32 	%p735, %r2391, %r2364;
	@%p735 bra 	$L__BB2_275;
	bra.uni 	$L__BB2_570;
$L__BB2_276:
	mul.wide.u32 	%rd25, %r1, 8;
	add.s64 	%rd26, %rd1, %rd25;
	ld.global.u32 	%r834, [%rd26];
	ld.global.u32 	%r835, [%rd26+4];
	ld.global.u32 	%r836, [%rd26+8];
	ld.global.u32 	%r837, [%rd26+12];
	sub.s32 	%r408, %r836, %r834;
	sub.s32 	%r838, %r837, %r835;
	cvt.s64.s32 	%rd27, %r834;
	cvt.s64.s32 	%rd13, %r835;
	mov.u32 	%r410, %tid.x;
	add.s32 	%r411, %r838, %r408;
	setp.ge.s32 	%p240, %r410, %r411;
	cvt.u64.u32 	%rd14, %r410;
	add.s64 	%rd28, %rd14, %rd27;
	shl.b64 	%rd29, %rd28, 2;
	add.s64 	%rd15, %rd3, %rd29;
	@%p240 bra 	$L__BB2_280;
	setp.ge.s32 	%p241, %r410, %r408;
	@%p241 bra 	$L__BB2_279;
	ld.global.u32 	%r2392, [%rd15];
	bra.uni 	$L__BB2_280;
$L__BB2_279:
	sub.s32 	%r839, %r410, %r408;
	cvt.s64.s32 	%rd30, %r839;
	add.s64 	%rd31, %rd30, %rd13;
	shl.b64 	%rd32, %rd31, 2;
	add.s64 	%rd33, %rd4, %rd32;
	ld.global.u32 	%r2392, [%rd33];
$L__BB2_280:
	add.s32 	%r415, %r410, 512;
	setp.ge.s32 	%p242, %r415, %r411;
	cvt.s64.s32 	%rd34, %r408;
	sub.s64 	%rd35, %rd14, %rd34;
	add.s64 	%rd36, %rd35, %rd13;
	shl.b64 	%rd37, %rd36, 2;
	add.s64 	%rd16, %rd4, %rd37;
	@%p242 bra 	$L__BB2_284;
	setp.lt.s32 	%p243, %r415, %r408;
	@%p243 bra 	$L__BB2_283;
	ld.global.u32 	%r2393, [%rd16+2048];
	bra.uni 	$L__BB2_284;
$L__BB2_283:
	ld.global.u32 	%r2393, [%rd15+2048];
$L__BB2_284:
	or.b32  	%r419, %r410, 1024;
	setp.ge.s32 	%p244, %r419, %r411;
	@%p244 bra 	$L__BB2_288;
	setp.lt.s32 	%p245, %r419, %r408;
	@%p245 bra 	$L__BB2_287;
	ld.global.u32 	%r2394, [%rd16+4096];
	bra.uni 	$L__BB2_288;
$L__BB2_287:
	ld.global.u32 	%r2394, [%rd15+4096];
$L__BB2_288:
	add.s32 	%r423, %r410, 1536;
	setp.ge.s32 	%p246, %r423, %r411;
	@%p246 bra 	$L__BB2_292;
	setp.lt.s32 	%p247, %r423, %r408;
	@%p247 bra 	$L__BB2_291;
	ld.global.u32 	%r2395, [%rd16+6144];
	bra.uni 	$L__BB2_292;
$L__BB2_291:
	ld.global.u32 	%r2395, [%rd15+6144];
$L__BB2_292:
	or.b32  	%r427, %r410, 2048;
	setp.ge.s32 	%p248, %r427, %r411;
	@%p248 bra 	$L__BB2_296;
	setp.lt.s32 	%p249, %r427, %r408;
	@%p249 bra 	$L__BB2_295;
	ld.global.u32 	%r2396, [%rd16+8192];
	bra.uni 	$L__BB2_296;
$L__BB2_295:
	ld.global.u32 	%r2396, [%rd15+8192];
$L__BB2_296:
	add.s32 	%r431, %r410, 2560;
	setp.ge.s32 	%p250, %r431, %r411;
	@%p250 bra 	$L__BB2_300;
	setp.lt.s32 	%p251, %r431, %r408;
	@%p251 bra 	$L__BB2_299;
	ld.global.u32 	%r2397, [%rd16+10240];
	bra.uni 	$L__BB2_300;
$L__BB2_299:
	ld.global.u32 	%r2397, [%rd15+10240];
$L__BB2_300:
	or.b32  	%r435, %r410, 3072;
	setp.ge.s32 	%p252, %r435, %r411;
	@%p252 bra 	$L__BB2_304;
	setp.lt.s32 	%p253, %r435, %r408;
	@%p253 bra 	$L__BB2_303;
	ld.global.u32 	%r2398, [%rd16+12288];
	bra.uni 	$L__BB2_304;
$L__BB2_303:
	ld.global.u32 	%r2398, [%rd15+12288];
$L__BB2_304:
	add.s32 	%r439, %r410, 3584;
	setp.ge.s32 	%p254, %r439, %r411;
	@%p254 bra 	$L__BB2_308;
	setp.lt.s32 	%p255, %r439, %r408;
	@%p255 bra 	$L__BB2_307;
	ld.global.u32 	%r2399, [%rd16+14336];
	bra.uni 	$L__BB2_308;
$L__BB2_307:
	ld.global.u32 	%r2399, [%rd15+14336];
$L__BB2_308:
	or.b32  	%r443, %r410, 4096;
	setp.ge.s32 	%p256, %r443, %r411;
	@%p256 bra 	$L__BB2_312;
	setp.lt.s32 	%p257, %r443, %r408;
	@%p257 bra 	$L__BB2_311;
	ld.global.u32 	%r2400, [%rd16+16384];
	bra.uni 	$L__BB2_312;
$L__BB2_311:
	ld.global.u32 	%r2400, [%rd15+16384];
$L__BB2_312:
	add.s32 	%r447, %r410, 4608;
	setp.ge.s32 	%p258, %r447, %r411;
	@%p258 bra 	$L__BB2_316;
	setp.lt.s32 	%p259, %r447, %r408;
	@%p259 bra 	$L__BB2_315;
	ld.global.u32 	%r2401, [%rd16+18432];
	bra.uni 	$L__BB2_316;
$L__BB2_315:
	ld.global.u32 	%r2401, [%rd15+18432];
$L__BB2_316:
	or.b32  	%r451, %r410, 5120;
	setp.ge.s32 	%p260, %r451, %r411;
	@%p260 bra 	$L__BB2_320;
	setp.lt.s32 	%p261, %r451, %r408;
	@%p261 bra 	$L__BB2_319;
	ld.global.u32 	%r2402, [%rd16+20480];
	bra.uni 	$L__BB2_320;
$L__BB2_319:
	ld.global.u32 	%r2402, [%rd15+20480];
$L__BB2_320:
	add.s32 	%r455, %r410, 5632;
	setp.ge.s32 	%p262, %r455, %r411;
	@%p262 bra 	$L__BB2_324;
	setp.lt.s32 	%p263, %r455, %r408;
	@%p263 bra 	$L__BB2_323;
	ld.global.u32 	%r2403, [%rd16+22528];
	bra.uni 	$L__BB2_324;
$L__BB2_323:
	ld.global.u32 	%r2403, [%rd15+22528];
$L__BB2_324:
	or.b32  	%r459, %r410, 6144;
	setp.ge.s32 	%p264, %r459, %r411;
	@%p264 bra 	$L__BB2_328;
	setp.lt.s32 	%p265, %r459, %r408;
	@%p265 bra 	$L__BB2_327;
	ld.global.u32 	%r2404, [%rd16+24576];
	bra.uni 	$L__BB2_328;
$L__BB2_327:
	ld.global.u32 	%r2404, [%rd15+24576];
$L__BB2_328:
	add.s32 	%r463, %r410, 6656;
	setp.ge.s32 	%p266, %r463, %r411;
	@%p266 bra 	$L__BB2_332;
	setp.lt.s32 	%p267, %r463, %r408;
	@%p267 bra 	$L__BB2_331;
	ld.global.u32 	%r2405, [%rd16+26624];
	bra.uni 	$L__BB2_332;
$L__BB2_331:
	ld.global.u32 	%r2405, [%rd15+26624];
$L__BB2_332:
	or.b32  	%r467, %r410, 7168;
	setp.ge.s32 	%p268, %r467, %r411;
	@%p268 bra 	$L__BB2_336;
	setp.lt.s32 	%p269, %r467, %r408;
	@%p269 bra 	$L__BB2_335;
	ld.global.u32 	%r2406, [%rd16+28672];
	bra.uni 	$L__BB2_336;
$L__BB2_335:
	ld.global.u32 	%r2406, [%rd15+28672];
$L__BB2_336:
	add.s32 	%r471, %r410, 7680;
	setp.ge.s32 	%p270, %r471, %r411;
	@%p270 bra 	$L__BB2_340;
	setp.lt.s32 	%p271, %r471, %r408;
	@%p271 bra 	$L__BB2_339;
	ld.global.u32 	%r2407, [%rd16+30720];
	bra.uni 	$L__BB2_340;
$L__BB2_339:
	ld.global.u32 	%r2407, [%rd15+30720];
$L__BB2_340:
	or.b32  	%r475, %r410, 8192;
	setp.ge.s32 	%p272, %r475, %r411;
	@%p272 bra 	$L__BB2_344;
	setp.lt.s32 	%p273, %r475, %r408;
	@%p273 bra 	$L__BB2_343;
	ld.global.u32 	%r2408, [%rd16+32768];
	bra.uni 	$L__BB2_344;
$L__BB2_343:
	ld.global.u32 	%r2408, [%rd15+32768];
$L__BB2_344:
	add.s32 	%r479, %r410, 8704;
	setp.ge.s32 	%p274, %r479, %r411;
	@%p274 bra 	$L__BB2_348;
	setp.lt.s32 	%p275, %r479, %r408;
	@%p275 bra 	$L__BB2_347;
	ld.global.u32 	%r2409, [%rd16+34816];
	bra.uni 	$L__BB2_348;
$L__BB2_347:
	ld.global.u32 	%r2409, [%rd15+34816];
$L__BB2_348:
	or.b32  	%r483, %r410, 9216;
	setp.ge.s32 	%p276, %r483, %r411;
	@%p276 bra 	$L__BB2_352;
	setp.lt.s32 	%p277, %r483, %r408;
	@%p277 bra 	$L__BB2_351;
	ld.global.u32 	%r2410, [%rd16+36864];
	bra.uni 	$L__BB2_352;
$L__BB2_351:
	ld.global.u32 	%r2410, [%rd15+36864];
$L__BB2_352:
	mov.u32 	%r858, _ZN6thrust24THRUST_300001_SM_1000_NS8cuda_cub4core6detail5shmemE;
	add.s32 	%r859, %r858, 2048;
	shl.b32 	%r861, %r410, 2;
	add.s32 	%r487, %r859, %r861;
	st.shared.u32 	[%r487], %r2392;
	st.shared.u32 	[%r487+2048], %r2393;
	st.shared.u32 	[%r487+4096], %r2394;
	st.shared.u32 	[%r487+6144], %r2395;
	st.shared.u32 	[%r487+8192], %r2396;
	st.shared.u32 	[%r487+10240], %r2397;
	st.shared.u32 	[%r487+12288], %r2398;
	st.shared.u32 	[%r487+14336], %r2399;
	st.shared.u32 	[%r487+16384], %r2400;
	st.shared.u32 	[%r487+18432], %r2401;
	st.shared.u32 	[%r487+20480], %r2402;
	st.shared.u32 	[%r487+22528], %r2403;
	st.shared.u32 	[%r487+24576], %r2404;
	st.shared.u32 	[%r487+26624], %r2405;
	st.shared.u32 	[%r487+28672], %r2406;
	st.shared.u32 	[%r487+30720], %r2407;
	st.shared.u32 	[%r487+32768], %r2408;
	st.shared.u32 	[%r487+34816], %r2409;
	st.shared.u32 	[%r487+36864], %r2410;
	bar.sync 	0;
	mul.lo.s32 	%r862, %r410, 19;
	min.s32 	%r488, %r411, %r862;
	shl.b32 	%r863, %r408, 2;
	add.s32 	%r489, %r859, %r863;
	sub.s32 	%r864, %r488, %r838;
	max.s32 	%r2413, %r864, 0;
	min.s32 	%r2412, %r408, %r488;
	setp.ge.s32 	%p278, %r2413, %r2412;
	@%p278 bra 	$L__BB2_354;
$L__BB2_353:
	add.s32 	%r865, %r2413, %r2412;
	shr.s32 	%r866, %r865, 1;
	shl.b32 	%r867, %r866, 2;
	add.s32 	%r869, %r858, %r867;
	ld.shared.u32 	%r870, [%r869+2048];
	not.b32 	%r871, %r866;
	add.s32 	%r872, %r488, %r871;
	shl.b32 	%r873, %r872, 2;
	add.s32 	%r874, %r489, %r873;
	ld.shared.u32 	%r875, [%r874];
	setp.lt.s32 	%p279, %r875, %r870;
	add.s32 	%r876, %r866, 1;
	selp.b32 	%r2413, %r2413, %r876, %p279;
	selp.b32 	%r2412, %r866, %r2412, %p279;
	setp.lt.s32 	%p280, %r2413, %r2412;
	@%p280 bra 	$L__BB2_353;
$L__BB2_354:
	sub.s32 	%r497, %r488, %r2413;
	setp.ge.s32 	%p281, %r497, %r838;
	mov.b32 	%r2440, 0;
	@%p281 bra 	$L__BB2_379;
	shl.b32 	%r880, %r497, 2;
	add.s32 	%r498, %r489, %r880;
	ld.shared.u32 	%r499, [%r498];
	setp.lt.s32 	%p282, %r2413, 1;
	mov.b32 	%r2417, 0;
	mov.u32 	%r2416, %r2413;
	@%p282 bra 	$L__BB2_357;
	mul.lo.s32 	%r881, %r2413, 511;
	shr.s32 	%r882, %r881, 9;
	shl.b32 	%r883, %r882, 2;
	add.s32 	%r885, %r858, %r883;
	ld.shared.u32 	%r886, [%r885+2048];
	setp.lt.s32 	%p283, %r886, %r499;
	add.s32 	%r887, %r882, 1;
	selp.b32 	%r2416, %r2413, %r882, %p283;
	selp.b32 	%r2417, %r887, 0, %p283;
$L__BB2_357:
	setp.ge.s32 	%p284, %r2417, %r2416;
	@%p284 bra 	$L__BB2_359;
	mad.lo.s32 	%r888, %r2416, 127, %r2417;
	shr.s32 	%r889, %r888, 7;
	shl.b32 	%r890, %r889, 2;
	add.s32 	%r892, %r858, %r890;
	ld.shared.u32 	%r893, [%r892+2048];
	setp.lt.s32 	%p285, %r893, %r499;
	add.s32 	%r894, %r889, 1;
	selp.b32 	%r2416, %r2416, %r889, %p285;
	selp.b32 	%r2417, %r894, %r2417, %p285;
$L__BB2_359:
	setp.ge.s32 	%p286, %r2417, %r2416;
	@%p286 bra 	$L__BB2_361;
	mad.lo.s32 	%r895, %r2416, 31, %r2417;
	shr.s32 	%r896, %r895, 5;
	shl.b32 	%r897, %r896, 2;
	add.s32 	%r899, %r858, %r897;
	ld.shared.u32 	%r900, [%r899+2048];
	setp.lt.s32 	%p287, %r900, %r499;
	add.s32 	%r901, %r896, 1;
	selp.b32 	%r2416, %r2416, %r896, %p287;
	selp.b32 	%r2417, %r901, %r2417, %p287;
$L__BB2_361:
	setp.ge.s32 	%p288, %r2417, %r2416;
	@%p288 bra 	$L__BB2_363;
	mad.lo.s32 	%r902, %r2416, 15, %r2417;
	shr.s32 	%r903, %r902, 4;
	shl.b32 	%r904, %r903, 2;
	add.s32 	%r906, %r858, %r904;
	ld.shared.u32 	%r907, [%r906+2048];
	setp.lt.s32 	%p289, %r907, %r499;
	add.s32 	%r908, %r903, 1;
	selp.b32 	%r2416, %r2416, %r903, %p289;
	selp.b32 	%r2417, %r908, %r2417, %p289;
$L__BB2_363:
	setp.ge.s32 	%p290, %r2417, %r2416;
	@%p290 bra 	$L__BB2_365;
$L__BB2_364:
	add.s32 	%r910, %r2417, %r2416;
	shr.s32 	%r911, %r910, 1;
	shl.b32 	%r912, %r911, 2;
	add.s32 	%r914, %r858, %r912;
	ld.shared.u32 	%r915, [%r914+2048];
	setp.lt.s32 	%p291, %r915, %r499;
	add.s32 	%r916, %r911, 1;
	selp.b32 	%r2416, %r2416, %r911, %p291;
	selp.b32 	%r2417, %r916, %r2417, %p291;
	setp.lt.s32 	%p292, %r2417, %r2416;
	@%p292 bra 	$L__BB2_364;
$L__BB2_365:
	setp.lt.s32 	%p293, %r497, 1;
	mov.b32 	%r2428, 0;
	mov.u32 	%r2427, %r497;
	@%p293 bra 	$L__BB2_367;
	mul.lo.s32 	%r919, %r497, 511;
	shr.s32 	%r920, %r919, 9;
	shl.b32 	%r921, %r920, 2;
	add.s32 	%r922, %r489, %r921;
	ld.shared.u32 	%r923, [%r922];
	setp.lt.s32 	%p294, %r923, %r499;
	add.s32 	%r924, %r920, 1;
	selp.b32 	%r2427, %r497, %r920, %p294;
	selp.b32 	%r2428, %r924, 0, %p294;
$L__BB2_367:
	setp.ge.s32 	%p295, %r2428, %r2427;
	@%p295 bra 	$L__BB2_369;
	mad.lo.s32 	%r926, %r2427, 127, %r2428;
	shr.s32 	%r927, %r926, 7;
	shl.b32 	%r928, %r927, 2;
	add.s32 	%r929, %r489, %r928;
	ld.shared.u32 	%r930, [%r929];
	setp.lt.s32 	%p296, %r930, %r499;
	add.s32 	%r931, %r927, 1;
	selp.b32 	%r2427, %r2427, %r927, %p296;
	selp.b32 	%r2428, %r931, %r2428, %p296;
$L__BB2_369:
	setp.ge.s32 	%p297, %r2428, %r2427;
	@%p297 bra 	$L__BB2_371;
	mad.lo.s32 	%r932, %r2427, 31, %r2428;
	shr.s32 	%r933, %r932, 5;
	shl.b32 	%r934, %r933, 2;
	add.s32 	%r935, %r489, %r934;
	ld.shared.u32 	%r936, [%r935];
	setp.lt.s32 	%p298, %r936, %r499;
	add.s32 	%r937, %r933, 1;
	selp.b32 	%r2427, %r2427, %r933, %p298;
	selp.b32 	%r2428, %r937, %r2428, %p298;
$L__BB2_371:
	setp.ge.s32 	%p299, %r2428, %r2427;
	@%p299 bra 	$L__BB2_373;
	mad.lo.s32 	%r938, %r2427, 15, %r2428;
	shr.s32 	%r939, %r938, 4;
	shl.b32 	%r940, %r939, 2;
	add.s32 	%r941, %r489, %r940;
	ld.shared.u32 	%r942, [%r941];
	setp.lt.s32 	%p300, %r942, %r499;
	add.s32 	%r943, %r939, 1;
	selp.b32 	%r2427, %r2427, %r939, %p300;
	selp.b32 	%r2428, %r943, %r2428, %p300;
$L__BB2_373:
	setp.ge.s32 	%p301, %r2428, %r2427;
	@%p301 bra 	$L__BB2_375;
$L__BB2_374:
	add.s32 	%r945, %r2428, %r2427;
	shr.s32 	%r946, %r945, 1;
	shl.b32 	%r947, %r946, 2;
	add.s32 	%r948, %r489, %r947;
	ld.shared.u32 	%r949, [%r948];
	setp.lt.s32 	%p302, %r949, %r499;
	add.s32 	%r950, %r946, 1;
	selp.b32 	%r2427, %r2427, %r946, %p302;
	selp.b32 	%r2428, %r950, %r2428, %p302;
	setp.lt.s32 	%p303, %r2428, %r2427;
	@%p303 bra 	$L__BB2_374;
$L__BB2_375:
	sub.s32 	%r953, %r2413, %r2417;
	sub.s32 	%r544, %r497, %r2428;
	add.s32 	%r545, %r544, %r953;
	shr.s32 	%r954, %r545, 1;
	max.s32 	%r546, %r954, %r544;
	add.s32 	%r956, %r2428, %r546;
	add.s32 	%r957, %r956, 1;
	min.s32 	%r958, %r957, %r838;
	sub.s32 	%r2437, %r958, %r497;
	setp.lt.s32 	%p304, %r2437, 1;
	mov.b32 	%r2438, 0;
	@%p304 bra 	$L__BB2_378;
	mov.b32 	%r2438, 0;
$L__BB2_377:
	add.s32 	%r960, %r2438, %r2437;
	shr.s32 	%r961, %r960, 1;
	shl.b32 	%r962, %r961, 2;
	add.s32 	%r963, %r498, %r962;
	ld.shared.u32 	%r964, [%r963];
	setp.lt.s32 	%p305, %r499, %r964;
	add.s32 	%r965, %r961, 1;
	selp.b32 	%r2437, %r961, %r2437, %p305;
	selp.b32 	%r2438, %r2438, %r965, %p305;
	setp.lt.s32 	%p306, %r2438, %r2437;
	@%p306 bra 	$L__BB2_377;
$L__BB2_378:
	add.s32 	%r966, %r544, %r2438;
	min.s32 	%r967, %r966, %r546;
	sub.s32 	%r968, %r545, %r967;
	add.s32 	%r969, %r967, 1;
	setp.eq.s32 	%p307, %r968, %r969;
	setp.lt.s32 	%p308, %r546, %r966;
	and.pred  	%p309, %p307, %p308;
	add.s32 	%r2413, %r968, %r2417;
	selp.u32 	%r2440, 1, 0, %p309;
$L__BB2_379:
	sub.s32 	%r970, %r488, %r2413;
	add.s32 	%r971, %r970, %r2440;
	setp.eq.s32 	%p310, %r410, 0;
	shl.b32 	%r972, %r408, 16;
	or.b32  	%r973, %r972, %r838;
	shl.b32 	%r974, %r2413, 16;
	or.b32  	%r975, %r971, %r974;
	selp.b32 	%r976, %r973, %r975, %p310;
	add.s32 	%r977, %r410, -1;
	selp.b32 	%r978, 511, %r977, %p310;
	shl.b32 	%r979, %r978, 2;
	add.s32 	%r981, %r858, %r979;
	st.shared.u32 	[%r981], %r976;
	bar.sync 	0;
	ld.shared.u32 	%r982, [%r487+-2048];
	shr.s32 	%r557, %r982, 16;
	and.b32  	%r983, %r982, 65535;
	add.s32 	%r2448, %r971, %r408;
	add.s32 	%r559, %r983, %r408;
	add.s32 	%r560, %r559, %r557;
	shl.b32 	%r984, %r971, 2;
	add.s32 	%r561, %r489, %r984;
	ld.shared.u32 	%r562, [%r561];
	shl.b32 	%r985, %r2413, 2;
	add.s32 	%r986, %r858, %r985;
	add.s32 	%r563, %r986, 2048;
	ld.shared.u32 	%r564, [%r986+2048];
	setp.ge.s32 	%p774, %r2413, %r557;
	setp.lt.s32 	%p311, %r2413, %r557;
	setp.ge.s32 	%p312, %r2448, %r559;
	and.pred  	%p775, %p312, %p311;
	or.pred  	%p313, %p774, %p312;
	@%p313 bra 	$L__BB2_381;
	setp.lt.s32 	%p775, %r564, %r562;
	setp.lt.s32 	%p774, %r562, %r564;
$L__BB2_381:
	add.s32 	%r987, %r2448, %r2413;
	setp.lt.s32 	%p314, %r987, %r560;
	xor.pred  	%p315, %p774, %p775;
	and.pred  	%p126, %p314, %p315;
	mov.u32 	%r2441, %r564;
	@%p774 bra 	$L__BB2_383;
	add.s32 	%r2413, %r2413, 1;
	ld.shared.u32 	%r2441, [%r563+4];
$L__BB2_383:
	mov.u32 	%r2443, %r562;
	@%p775 bra 	$L__BB2_385;
	add.s32 	%r2448, %r2448, 1;
	ld.shared.u32 	%r2443, [%r561+4];
$L__BB2_385:
	setp.ge.s32 	%p776, %r2413, %r557;
	setp.lt.s32 	%p316, %r2413, %r557;
	setp.ge.s32 	%p317, %r2448, %r559;
	and.pred  	%p777, %p317, %p316;
	or.pred  	%p318, %p776, %p317;
	@%p318 bra 	$L__BB2_387;
	setp.lt.s32 	%p777, %r2441, %r2443;
	setp.lt.s32 	%p776, %r2443, %r2441;
$L__BB2_387:
	add.s32 	%r988, %r2448, %r2413;
	setp.lt.s32 	%p319, %r988, %r560;
	xor.pred  	%p320, %p776, %p777;
	and.pred  	%p133, %p319, %p320;
	mov.u32 	%r2445, %r2441;
	@%p776 bra 	$L__BB2_389;
	add.s32 	%r573, %r2413, 1;
	shl.b32 	%r989, %r2413, 2;
	add.s32 	%r991, %r858, %r989;
	ld.shared.u32 	%r2445, [%r991+2052];
	mov.u32 	%r2413, %r573;
$L__BB2_389:
	mov.u32 	%r2447, %r2443;
	@%p777 bra 	$L__BB2_391;
	add.s32 	%r577, %r2448, 1;
	shl.b32 	%r992, %r2448, 2;
	add.s32 	%r994, %r858, %r992;
	ld.shared.u32 	%r2447, [%r994+2052];
	mov.u32 	%r2448, %r577;
$L__BB2_391:
	setp.ge.s32 	%p778, %r2413, %r557;
	setp.lt.s32 	%p321, %r2413, %r557;
	setp.ge.s32 	%p322, %r2448, %r559;
	and.pred  	%p779, %p322, %p321;
	or.pred  	%p323, %p778, %p322;
	@%p323 bra 	$L__BB2_393;
	setp.lt.s32 	%p779, %r2445, %r2447;
	setp.lt.s32 	%p778, %r2447, %r2445;
$L__BB2_393:
	add.s32 	%r995, %r2448, %r2413;
	setp.lt.s32 	%p324, %r995, %r560;
	xor.pred  	%p325, %p778, %p779;
	and.pred  	%p140, %p324, %p325;
	mov.u32 	%r2449, %r2445;
	@%p778 bra 	$L__BB2_395;
	add.s32 	%r581, %r2413, 1;
	shl.b32 	%r996, %r2413, 2;
	mov.u32 	%r997, _ZN6thrust24THRUST_300001_SM_1000_NS8cuda_cub4core6detail5shmemE;
	add.s32 	%r998, %r997, %r996;
	ld.shared.u32 	%r2449, [%r998+2052];
	mov.u32 	%r2413, %r581;
$L__BB2_395:
	mov.u32 	%r2451, %r2447;
	@%p779 bra 	$L__BB2_397;
	add.s32 	%r585, %r2448, 1;
	shl.b32 	%r999, %r2448, 2;
	mov.u32 	%r1000, _ZN6thrust24THRUST_300001_SM_1000_NS8cuda_cub4core6detail5shmemE;
	add.s32 	%r1001, %r1000, %r999;
	ld.shared.u32 	%r2451, [%r1001+2052];
	mov.u32 	%r2448, %r585;
$L__BB2_397:
	setp.ge.s32 	%p780, %r2413, %r557;
	setp.lt.s32 	%p326, %r2413, %r557;
	setp.ge.s32 	%p327, %r2448, %r559;
	and.pred  	%p781, %p327, %p326;
	or.pred  	%p328, %p780, %p327;
	@%p328 bra 	$L__BB2_399;
	setp.lt.s32 	%p781, %r2449, %r2451;
	setp.lt.s32 	%p780, %r2451, %r2449;
$L__BB2_399:
	add.s32 	%r1002, %r2448, %r2413;
	setp.lt.s32 	%p329, %r1002, %r560;
	xor.pred  	%p330, %p780, %p781;
	and.pred  	%p147, %p329, %p330;
	mov.u32 	%r2453, %r2449;
	@%p780 bra 	$L__BB2_401;
	add.s32 	%r589, %r2413, 1;
	shl.b32 	%r1003, %r2413, 2;
	mov.u32 	%r1004, _ZN6thrust24THRUST_300001_SM_1000_NS8cuda_cub4core6detail5shmemE;
	add.s32 	%r1005, %r1004, %r1003;
	ld.shared.u32 	%r2453, [%r1005+2052];
	mov.u32 	%r2413, %r589;
$L__BB2_401:
	mov.u32 	%r2455, %r2451;
	@%p781 bra 	$L__BB2_403;
	add.s32 	%r593, %r2448, 1;
	shl.b32 	%r1006, %r2448, 2;
	mov.u32 	%r1007, _ZN6thrust24THRUST_300001_SM_1000_NS8cuda_cub4core6detail5shmemE;
	add.s32 	%r1008, %r1007, %r1006;
	ld.shared.u32 	%r2455, [%r1008+2052];
	mov.u32 	%r2448, %r593;
$L__BB2_403:
	setp.ge.s32 	%p782, %r2413, %r557;
	setp.lt.s32 	%p331, %r2413, %r557;
	setp.ge.s32 	%p332, %r2448, %r559;
	and.pred  	%p783, %p332, %p331;
	or.pred  	%p333, %p782, %p332;
	@%p333 bra 	$L__BB2_405;
	setp.lt.s32 	%p783, %r2453, %r2455;
	setp.lt.s32 	%p782, %r2455, %r2453;
$L__BB2_405:
	add.s32 	%r1009, %r2448, %r2413;
	setp.lt.s32 	%p334, %r1009, %r560;
	xor.pred  	%p335, %p782, %p783;
	and.pred  	%p154, %p334, %p335;
	mov.u32 	%r2461, %r2453;
	@%p782 bra 	$L__BB2_407;
	add.s32 	%r597, %r2413, 1;
	shl.b32 	%r1010, %r2413, 2;
	mov.u32 	%r1011, _ZN6thrust24THRUST_300001_SM_1000_NS8cuda_cub4core6detail5shmemE;
	add.s32 	%r1012, %r1011, %r1010;
	ld.shared.u32 	%r2461, [%r1012+2052];
	mov.u32 	%r2413, %r597;
$L__BB2_407:
	mov.u32 	%r2463, %r2455;
	@%p783 bra 	$L__BB2_409;
	add.s32 	%r601, %r2448, 1;
	shl.b32 	%r1013, %r2448, 2;
	mov.u32 	%r1014, _ZN6thrust24THRUST_300001_SM_1000_NS8cuda_cub4core6detail5shmemE;
	add.s32 	%r1015, %r1014, %r1013;
	ld.shared.u32 	%r2463, [%r1015+2052];
	mov.u32 	%r2448, %r601;
$L__BB2_409:
	setp.ge.s32 	%p784, %r2413, %r557;
	setp.lt.s32 	%p336, %r2413, %r557;
	setp.ge.s32 	%p337, %r2448, %r559;
	and.pred  	%p785, %p337, %p336;
	or.pred  	%p338, %p784, %p337;
	@%p338 bra 	$L__BB2_411;
	setp.lt.s32 	%p785, %r2461, %r2463;
	setp.lt.s32 	%p784, %r2463, %r2461;
$L__BB2_411:
	selp.b32 	%r605, %r2461, %r2463, %p785;
	add.s32 	%r1016, %r2448, %r2413;
	setp.lt.s32 	%p339, %r1016, %r560;
	xor.pred  	%p340, %p784, %p785;
	selp.b32 	%r1017, 32, 0, %p340;
	selp.b32 	%r606, %r1017, 0, %p339;
	@%p784 bra 	$L__BB2_413;
	add.s32 	%r607, %r2413, 1;
	shl.b32 	%r1018, %r2413, 2;
	mov.u32 	%r1019, _ZN6thrust24THRUST_300001_SM_1000_NS8cuda_cub4core6detail5shmemE;
	add.s32 	%r1020, %r1019, %r1018;
	ld.shared.u32 	%r2461, [%r1020+2052];
	mov.u32 	%r2413, %r607;
$L__BB2_413:
	@%p785 bra 	$L__BB2_415;
	add.s32 	%r611, %r2448, 1;
	shl.b32 	%r1021, %r2448, 2;
	mov.u32 	%r1022, _ZN6thrust24THRUST_300001_SM_1000_NS8cuda_cub4core6detail5shmemE;
	add.s32 	%r1023, %r1022, %r1021;
	ld.shared.u32 	%r2463, [%r1023+2052];
	mov.u32 	%r2448, %r611;
$L__BB2_415:
	setp.ge.s32 	%p786, %r2413, %r557;
	setp.lt.s32 	%p341, %r2413, %r557;
	setp.ge.s32 	%p342, %r2448, %r559;
	and.pred  	%p787, %p342, %p341;
	or.pred  	%p343, %p786, %p342;
	@%p343 bra 	$L__BB2_417;
	setp.lt.s32 	%p787, %r2461, %r2463;
	setp.lt.s32 	%p786, %r2463, %r2461;
$L__BB2_417:
	add.s32 	%r1024, %r2448, %r2413;
	setp.lt.s32 	%p344, %r1024, %r560;
	xor.pred  	%p345, %p786, %p787;
	selp.b32 	%r1025, 64, 0, %p345;
	selp.b32 	%r1026, %r1025, 0, %p344;
	or.b32  	%r1027, %r606, %r1026;
	selp.b32 	%r1028, 8, 0, %p147;
	selp.b32 	%r1029, 4, 0, %p140;
	selp.u32 	%r1030, 1, 0, %p126;
	selp.b32 	%r1031, 2, 0, %p133;
	or.b32  	%r1032, %r1031, %r1030;
	or.b32  	%r1033, %r1032, %r1029;
	or.b32  	%r1034, %r1033, %r1028;
	selp.b32 	%r1035, 16, 0, %p154;
	or.b32  	%r1036, %r1034, %r1035;
	or.b32  	%r615, %r1027, %r1036;
	mov.u32 	%r2469, %r2461;
	@%p786 bra 	$L__BB2_419;
	add.s32 	%r616, %r2413, 1;
	shl.b32 	%r1037, %r2413, 2;
	mov.u32 	%r1038, _ZN6thrust24THRUST_300001_SM_1000_NS8cuda_cub4core6detail5shmemE;
	add.s32 	%r1039, %r1038, %r1037;
	ld.shared.u32 	%r2469, [%r1039+2052];
	mov.u32 	%r2413, %r616;
$L__BB2_419:
	mov.u32 	%r2471, %r2463;
	@%p787 bra 	$L__BB2_421;
	add.s32 	%r620, %r2448, 1;
	shl.b32 	%r1040, %r2448, 2;
	mov.u32 	%r1041, _ZN6thrust24THRUST_300001_SM_1000_NS8cuda_cub4core6detail5shmemE;
	add.s32 	%r1042, %r1041, %r1040;
	ld.shared.u32 	%r2471, [%r1042+2052];
	mov.u32 	%r2448, %r620;
$L__BB2_421:
	setp.ge.s32 	%p788, %r2413, %r557;
	setp.lt.s32 	%p346, %r2413, %r557;
	setp.ge.s32 	%p347, %r2448, %r559;
	and.pred  	%p789, %p347, %p346;
	or.pred  	%p348, %p788, %p347;
	@%p348 bra 	$L__BB2_423;
	setp.lt.s32 	%p789, %r2469, %r2471;
	setp.lt.s32 	%p788, %r2471, %r2469;
$L__BB2_423:
	selp.b32 	%r624, %r2469, %r2471, %p789;
	add.s32 	%r1043, %r2448, %r2413;
	setp.lt.s32 	%p349, %r1043, %r560;
	xor.pred  	%p350, %p788, %p789;
	selp.b32 	%r1044, 128, 0, %p350;
	selp.b32 	%r625, %r1044, 0, %p349;
	@%p788 bra 	$L__BB2_425;
	add.s32 	%r626, %r2413, 1;
	shl.b32 	%r1045, %r2413, 2;
	mov.u32 	%r1046, _ZN6thrust24THRUST_300001_SM_1000_NS8cuda_cub4core6detail5shmemE;
	add.s32 	%r1047, %r1046, %r1045;
	ld.shared.u32 	%r2469, [%r1047+2052];
	mov.u32 	%r2413, %r626;
$L__BB2_425:
	@%p789 bra 	$L__BB2_427;
	add.s32 	%r630, %r2448, 1;
	shl.b32 	%r1048, %r2448, 2;
	mov.u32 	%r1049, _ZN6thrust24THRUST_300001_SM_1000_NS8cuda_cub4core6detail5shmemE;
	add.s32 	%r1050, %r1049, %r1048;
	ld.shared.u32 	%r2471, [%r1050+2052];
	mov.u32 	%r2448, %r630;
$L__BB2_427:
	setp.ge.s32 	%p790, %r2413, %r557;
	setp.lt.s32 	%p351, %r2413, %r557;
	setp.ge.s32 	%p352, %r2448, %r559;
	and.pred  	%p791, %p352, %p351;
	or.pred  	%p353, %p790, %p352;
	@%p353 bra 	$L__BB2_429;
	setp.lt.s32 	%p791, %r2469, %r2471;
	setp.lt.s32 	%p790, %r2471, %r2469;
$L__BB2_429:
	add.s32 	%r1051, %r2448, %r2413;
	setp.lt.s32 	%p354, %r1051, %r560;
	xor.pred  	%p355, %p790, %p791;
	selp.b32 	%r1052, 256, 0, %p355;
	selp.b32 	%r1053, %r1052, 0, %p354;
	or.b32  	%r1054, %r625, %r1053;
	or.b32  	%r634, %r1054, %r615;
	mov.u32 	%r2477, %r2469;
	@%p790 bra 	$L__BB2_431;
	add.s32 	%r635, %r2413, 1;
	shl.b32 	%r1055, %r2413, 2;
	mov.u32 	%r1056, _ZN6thrust24THRUST_300001_SM_1000_NS8cuda_cub4core6detail5shmemE;
	add.s32 	%r1057, %r1056, %r1055;
	ld.shared.u32 	%r2477, [%r1057+2052];
	mov.u32 	%r2413, %r635;
$L__BB2_431:
	mov.u32 	%r2479, %r2471;
	@%p791 bra 	$L__BB2_433;
	add.s32 	%r639, %r2448, 1;
	shl.b32 	%r1058, %r2448, 2;
	mov.u32 	%r1059, _ZN6thrust24THRUST_300001_SM_1000_NS8cuda_cub4core6detail5shmemE;
	add.s32 	%r1060, %r1059, %r1058;
	ld.shared.u32 	%r2479, [%r1060+2052];
	mov.u32 	%r2448, %r639;
$L__BB2_433:
	setp.ge.s32 	%p792, %r2413, %r557;
	setp.lt.s32 	%p356, %r2413, %r557;
	setp.ge.s32 	%p357, %r2448, %r559;
	and.pred  	%p793, %p357, %p356;
	or.pred  	%p358, %p792, %p357;
	@%p358 bra 	$L__BB2_435;
	setp.lt.s32 	%p793, %r2477, %r2479;
	setp.lt.s32 	%p792, %r2479, %r2477;
$L__BB2_435:
	selp.b32 	%r643, %r2477, %r2479, %p793;
	add.s32 	%r1061, %r2448, %r2413;
	setp.lt.s32 	%p359, %r1061, %r560;
	xor.pred  	%p360, %p792, %p793;
	selp.b32 	%r1062, 512, 0, %p360;
	selp.b32 	%r644, %r1062, 0, %p359;
	@%p792 bra 	$L__BB2_437;
	add.s32 	%r645, %r2413, 1;
	shl.b32 	%r1063, %r2413, 2;
	mov.u32 	%r1064, _ZN6thrust24THRUST_300001_SM_1000_NS8cuda_cub4core6detail5shmemE;
	add.s32 	%r1065, %r1064, %r1063;
	ld.shared.u32 	%r2477, [%r1065+2052];
	mov.u32 	%r2413, %r645;
$L__BB2_437:
	@%p793 bra 	$L__BB2_439;
	add.s32 	%r649, %r2448, 1;
	shl.b32 	%r1066, %r2448, 2;
	mov.u32 	%r1067, _ZN6thrust24THRUST_300001_SM_1000_NS8cuda_cub4core6detail5shmemE;
	add.s32 	%r1068, %r1067, %r1066;
	ld.shared.u32 	%r2479, [%r1068+2052];
	mov.u32 	%r2448, %r649;
$L__BB2_439:
	setp.ge.s32 	%p794, %r2413, %r557;
	setp.lt.s32 	%p361, %r2413, %r557;
	setp.ge.s32 	%p362, %r2448, %r559;
	and.pred  	%p795, %p362, %p361;
	or.pred  	%p363, %p794, %p362;
	@%p363 bra 	$L__BB2_441;
	setp.lt.s32 	%p795, %r2477, %r2479;
	setp.lt.s32 	%p794, %r2479, %r2477;
$L__BB2_441:
	add.s32 	%r1069, %r2448, %r2413;
	setp.lt.s32 	%p364, %r1069, %r560;
	xor.pred  	%p365, %p794, %p795;
	selp.b32 	%r1070, 1024, 0, %p365;
	selp.b32 	%r1071, %r1070, 0, %p364;
	or.b32  	%r1072, %r644, %r1071;
	or.b32  	%r653, %r1072, %r634;
	mov.u32 	%r2485, %r2477;
	@%p794 bra 	$L__BB2_443;
	add.s32 	%r654, %r2413, 1;
	shl.b32 	%r1073, %r2413, 2;
	mov.u32 	%r1074, _ZN6thrust24THRUST_300001_SM_1000_NS8cuda_cub4core6detail5shmemE;
	add.s32 	%r1075, %r1074, %r1073;
	ld.shared.u32 	%r2485, [%r1075+2052];
	mov.u32 	%r2413, %r654;
$L__BB2_443:
	mov.u32 	%r2487, %r2479;
	@%p795 bra 	$L__BB2_445;
	add.s32 	%r658, %r2448, 1;
	shl.b32 	%r1076, %r2448, 2;
	mov.u32 	%r1077, _ZN6thrust24THRUST_300001_SM_1000_NS8cuda_cub4core6detail5shmemE;
	add.s32 	%r1078, %r1077, %r1076;
	ld.shared.u32 	%r2487, [%r1078+2052];
	mov.u32 	%r2448, %r658;
$L__BB2_445:
	setp.ge.s32 	%p796, %r2413, %r557;
	setp.lt.s32 	%p366, %r2413, %r557;
	setp.ge.s32 	%p367, %r2448, %r559;
	and.pred  	%p797, %p367, %p366;
	or.pred  	%p368, %p796, %p367;
	@%p368 bra 	$L__BB2_447;
	setp.lt.s32 	%p797, %r2485, %r2487;
	setp.lt.s32 	%p796, %r2487, %r2485;
$L__BB2_447:
	selp.b32 	%r662, %r2485, %r2487, %p797;
	add.s32 	%r1079, %r2448, %r2413;
	setp.lt.s32 	%p369, %r1079, %r560;
	xor.pred  	%p370, %p796, %p797;
	selp.b32 	%r1080, 2048, 0, %p370;
	selp.b32 	%r663, %r1080, 0, %p369;
	@%p796 bra 	$L__BB2_449;
	add.s32 	%r664, %r2413, 1;
	shl.b32 	%r1081, %r2413, 2;
	mov.u32 	%r1082, _ZN6thrust24THRUST_300001_SM_1000_NS8cuda_cub4core6detail5shmemE;
	add.s32 	%r1083, %r1082, %r1081;
	ld.shared.u32 	%r2485, [%r1083+2052];
	mov.u32 	%r2413, %r664;
$L__BB2_449:
	@%p797 bra 	$L__BB2_451;
	add.s32 	%r668, %r2448, 1;
	shl.b32 	%r1084, %r2448, 2;
	mov.u32 	%r1085, _ZN6thrust24THRUST_300001_SM_1000_NS8cuda_cub4core6detail5shmemE;
	add.s32 	%r1086, %r1085, %r1084;
	ld.shared.u32 	%r2487, [%r1086+2052];
	mov.u32 	%r2448, %r668;
$L__BB2_451:
	setp.ge.s32 	%p798, %r2413, %r557;
	setp.lt.s32 	%p371, %r2413, %r557;
	setp.ge.s32 	%p372, %r2448, %r559;
	and.pred  	%p799, %p372, %p371;
	or.pred  	%p373, %p798, %p372;
	@%p373 bra 	$L__BB2_453;
	setp.lt.s32 	%p799, %r2485, %r2487;
	setp.lt.s32 	%p798, %r2487, %r2485;
$L__BB2_453:
	add.s32 	%r1087, %r2448, %r2413;
	setp.lt.s32 	%p374, %r1087, %r560;
	xor.pred  	%p375, %p798, %p799;
	selp.b32 	%r1088, 4096, 0, %p375;
	selp.b32 	%r1089, %r1088, 0, %p374;
	or.b32  	%r1090, %r663, %r1089;
	or.b32  	%r672, %r1090, %r653;
	mov.u32 	%r2493, %r2485;
	@%p798 bra 	$L__BB2_455;
	add.s32 	%r673, %r2413, 1;
	shl.b32 	%r1091, %r2413, 2;
	mov.u32 	%r1092, _ZN6thrust24THRUST_300001_SM_1000_NS8cuda_cub4core6detail5shmemE;
	add.s32 	%r1093, %r1092, %r1091;
	ld.shared.u32 	%r2493, [%r1093+2052];
	mov.u32 	%r2413, %r673;
$L__BB2_455:
	mov.u32 	%r2495, %r2487;
	@%p799 bra 	$L__BB2_457;
	add.s32 	%r677, %r2448, 1;
	shl.b32 	%r1094, %r2448, 2;
	mov.u32 	%r1095, _ZN6thrust24THRUST_300001_SM_1000_NS8cuda_cub4core6detail5shmemE;
	add.s32 	%r1096, %r1095, %r1094;
	ld.shared.u32 	%r2495, [%r1096+2052];
	mov.u32 	%r2448, %r677;
$L__BB2_457:
	setp.ge.s32 	%p800, %r2413, %r557;
	setp.lt.s32 	%p376, %r2413, %r557;
	setp.ge.s32 	%p377, %r2448, %r559;
	and.pred  	%p801, %p377, %p376;
	or.pred  	%p378, %p800, %p377;
	@%p378 bra 	$L__BB2_459;
	setp.lt.s32 	%p801, %r2493, %r2495;
	setp.lt.s32 	%p800, %r2495, %r2493;
$L__BB2_459:
	selp.b32 	%r681, %r2493, %r2495, %p801;
	add.s32 	%r1097, %r2448, %r2413;
	setp.lt.s32 	%p379, %r1097, %r560;
	xor.pred  	%p380, %p800, %p801;
	selp.b32 	%r1098, 8192, 0, %p380;
	selp.b32 	%r682, %r1098, 0, %p379;
	@%p800 bra 	$L__BB2_461;
	add.s32 	%r683, %r2413, 1;
	shl.b32 	%r1099, %r2413, 2;
	mov.u32 	%r1100, _ZN6thrust24THRUST_300001_SM_1000_NS8cuda_cub4core6detail5shmemE;
	add.s32 	%r1101, %r1100, %r1099;
	ld.shared.u32 	%r2493, [%r1101+2052];
	mov.u32 	%r2413, %r683;
$L__BB2_461:
	@%p801 bra 	$L__BB2_463;
	add.s32 	%r687, %r2448, 1;
	shl.b32 	%r1102, %r2448, 2;
	mov.u32 	%r1103, _ZN6thrust24THRUST_300001_SM_1000_NS8cuda_cub4core6detail5shmemE;
	add.s32 	%r1104, %r1103, %r1102;
	ld.shared.u32 	%r2495, [%r1104+2052];
	mov.u32 	%r2448, %r687;
$L__BB2_463:
	setp.ge.s32 	%p802, %r2413, %r557;
	setp.lt.s32 	%p381, %r2413, %r557;
	setp.ge.s32 	%p382, %r2448, %r559;
	and.pred  	%p803, %p382, %p381;
	or.pred  	%p383, %p802, %p382;
	@%p383 bra 	$L__BB2_465;
	setp.lt.s32 	%p803, %r2493, %r2495;
	setp.lt.s32 	%p802, %r2495, %r2493;
$L__BB2_465:
	add.s32 	%r1105, %r2448, %r2413;
	setp.lt.s32 	%p384, %r1105, %r560;
	xor.pred  	%p385, %p802, %p803;
	selp.b32 	%r1106, 16384, 0, %p385;
	selp.b32 	%r1107, %r1106, 0, %p384;
	or.b32  	%r1108, %r682, %r1107;
	or.b32  	%r691, %r1108, %r672;
	mov.u32 	%r2501, %r2493;
	@%p802 bra 	$L__BB2_467;
	add.s32 	%r692, %r2413, 1;
	shl.b32 	%r1109, %r2413, 2;
	mov.u32 	%r1110, _ZN6thrust24THRUST_300001_SM_1000_NS8cuda_cub4core6detail5shmemE;
	add.s32 	%r1111, %r1110, %r1109;
	ld.shared.u32 	%r2501, [%r1111+2052];
	mov.u32 	%r2413, %r692;
$L__BB2_467:
	mov.u32 	%r2503, %r2495;
	@%p803 bra 	$L__BB2_469;
	add.s32 	%r696, %r2448, 1;
	shl.b32 	%r1112, %r2448, 2;
	mov.u32 	%r1113, _ZN6thrust24THRUST_300001_SM_1000_NS8cuda_cub4core6detail5shmemE;
	add.s32 	%r1114, %r1113, %r1112;
	ld.shared.u32 	%r2503, [%r1114+2052];
	mov.u32 	%r2448, %r696;
$L__BB2_469:
	setp.ge.s32 	%p804, %r2413, %r557;
	setp.lt.s32 	%p386, %r2413, %r557;
	setp.ge.s32 	%p387, %r2448, %r559;
	and.pred  	%p805, %p387, %p386;
	or.pred  	%p388, %p804, %p387;
	@%p388 bra 	$L__BB2_471;
	setp.lt.s32 	%p805, %r2501, %r2503;
	setp.lt.s32 	%p804, %r2503, %r2501;
$L__BB2_471:
	selp.b32 	%r700, %r2501, %r2503, %p805;
	add.s32 	%r1115, %r2448, %r2413;
	setp.lt.s32 	%p389, %r1115, %r560;
	xor.pred  	%p390, %p804, %p805;
	selp.b32 	%r1116, 32768, 0, %p390;
	selp.b32 	%r701, %r1116, 0, %p389;
	@%p804 bra 	$L__BB2_473;
	add.s32 	%r702, %r2413, 1;
	shl.b32 	%r1117, %r2413, 2;
	mov.u32 	%r1118, _ZN6thrust24THRUST_300001_SM_1000_NS8cuda_cub4core6detail5shmemE;
	add.s32 	%r1119, %r1118, %r1117;
	ld.shared.u32 	%r2501, [%r1119+2052];
	mov.u32 	%r2413, %r702;
$L__BB2_473:
	@%p805 bra 	$L__BB2_475;
	add.s32 	%r706, %r2448, 1;
	shl.b32 	%r1120, %r2448, 2;
	mov.u32 	%r1121, _ZN6thrust24THRUST_300001_SM_1000_NS8cuda_cub4core6detail5shmemE;
	add.s32 	%r1122, %r1121, %r1120;
	ld.shared.u32 	%r2503, [%r1122+2052];
	mov.u32 	%r2448, %r706;
$L__BB2_475:
	setp.ge.s32 	%p806, %r2413, %r557;
	setp.lt.s32 	%p391, %r2413, %r557;
	setp.ge.s32 	%p392, %r2448, %r559;
	and.pred  	%p807, %p392, %p391;
	or.pred  	%p393, %p806, %p392;
	@%p393 bra 	$L__BB2_477;
	setp.lt.s32 	%p807, %r2501, %r2503;
	setp.lt.s32 	%p806, %r2503, %r2501;
$L__BB2_477:
	add.s32 	%r1123, %r2448, %r2413;
	setp.lt.s32 	%p394, %r1123, %r560;
	xor.pred  	%p395, %p806, %p807;
	selp.b32 	%r1124, 65536, 0, %p395;
	selp.b32 	%r1125, %r1124, 0, %p394;
	or.b32  	%r1126, %r701, %r1125;
	or.b32  	%r710, %r1126, %r691;
	mov.u32 	%r2509, %r2501;
	@%p806 bra 	$L__BB2_479;
	add.s32 	%r711, %r2413, 1;
	shl.b32 	%r1127, %r2413, 2;
	mov.u32 	%r1128, _ZN6thrust24THRUST_300001_SM_1000_NS8cuda_cub4core6detail5shmemE;
	add.s32 	%r1129, %r1128, %r1127;
	ld.shared.u32 	%r2509, [%r1129+2052];
	mov.u32 	%r2413, %r711;
$L__BB2_479:
	mov.u32 	%r2511, %r2503;
	@%p807 bra 	$L__BB2_481;
	add.s32 	%r715, %r2448, 1;
	shl.b32 	%r1130, %r2448, 2;
	mov.u32 	%r1131, _ZN6thrust24THRUST_300001_SM_1000_NS8cuda_cub4core6detail5shmemE;
	add.s32 	%r1132, %r1131, %r1130;
	ld.shared.u32 	%r2511, [%r1132+2052];
	mov.u32 	%r2448, %r715;
$L__BB2_481:
	setp.ge.s32 	%p808, %r2413, %r557;
	setp.lt.s32 	%p396, %r2413, %r557;
	setp.ge.s32 	%p397, %r2448, %r559;
	and.pred  	%p809, %p397, %p396;
	or.pred  	%p398, %p808, %p397;
	@%p398 bra 	$L__BB2_483;
	setp.lt.s32 	%p809, %r2509, %r2511;
	setp.lt.s32 	%p808, %r2511, %r2509;
$L__BB2_483:
	selp.b32 	%r719, %r2509, %r2511, %p809;
	add.s32 	%r1133, %r2448, %r2413;
	setp.lt.s32 	%p399, %r1133, %r560;
	xor.pred  	%p400, %p808, %p809;
	selp.b32 	%r1134, 131072, 0, %p400;
	selp.b32 	%r720, %r1134, 0, %p399;
	@%p808 bra 	$L__BB2_485;
	add.s32 	%r721, %r2413, 1;
	shl.b32 	%r1135, %r2413, 2;
	mov.u32 	%r1136, _ZN6thrust24THRUST_300001_SM_1000_NS8cuda_cub4core6detail5shmemE;
	add.s32 	%r1137, %r1136, %r1135;
	ld.shared.u32 	%r2509, [%r1137+2052];
	mov.u32 	%r2413, %r721;
$L__BB2_485:
	@%p809 bra 	$L__BB2_487;
	add.s32 	%r725, %r2448, 1;
	shl.b32 	%r1138, %r2448, 2;
	mov.u32 	%r1139, _ZN6thrust24THRUST_300001_SM_1000_NS8cuda_cub4core6detail5shmemE;
	add.s32 	%r1140, %r1139, %r1138;
	ld.shared.u32 	%r2511, [%r1140+2052];
	mov.u32 	%r2448, %r725;
$L__BB2_487:
	setp.ge.s32 	%p810, %r2413, %r557;
	setp.lt.s32 	%p401, %r2413, %r557;
	setp.ge.s32 	%p402, %r2448, %r559;
	and.pred  	%p811, %p402, %p401;
	or.pred  	%p403, %p810, %p402;
	@%p403 bra 	$L__BB2_489;
	setp.lt.s32 	%p811, %r2509, %r2511;
	setp.lt.s32 	%p810, %r2511, %r2509;
$L__BB2_489:
	selp.b32 	%r729, %r2509, %r2511, %p811;
	add.s32 	%r1141, %r2448, %r2413;
	setp.lt.s32 	%p404, %r1141, %r560;
	xor.pred  	%p405, %p810, %p811;
	selp.b32 	%r1142, 262144, 0, %p405;
	selp.b32 	%r1143, %r1142, 0, %p404;
	or.b32  	%r1144, %r720, %r1143;
	or.b32  	%r730, %r1144, %r710;
	bar.sync 	0;
	popc.b32 	%r731, %r730;
	mov.u32 	%r1145, %ctaid.x;
	setp.ne.s32 	%p406, %r1145, 0;
	@%p406 bra 	$L__BB2_493;
	// begin inline asm
	mov.u32 %r1346, %laneid;
	// end inline asm
	mov.b32 	%r1349, 1;
	mov.b32 	%r1374, 0;
	mov.b32 	%r1376, -1;
	// begin inline asm
	{  .reg .s32 r0;  .reg .pred p;  shfl.sync.up.b32 r0|p, %r731, %r1349, %r1374, %r1376;  @p add.s32 r0, r0, %r731;  mov.s32 %r1347, r0;}
	// end inline asm
	mov.b32 	%r1355, 2;
	// begin inline asm
	{  .reg .s32 r0;  .reg .pred p;  shfl.sync.up.b32 r0|p, %r1347, %r1355, %r1374, %r1376;  @p add.s32 r0, r0, %r1347;  mov.s32 %r1353, r0;}
	// end inline asm
	mov.b32 	%r1361, 4;
	// begin inline asm
	{  .reg .s32 r0;  .reg .pred p;  shfl.sync.up.b32 r0|p, %r1353, %r1361, %r1374, %r1376;  @p add.s32 r0, r0, %r1353;  mov.s32 %r1359, r0;}
	// end inline asm
	mov.b32 	%r1367, 8;
	// begin inline asm
	{  .reg .s32 r0;  .reg .pred p;  shfl.sync.up.b32 r0|p, %r1359, %r1367, %r1374, %r1376;  @p add.s32 r0, r0, %r1359;  mov.s32 %r1365, r0;}
	// end inline asm
	mov.b32 	%r1373, 16;
	// begin inline asm
	{  .reg .s32 r0;  .reg .pred p;  shfl.sync.up.b32 r0|p, %r1365, %r1373, %r1374, %r1376;  @p add.s32 r0, r0, %r1365;  mov.s32 %r1371, r0;}
	// end inline asm
	setp.ne.s32 	%p455, %r1346, 31;
	@%p455 bra 	$L__BB2_492;
	mov.u32 	%r1377, %tid.x;
	shr.u32 	%r1378, %r1377, 3;
	and.b32  	%r1379, %r1378, 124;
	mov.u32 	%r1380, _ZN6thrust24THRUST_300001_SM_1000_NS8cuda_cub4core6detail5shmemE;
	add.s32 	%r1381, %r1380, %r1379;
	st.shared.u32 	[%r1381], %r1371;
$L__BB2_492:
	bar.sync 	0;
	ld.shared.v4.u32 	{%r1383, %r1384, %r1385, %r1386}, [_ZN6thrust24THRUST_300001_SM_1000_NS8cuda_cub4core6detail5shmemE];
	mov.u32 	%r1387, %tid.x;
	shr.u32 	%r1388, %r1387, 5;
	add.s32 	%r1389, %r1384, %r1383;
	setp.eq.s32 	%p456, %r1388, 2;
	selp.b32 	%r1390, %r1389, %r1383, %p456;
	add.s32 	%r1391, %r1389, %r1385;
	setp.eq.s32 	%p457, %r1388, 3;
	selp.b32 	%r1392, %r1391, %r1390, %p457;
	add.s32 	%r1393, %r1391, %r1386;
	setp.eq.s32 	%p458, %r1388, 4;
	selp.b32 	%r1394, %r1393, %r1392, %p458;
	ld.shared.v4.u32 	{%r1395, %r1396, %r1397, %r1398}, [_ZN6thrust24THRUST_300001_SM_1000_NS8cuda_cub4core6detail5shmemE+16];
	add.s32 	%r1399, %r1393, %r1395;
	setp.eq.s32 	%p459, %r1388, 5;
	selp.b32 	%r1400, %r1399, %r1394, %p459;
	add.s32 	%r1401, %r1399, %r1396;
	setp.eq.s32 	%p460, %r1388, 6;
	selp.b32 	%r1402, %r1401, %r1400, %p460;
	add.s32 	%r1403, %r1401, %r1397;
	setp.eq.s32 	%p461, %r1388, 7;
	selp.b32 	%r1404, %r1403, %r1402, %p461;
	add.s32 	%r1405, %r1403, %r1398;
	setp.eq.s32 	%p462, %r1388, 8;
	selp.b32 	%r1406, %r1405, %r1404, %p462;
	ld.shared.v4.u32 	{%r1407, %r1408, %r1409, %r1410}, [_ZN6thrust24THRUST_300001_SM_1000_NS8cuda_cub4core6detail5shmemE+32];
	add.s32 	%r1411, %r1405, %r1407;
	setp.eq.s32 	%p463, %r1388, 9;
	selp.b32 	%r1412, %r1411, %r1406, %p463;
	add.s32 	%r1413, %r1411, %r1408;
	setp.eq.s32 	%p464, %r1388, 10;
	selp.b32 	%r1414, %r1413, %r1412, %p464;
	add.s32 	%r1415, %r1413, %r1409;
	setp.eq.s32 	%p465, %r1388, 11;
	selp.b32 	%r1416, %r1415, %r1414, %p465;
	add.s32 	%r1417, %r1415, %r1410;
	setp.eq.s32 	%p466, %r1388, 12;
	selp.b32 	%r1418, %r1417, %r1416, %p466;
	ld.shared.v4.u32 	{%r1419, %r1420, %r1421, %r1422}, [_ZN6thrust24THRUST_300001_SM_1000_NS8cuda_cub4core6detail5shmemE+48];
	add.s32 	%r1423, %r1417, %r1419;
	setp.eq.s32 	%p467, %r1388, 13;
	selp.b32 	%r1424, %r1423, %r1418, %p467;
	add.s32 	%r1425, %r1423, %r1420;
	setp.eq.s32 	%p468, %r1388, 14;
	selp.b32 	%r1426, %r1425, %r1424, %p468;
	add.s32 	%r1427, %r1425, %r1421;
	setp.eq.s32 	%p469, %r1388, 15;
	selp.b32 	%r1428, %r1427, %r1426, %p469;
	add.s32 	%r2523, %r1427, %r1422;
	setp.lt.u32 	%p470, %r1387, 32;
	selp.b32 	%r1429, 0, %r1428, %p470;
	setp.eq.s32 	%p471, %r1346, 0;
	sub.s32 	%r1430, %r1371, %r731;
	selp.b32 	%r1431, 0, %r1430, %p471;
	add.s32 	%r2520, %r1429, %r1431;
	mov.b32 	%r2524, 0;
	bra.uni 	$L__BB2_523;
$L__BB2_493:
	// begin inline asm
	mov.u32 %r1146, %laneid;
	// end inline asm
	mov.b32 	%r1149, 1;
	mov.b32 	%r1174, 0;
	mov.b32 	%r1176, -1;
	// begin inline asm
	{  .reg .s32 r0;  .reg .pred p;  shfl.sync.up.b32 r0|p, %r731, %r1149, %r1174, %r1176;  @p add.s32 r0, r0, %r731;  mov.s32 %r1147, r0;}
	// end inline asm
	mov.b32 	%r1155, 2;
	// begin inline asm
	{  .reg .s32 r0;  .reg .pred p;  shfl.sync.up.b32 r0|p, %r1147, %r1155, %r1174, %r1176;  @p add.s32 r0, r0, %r1147;  mov.s32 %r1153, r0;}
	// end inline asm
	mov.b32 	%r1161, 4;
	// begin inline asm
	{  .reg .s32 r0;  .reg .pred p;  shfl.sync.up.b32 r0|p, %r1153, %r1161, %r1174, %r1176;  @p add.s32 r0, r0, %r1153;  mov.s32 %r1159, r0;}
	// end inline asm
	mov.b32 	%r1167, 8;
	// begin inline asm
	{  .reg .s32 r0;  .reg .pred p;  shfl.sync.up.b32 r0|p, %r1159, %r1167, %r1174, %r1176;  @p add.s32 r0, r0, %r1159;  mov.s32 %r1165, r0;}
	// end inline asm
	mov.b32 	%r1173, 16;
	// begin inline asm
	{  .reg .s32 r0;  .reg .pred p;  shfl.sync.up.b32 r0|p, %r1165, %r1173, %r1174, %r1176;  @p add.s32 r0, r0, %r1165;  mov.s32 %r1171, r0;}
	// end inline asm
	setp.ne.s32 	%p407, %r1146, 31;
	@%p407 bra 	$L__BB2_495;
	mov.u32 	%r1177, %tid.x;
	shr.u32 	%r1178, %r1177, 3;
	and.b32  	%r1179, %r1178, 124;
	mov.u32 	%r1180, _ZN6thrust24THRUST_300001_SM_1000_NS8cuda_cub4core6detail5shmemE;
	add.s32 	%r1181, %r1180, %r1179;
	st.shared.u32 	[%r1181], %r1171;
$L__BB2_495:
	sub.s32 	%r1182, %r1171, %r731;
	bar.sync 	0;
	ld.shared.v4.u32 	{%r1183, %r1184, %r1185, %r1186}, [_ZN6thrust24THRUST_300001_SM_1000_NS8cuda_cub4core6detail5shmemE];
	mov.u32 	%r1187, %tid.x;
	shr.u32 	%r1188, %r1187, 5;
	add.s32 	%r1189, %r1184, %r1183;
	setp.eq.s32 	%p408, %r1188, 2;
	selp.b32 	%r1190, %r1189, %r1183, %p408;
	add.s32 	%r1191, %r1189, %r1185;
	setp.eq.s32 	%p409, %r1188, 3;
	selp.b32 	%r1192, %r1191, %r1190, %p409;
	add.s32 	%r1193, %r1191, %r1186;
	setp.eq.s32 	%p410, %r1188, 4;
	selp.b32 	%r1194, %r1193, %r1192, %p410;
	ld.shared.v4.u32 	{%r1195, %r1196, %r1197, %r1198}, [_ZN6thrust24THRUST_300001_SM_1000_NS8cuda_cub4core6detail5shmemE+16];
	add.s32 	%r1199, %r1193, %r1195;
	setp.eq.s32 	%p411, %r1188, 5;
	selp.b32 	%r1200, %r1199, %r1194, %p411;
	add.s32 	%r1201, %r1199, %r1196;
	setp.eq.s32 	%p412, %r1188, 6;
	selp.b32 	%r1202, %r1201, %r1200, %p412;
	add.s32 	%r1203, %r1201, %r1197;
	setp.eq.s32 	%p413, %r1188, 7;
	selp.b32 	%r1204, %r1203, %r1202, %p413;
	add.s32 	%r1205, %r1203, %r1198;
	setp.eq.s32 	%p414, %r1188, 8;
	selp.b32 	%r1206, %r1205, %r1204, %p414;
	ld.shared.v4.u32 	{%r1207, %r1208, %r1209, %r1210}, [_ZN6thrust24THRUST_300001_SM_1000_NS8cuda_cub4core6detail5shmemE+32];
	add.s32 	%r1211, %r1205, %r1207;
	setp.eq.s32 	%p415, %r1188, 9;
	selp.b32 	%r1212, %r1211, %r1206, %p415;
	add.s32 	%r1213, %r1211, %r1208;
	setp.eq.s32 	%p416, %r1188, 10;
	selp.b32 	%r1214, %r1213, %r1212, %p416;
	add.s32 	%r1215, %r1213, %r1209;
	setp.eq.s32 	%p417, %r1188, 11;
	selp.b32 	%r1216, %r1215, %r1214, %p417;
	add.s32 	%r1217, %r1215, %r1210;
	setp.eq.s32 	%p418, %r1188, 12;
	selp.b32 	%r1218, %r1217, %r1216, %p418;
	ld.shared.v4.u32 	{%r1219, %r1220, %r1221, %r1222}, [_ZN6thrust24THRUST_300001_SM_1000_NS8cuda_cub4core6detail5shmemE+48];
	add.s32 	%r1223, %r1217, %r1219;
	setp.eq.s32 	%p419, %r1188, 13;
	selp.b32 	%r1224, %r1223, %r1218, %p419;
	add.s32 	%r1225, %r1223, %r1220;
	setp.eq.s32 	%p420, %r1188, 14;
	selp.b32 	%r1226, %r1225, %r1224, %p420;
	add.s32 	%r1227, %r1225, %r1221;
	setp.eq.s32 	%p421, %r1188, 15;
	selp.b32 	%r1228, %r1227, %r1226, %p421;
	add.s32 	%r738, %r1227, %r1222;
	setp.gt.u32 	%p422, %r1187, 31;
	setp.lt.u32 	%p423, %r1187, 32;
	setp.eq.s32 	%p424, %r1146, 0;
	selp.b32 	%r1229, 0, %r1182, %p424;
	add.s32 	%r2520, %r1228, %r1229;
	selp.b32 	%r740, %r1182, %r2520, %p423;
	@%p422 bra 	$L__BB2_520;
	mov.u32 	%r1230, %tid.x;
	setp.ne.s32 	%p425, %r1230, 0;
	mov.u32 	%r1231, %ctaid.x;
	mul.wide.u32 	%rd38, %r1231, 8;
	add.s64 	%rd17, %rd2, %rd38;
	@%p425 bra 	$L__BB2_498;
	st.shared.u32 	[_ZN6thrust24THRUST_300001_SM_1000_NS8cuda_cub4core6detail5shmemE+108], %r738;
	add.s64 	%rd39, %rd17, 256;
	mov.b32 	%r1232, 100;
	// begin inline asm
	st.relaxed.gpu.v2.u32 [%rd39], {%r1232, %r738};
	// end inline asm
$L__BB2_498:
	mov.u32 	%r1234, %nctaid.x;
	setp.gt.u32 	%p426, %r1234, 499;
	@%p426 bra 	$L__BB2_500;
	membar.cta;
	bra.uni 	$L__BB2_501;
$L__BB2_500:
	mov.b32 	%r1235, 450;
	// begin inline asm
	nanosleep.u32 %r1235;
	// end inline asm
$L__BB2_501:
	mov.u32 	%r1238, %tid.x;
	mul.wide.u32 	%rd41, %r1238, 8;
	xor.b64  	%rd42, %rd41, -8;
	add.s64 	%rd43, %rd17, %rd42;
	add.s64 	%rd40, %rd43, 256;
	// begin inline asm
	ld.relaxed.gpu.v2.u32 {%r2518, %r2514}, [%rd40];
	// end inline asm
	mov.u32 	%r1341, %nctaid.x;
$L__BB2_502:
	setp.eq.s32 	%p427, %r2518, 99;
	mov.b32 	%r1239, -1;
	vote.sync.any.pred 	%p428, %p427, %r1239;
	not.pred 	%p429, %p428;
	@%p429 bra 	$L__BB2_507;
	setp.gt.u32 	%p454, %r1341, 499;
	@%p454 bra 	$L__BB2_505;
	membar.cta;
	bra.uni 	$L__BB2_506;
$L__BB2_505:
	mov.b32 	%r1342, 350;
	// begin inline asm
	nanosleep.u32 %r1342;
	// end inline asm
$L__BB2_506:
	// begin inline asm
	ld.relaxed.gpu.v2.u32 {%r2518, %r2514}, [%rd40];
	// end inline asm
	bra.uni 	$L__BB2_502;
$L__BB2_507:
	setp.eq.s32 	%p430, %r2518, 101;
	mov.b32 	%r1266, -1;
	vote.sync.ballot.b32 	%r1267, %p430, %r1266;
	// begin inline asm
	mov.u32 %r1241, %lanemask_ge;
	// end inline asm
	and.b32  	%r1268, %r1267, %r1241;
	or.b32  	%r1269, %r1268, -2147483648;
	add.s32 	%r1270, %r1269, -1;
	not.b32 	%r1271, %r1269;
	and.b32  	%r1272, %r1271, %r1270;
	popc.b32 	%r1245, %r1272;
	mov.b32 	%r1244, 1;
	// begin inline asm
	shfl.sync.down.b32 %r1242, %r2514, %r1244, %r1245, %r1266;
	// end inline asm
	setp.lt.s32 	%p432, %r1146, %r1245;
	selp.b32 	%r1273, %r1242, 0, %p432;
	add.s32 	%r1248, %r1273, %r2514;
	mov.b32 	%r1249, 2;
	// begin inline asm
	shfl.sync.down.b32 %r1247, %r1248, %r1249, %r1245, %r1266;
	// end inline asm
	add.s32 	%r1274, %r1146, 2;
	setp.gt.s32 	%p433, %r1274, %r1245;
	selp.b32 	%r1275, 0, %r1247, %p433;
	add.s32 	%r1253, %r1248, %r1275;
	mov.b32 	%r1254, 4;
	// begin inline asm
	shfl.sync.down.b32 %r1252, %r1253, %r1254, %r1245, %r1266;
	// end inline asm
	add.s32 	%r1276, %r1146, 4;
	setp.gt.s32 	%p434, %r1276, %r1245;
	selp.b32 	%r1277, 0, %r1252, %p434;
	add.s32 	%r1258, %r1253, %r1277;
	mov.b32 	%r1259, 8;
	// begin inline asm
	shfl.sync.down.b32 %r1257, %r1258, %r1259, %r1245, %r1266;
	// end inline asm
	add.s32 	%r1278, %r1146, 8;
	setp.gt.s32 	%p435, %r1278, %r1245;
	selp.b32 	%r1279, 0, %r1257, %p435;
	add.s32 	%r1263, %r1258, %r1279;
	mov.b32 	%r1264, 16;
	// begin inline asm
	shfl.sync.down.b32 %r1262, %r1263, %r1264, %r1245, %r1266;
	// end inline asm
	add.s32 	%r1280, %r1146, 16;
	setp.gt.s32 	%p436, %r1280, %r1245;
	selp.b32 	%r1281, 0, %r1262, %p436;
	add.s32 	%r2515, %r1263, %r1281;
	mov.u32 	%r1282, %tid.x;
	not.b32 	%r1283, %r1282;
	mov.u32 	%r1284, %ctaid.x;
	add.s32 	%r2517, %r1284, %r1283;
	add.s64 	%rd18, %rd2, 256;
$L__BB2_508:
	setp.ne.s32 	%p437, %r2518, 101;
	mov.b32 	%r1285, -1;
	vote.sync.all.pred 	%p438, %p437, %r1285;
	not.pred 	%p439, %p438;
	@%p439 bra 	$L__BB2_516;
	mul.wide.s32 	%rd46, %r2517, 8;
	add.s64 	%rd47, %rd18, %rd46;
	add.s64 	%rd45, %rd47, -256;
	// begin inline asm
	ld.relaxed.gpu.v2.u32 {%r2518, %r2519}, [%rd45];
	// end inline asm
$L__BB2_510:
	setp.eq.s32 	%p443, %r2518, 99;
	mov.b32 	%r1294, -1;
	vote.sync.any.pred 	%p444, %p443, %r1294;
	not.pred 	%p445, %p444;
	@%p445 bra 	$L__BB2_515;
	mov.u32 	%r1337, %nctaid.x;
	setp.gt.u32 	%p453, %r1337, 499;
	@%p453 bra 	$L__BB2_513;
	membar.cta;
	bra.uni 	$L__BB2_514;
$L__BB2_513:
	mov.b32 	%r1338, 350;
	// begin inline asm
	nanosleep.u32 %r1338;
	// end inline asm
$L__BB2_514:
	// begin inline asm
	ld.relaxed.gpu.v2.u32 {%r2518, %r2519}, [%rd45];
	// end inline asm
	bra.uni 	$L__BB2_510;
$L__BB2_515:
	setp.eq.s32 	%p446, %r2518, 101;
	mov.b32 	%r1320, -1;
	vote.sync.ballot.b32 	%r1321, %p446, %r1320;
	and.b32  	%r1322, %r1321, %r1241;
	or.b32  	%r1323, %r1322, -2147483648;
	add.s32 	%r1324, %r1323, -1;
	not.b32 	%r1325, %r1323;
	and.b32  	%r1326, %r1325, %r1324;
	popc.b32 	%r1299, %r1326;
	mov.b32 	%r1298, 1;
	// begin inline asm
	shfl.sync.down.b32 %r1296, %r2519, %r1298, %r1299, %r1320;
	// end inline asm
	setp.lt.s32 	%p448, %r1146, %r1299;
	selp.b32 	%r1327, %r1296, 0, %p448;
	add.s32 	%r1302, %r1327, %r2519;
	mov.b32 	%r1303, 2;
	// begin inline asm
	shfl.sync.down.b32 %r1301, %r1302, %r1303, %r1299, %r1320;
	// end inline asm
	add.s32 	%r1328, %r1146, 2;
	setp.gt.s32 	%p449, %r1328, %r1299;
	selp.b32 	%r1329, 0, %r1301, %p449;
	add.s32 	%r1307, %r1302, %r1329;
	mov.b32 	%r1308, 4;
	// begin inline asm
	shfl.sync.down.b32 %r1306, %r1307, %r1308, %r1299, %r1320;
	// end inline asm
	add.s32 	%r1330, %r1146, 4;
	setp.gt.s32 	%p450, %r1330, %r1299;
	selp.b32 	%r1331, 0, %r1306, %p450;
	add.s32 	%r1312, %r1307, %r1331;
	mov.b32 	%r1313, 8;
	// begin inline asm
	shfl.sync.down.b32 %r1311, %r1312, %r1313, %r1299, %r1320;
	// end inline asm
	add.s32 	%r1332, %r1146, 8;
	setp.gt.s32 	%p451, %r1332, %r1299;
	selp.b32 	%r1333, 0, %r1311, %p451;
	add.s32 	%r1317, %r1312, %r1333;
	mov.b32 	%r1318, 16;
	// begin inline asm
	shfl.sync.down.b32 %r1316, %r1317, %r1318, %r1299, %r1320;
	// end inline asm
	add.s32 	%r1334, %r1146, 16;
	setp.gt.s32 	%p452, %r1334, %r1299;
	selp.b32 	%r1335, 0, %r1316, %p452;
	add.s32 	%r1336, %r1335, %r2515;
	add.s32 	%r2515, %r1336, %r1317;
	add.s32 	%r2517, %r2517, -32;
	bra.uni 	$L__BB2_508;
$L__BB2_516:
	mov.u32 	%r1287, %tid.x;
	setp.ne.s32 	%p440, %r1287, 0;
	@%p440 bra 	$L__BB2_518;
	add.s32 	%r1289, %r2515, %r738;
	add.s64 	%rd44, %rd17, 256;
	mov.b32 	%r1288, 101;
	// begin inline asm
	st.relaxed.gpu.v2.u32 [%rd44], {%r1288, %r1289};
	// end inline asm
	st.shared.u32 	[_ZN6thrust24THRUST_300001_SM_1000_NS8cuda_cub4core6detail5shmemE+100], %r2515;
	st.shared.u32 	[_ZN6thrust24THRUST_300001_SM_1000_NS8cuda_cub4core6detail5shmemE+104], %r1289;
$L__BB2_518:
	setp.ne.s32 	%p441, %r1146, 0;
	mov.u32 	%r2520, %r740;
	@%p441 bra 	$L__BB2_520;
	st.shared.u32 	[_ZN6thrust24THRUST_300001_SM_1000_NS8cuda_cub4core6detail5shmemE+80], %r2515;
	mov.u32 	%r2520, %r2515;
$L__BB2_520:
	mov.u32 	%r1290, %tid.x;
	setp.eq.s32 	%p442, %r1290, 0;
	bar.sync 	0;
	@%p442 bra 	$L__BB2_522;
	ld.shared.u32 	%r1291, [_ZN6thrust24THRUST_300001_SM_1000_NS8cuda_cub4core6detail5shmemE+80];
	add.s32 	%r2520, %r1291, %r2520;
$L__BB2_522:
	ld.shared.u32 	%r2523, [_ZN6thrust24THRUST_300001_SM_1000_NS8cuda_cub4core6detail5shmemE+108];
	ld.shared.u32 	%r2524, [_ZN6thrust24THRUST_300001_SM_1000_NS8cuda_cub4core6detail5shmemE+100];
$L__BB2_523:
	bar.sync 	0;
	sub.s32 	%r2526, %r2520, %r2524;
	not.pred 	%p472, %p126;
	@%p472 bra 	$L__BB2_525;
	add.s32 	%r774, %r2526, 1;
	shl.b32 	%r1432, %r2526, 2;
	mov.u32 	%r1433, _ZN6thrust24THRUST_300001_SM_1000_NS8cuda_cub4core6detail5shmemE;
	add.s32 	%r1434, %r1433, %r1432;
	selp.b32 	%r1435, %r564, %r562, %p775;
	st.shared.u32 	[%r1434+2048], %r1435;
	mov.u32 	%r2526, %r774;
$L__BB2_525:
	not.pred 	%p473, %p133;
	@%p473 bra 	$L__BB2_527;
	add.s32 	%r776, %r2526, 1;
	shl.b32 	%r1436, %r2526, 2;
	mov.u32 	%r1437, _ZN6thrust24THRUST_300001_SM_1000_NS8cuda_cub4core6detail5shmemE;
	add.s32 	%r1438, %r1437, %r1436;
	selp.b32 	%r1439, %r2441, %r2443, %p777;
	st.shared.u32 	[%r1438+2048], %r1439;
	mov.u32 	%r2526, %r776;
$L__BB2_527:
	not.pred 	%p474, %p140;
	@%p474 bra 	$L__BB2_529;
	add.s32 	%r778, %r2526, 1;
	shl.b32 	%r1440, %r2526, 2;
	mov.u32 	%r1441, _ZN6thrust24THRUST_300001_SM_1000_NS8cuda_cub4core6detail5shmemE;
	add.s32 	%r1442, %r1441, %r1440;
	selp.b32 	%r1443, %r2445, %r2447, %p779;
	st.shared.u32 	[%r1442+2048], %r1443;
	mov.u32 	%r2526, %r778;
$L__BB2_529:
	not.pred 	%p475, %p147;
	@%p475 bra 	$L__BB2_531;
	add.s32 	%r780, %r2526, 1;
	shl.b32 	%r1444, %r2526, 2;
	mov.u32 	%r1445, _ZN6thrust24THRUST_300001_SM_1000_NS8cuda_cub4core6detail5shmemE;
	add.s32 	%r1446, %r1445, %r1444;
	selp.b32 	%r1447, %r2449, %r2451, %p781;
	st.shared.u32 	[%r1446+2048], %r1447;
	mov.u32 	%r2526, %r780;
$L__BB2_531:
	not.pred 	%p476, %p154;
	@%p476 bra 	$L__BB2_533;
	add.s32 	%r782, %r2526, 1;
	shl.b32 	%r1448, %r2526, 2;
	mov.u32 	%r1449, _ZN6thrust24THRUST_300001_SM_1000_NS8cuda_cub4core6detail5shmemE;
	add.s32 	%r1450, %r1449, %r1448;
	selp.b32 	%r1451, %r2453, %r2455, %p783;
	st.shared.u32 	[%r1450+2048], %r1451;
	mov.u32 	%r2526, %r782;
$L__BB2_533:
	and.b32  	%r1452, %r615, 32;
	setp.eq.s32 	%p477, %r1452, 0;
	@%p477 bra 	$L__BB2_535;
	add.s32 	%r784, %r2526, 1;
	shl.b32 	%r1453, %r2526, 2;
	mov.u32 	%r1454, _ZN6thrust24THRUST_300001_SM_1000_NS8cuda_cub4core6detail5shmemE;
	add.s32 	%r1455, %r1454, %r1453;
	st.shared.u32 	[%r1455+2048], %r605;
	mov.u32 	%r2526, %r784;
$L__BB2_535:
	and.b32  	%r1456, %r615, 64;
	setp.eq.s32 	%p478, %r1456, 0;
	@%p478 bra 	$L__BB2_537;
	add.s32 	%r786, %r2526, 1;
	shl.b32 	%r1457, %r2526, 2;
	mov.u32 	%r1458, _ZN6thrust24THRUST_300001_SM_1000_NS8cuda_cub4core6detail5shmemE;
	add.s32 	%r1459, %r1458, %r1457;
	selp.b32 	%r1460, %r2461, %r2463, %p787;
	st.shared.u32 	[%r1459+2048], %r1460;
	mov.u32 	%r2526, %r786;
$L__BB2_537:
	and.b32  	%r1461, %r634, 128;
	setp.eq.s32 	%p479, %r1461, 0;
	@%p479 bra 	$L__BB2_539;
	add.s32 	%r788, %r2526, 1;
	shl.b32 	%r1462, %r2526, 2;
	mov.u32 	%r1463, _ZN6thrust24THRUST_300001_SM_1000_NS8cuda_cub4core6detail5shmemE;
	add.s32 	%r1464, %r1463, %r1462;
	st.shared.u32 	[%r1464+2048], %r624;
	mov.u32 	%r2526, %r788;
$L__BB2_539:
	and.b32  	%r1465, %r634, 256;
	setp.eq.s32 	%p480, %r1465, 0;
	@%p480 bra 	$L__BB2_541;
	add.s32 	%r790, %r2526, 1;
	shl.b32 	%r1466, %r2526, 2;
	mov.u32 	%r1467, _ZN6thrust24THRUST_300001_SM_1000_NS8cuda_cub4core6detail5shmemE;
	add.s32 	%r1468, %r1467, %r1466;
	selp.b32 	%r1469, %r2469, %r2471, %p791;
	st.shared.u32 	[%r1468+2048], %r1469;
	mov.u32 	%r2526, %r790;
$L__BB2_541:
	and.b32  	%r1470, %r653, 512;
	setp.eq.s32 	%p481, %r1470, 0;
	@%p481 bra 	$L__BB2_543;
	add.s32 	%r792, %r2526, 1;
	shl.b32 	%r1471, %r2526, 2;
	mov.u32 	%r1472, _ZN6thrust24THRUST_300001_SM_1000_NS8cuda_cub4core6detail5shmemE;
	add.s32 	%r1473, %r1472, %r1471;
	st.shared.u32 	[%r1473+2048], %r643;
	mov.u32 	%r2526, %r792;
$L__BB2_543:
	and.b32  	%r1474, %r653, 1024;
	setp.eq.s32 	%p482, %r1474, 0;
	@%p482 bra 	$L__BB2_545;
	add.s32 	%r794, %r2526, 1;
	shl.b32 	%r1475, %r2526, 2;
	mov.u32 	%r1476, _ZN6thrust24THRUST_300001_SM_1000_NS8cuda_cub4core6detail5shmemE;
	add.s32 	%r1477, %r1476, %r1475;
	selp.b32 	%r1478, %r2477, %r2479, %p795;
	st.shared.u32 	[%r1477+2048], %r1478;
	mov.u32 	%r2526, %r794;
$L__BB2_545:
	and.b32  	%r1479, %r672, 2048;
	setp.eq.s32 	%p483, %r1479, 0;
	@%p483 bra 	$L__BB2_547;
	add.s32 	%r796, %r2526, 1;
	shl.b32 	%r1480, %r2526, 2;
	mov.u32 	%r1481, _ZN6thrust24THRUST_300001_SM_1000_NS8cuda_cub4core6detail5shmemE;
	add.s32 	%r1482, %r1481, %r1480;
	st.shared.u32 	[%r1482+2048], %r662;
	mov.u32 	%r2526, %r796;
$L__BB2_547:
	and.b32  	%r1483, %r672, 4096;
	setp.eq.s32 	%p484, %r1483, 0;
	@%p484 bra 	$L__BB2_549;
	add.s32 	%r798, %r2526, 1;
	shl.b32 	%r1484, %r2526, 2;
	mov.u32 	%r1485, _ZN6thrust24THRUST_300001_SM_1000_NS8cuda_cub4core6detail5shmemE;
	add.s32 	%r1486, %r1485, %r1484;
	selp.b32 	%r1487, %r2485, %r2487, %p799;
	st.shared.u32 	[%r1486+2048], %r1487;
	mov.u32 	%r2526, %r798;
$L__BB2_549:
	and.b32  	%r1488, %r691, 8192;
	setp.eq.s32 	%p485, %r1488, 0;
	@%p485 bra 	$L__BB2_551;
	add.s32 	%r800, %r2526, 1;
	shl.b32 	%r1489, %r2526, 2;
	mov.u32 	%r1490, _ZN6thrust24THRUST_300001_SM_1000_NS8cuda_cub4core6detail5shmemE;
	add.s32 	%r1491, %r1490, %r1489;
	st.shared.u32 	[%r1491+2048], %r681;
	mov.u32 	%r2526, %r800;
$L__BB2_551:
	and.b32  	%r1492, %r691, 16384;
	setp.eq.s32 	%p486, %r1492, 0;
	@%p486 bra 	$L__BB2_553;
	add.s32 	%r802, %r2526, 1;
	shl.b32 	%r1493, %r2526, 2;
	mov.u32 	%r1494, _ZN6thrust24THRUST_300001_SM_1000_NS8cuda_cub4core6detail5shmemE;
	add.s32 	%r1495, %r1494, %r1493;
	selp.b32 	%r1496, %r2493, %r2495, %p803;
	st.shared.u32 	[%r1495+2048], %r1496;
	mov.u32 	%r2526, %r802;
$L__BB2_553:
	and.b32  	%r1497, %r710, 32768;
	setp.eq.s32 	%p487, %r1497, 0;
	@%p487 bra 	$L__BB2_555;
	add.s32 	%r804, %r2526, 1;
	shl.b32 	%r1498, %r2526, 2;
	mov.u32 	%r1499, _ZN6thrust24THRUST_300001_SM_1000_NS8cuda_cub4core6detail5shmemE;
	add.s32 	%r1500, %r1499, %r1498;
	st.shared.u32 	[%r1500+2048], %r700;
	mov.u32 	%r2526, %r804;
$L__BB2_555:
	and.b32  	%r1501, %r710, 65536;
	setp.eq.s32 	%p488, %r1501, 0;
	@%p488 bra 	$L__BB2_557;
	add.s32 	%r806, %r2526, 1;
	shl.b32 	%r1502, %r2526, 2;
	mov.u32 	%r1503, _ZN6thrust24THRUST_300001_SM_1000_NS8cuda_cub4core6detail5shmemE;
	add.s32 	%r1504, %r1503, %r1502;
	selp.b32 	%r1505, %r2501, %r2503, %p807;
	st.shared.u32 	[%r1504+2048], %r1505;
	mov.u32 	%r2526, %r806;
$L__BB2_557:
	and.b32  	%r1506, %r730, 131072;
	setp.eq.s32 	%p489, %r1506, 0;
	@%p489 bra 	$L__BB2_559;
	add.s32 	%r808, %r2526, 1;
	shl.b32 	%r1507, %r2526, 2;
	mov.u32 	%r1508, _ZN6thrust24THRUST_300001_SM_1000_NS8cuda_cub4core6detail5shmemE;
	add.s32 	%r1509, %r1508, %r1507;
	st.shared.u32 	[%r1509+2048], %r719;
	mov.u32 	%r2526, %r808;
$L__BB2_559:
	and.b32  	%r1510, %r730, 262144;
	setp.eq.s32 	%p490, %r1510, 0;
	@%p490 bra 	$L__BB2_561;
	shl.b32 	%r1511, %r2526, 2;
	mov.u32 	%r1512, _ZN6thrust24THRUST_300001_SM_1000_NS8cuda_cub4core6detail5shmemE;
	add.s32 	%r1513, %r1512, %r1511;
	st.shared.u32 	[%r1513+2048], %r729;
$L__BB2_561:
	bar.sync 	0;
	mov.u32 	%r810, %tid.x;
	setp.ge.s32 	%p491, %r810, %r2523;
	@%p491 bra 	$L__BB2_568;
	not.b32 	%r1514, %r810;
	add.s32 	%r811, %r2523, %r1514;
	and.b32  	%r1515, %r811, 1536;
	setp.eq.s32 	%p492, %r1515, 1536;
	mov.u32 	%r2549, %r810;
	@%p492 bra 	$L__BB2_565;
	shr.u32 	%r1516, %r811, 9;
	add.s32 	%r1517, %r1516, 1;
	and.b32  	%r1518, %r1517, 3;
	add.s32 	%r2545, %r810, %r2524;
	shl.b32 	%r1519, %r810, 2;
	mov.u32 	%r1520, _ZN6thrust24THRUST_300001_SM_1000_NS8cuda_cub4core6detail5shmemE;
	add.s32 	%r1521, %r1519, %r1520;
	add.s32 	%r2544, %r1521, 2048;
	neg.s32 	%r2543, %r1518;
	shl.b32 	%r1522, %r1517, 9;
	and.b32  	%r1523, %r1522, 1536;
	add.s32 	%r2549, %r810, %r1523;
$L__BB2_564:
	.pragma "nounroll";
	mul.wide.s32 	%rd55, %r2545, 4;
	add.s64 	%rd56, %rd5, %rd55;
	ld.shared.u32 	%r1524, [%r2544];
	st.global.u32 	[%rd56], %r1524;
	add.s32 	%r2545, %r2545, 512;
	add.s32 	%r2544, %r2544, 2048;
	add.s32 	%r2543, %r2543, 1;
	setp.ne.s32 	%p493, %r2543, 0;
	@%p493 bra 	$L__BB2_564;
$L__BB2_565:
	setp.lt.u32 	%p494, %r811, 1536;
	@%p494 bra 	$L__BB2_568;
	add.s64 	%rd19, %rd5, 4096;
	add.s32 	%r2548, %r2549, %r2524;
	shl.b32 	%r1525, %r2549, 2;
	mov.u32 	%r1526, _ZN6thrust24THRUST_300001_SM_1000_NS8cuda_cub4core6detail5shmemE;
	add.s32 	%r1527, %r1525, %r1526;
	add.s32 	%r2547, %r1527, 8192;
$L__BB2_567:
	mul.wide.s32 	%rd57, %r2548, 4;
	add.s64 	%rd58, %rd19, %rd57;
	ld.shared.u32 	%r1528, [%r2547+-6144];
	st.global.u32 	[%rd58+-4096], %r1528;
	ld.shared.u32 	%r1529, [%r2547+-4096];
	st.global.u32 	[%rd58+-2048], %r1529;
	ld.shared.u32 	%r1530, [%r2547+-2048];
	st.global.u32 	[%rd58], %r1530;
	ld.shared.u32 	%r1531, [%r2547];
	st.global.u32 	[%rd58+2048], %r1531;
	add.s32 	%r2549, %r2549, 2048;
	add.s32 	%r2548, %r2548, 2048;
	add.s32 	%r2547, %r2547, 8192;
	setp.lt.s32 	%p495, %r2549, %r2523;
	@%p495 bra 	$L__BB2_567;
$L__BB2_568:
	setp.ne.s32 	%p496, %r810, 0;
	@%p496 bra 	$L__BB2_570;
	ld.param.u64 	%rd94, [_ZN6thrust24THRUST_300001_SM_1000_NS8cuda_cub4core6detail13_kernel_agentINS1_16__set_operations10SetOpAgentINS0_6detail15normal_iteratorINS0_10device_ptrIiEEEESB_PiSC_SB_SC_iN4cuda3std3__44lessIiEENS5_31serial_set_symmetric_differenceENSF_17integral_constantIbLb0EEEEEJSB_SB_SC_SC_iiSB_SC_SH_SI_PNSF_4pairIiiEEPmN3cub18CUB_300001_SM_100013ScanTileStateIiLb1EEEEEEvDpT0__param_11];
	add.s32 	%r1532, %r2524, %r2523;
	cvt.s64.s32 	%rd59, %r1532;
	cvta.to.global.u64 	%rd60, %rd94;
	st.global.u64 	[%rd60], %rd59;
$L__BB2_570:
	ret;

}
	// .globl	_ZN6thrust24THRUST_300001_SM_1000_NS8cuda_cub4core6detail13_kernel_agentINS1_16__set_operations9InitAgentIN3cub18CUB_300001_SM_100013ScanTileStateIlLb1EEElEEJSA_lEEEvDpT0_
.visible .entry _ZN6thrust24THRUST_300001_SM_1000_NS8cuda_cub4core6detail13_kernel_agentINS1_16__set_operations9InitAgentIN3cub18CUB_300001_SM_100013ScanTileStateIlLb1EEElEEJSA_lEEEvDpT0_(
	.param .align 8 .b8 _ZN6thrust24THRUST_300001_SM_1000_NS8cuda_cub4core6detail13_kernel_agentINS1_16__set_operations9InitAgentIN3cub18CUB_300001_SM_100013ScanTileStateIlLb1EEElEEJSA_lEEEvDpT0__param_0[8],
	.param .u64 _ZN6thrust24THRUST_300001_SM_1000_NS8cuda_cub4core6detail13_kernel_agentINS1_16__set_operations9InitAgentIN3cub18CUB_300001_SM_100013ScanTileStateIlLb1EEElEEJSA_lEEEvDpT0__param_1
)
.maxntid 128
{
	.reg .pred 	%p<5>;
	.reg .b32 	%r<7>;
	.reg .b64 	%rd<10>;

	ld.param.u64 	%rd2, [_ZN6thrust24THRUST_300001_SM_1000_NS8cuda_cub4core6detail13_kernel_agentINS1_16__set_operations9InitAgentIN3cub18CUB_300001_SM_100013ScanTileStateIlLb1EEElEEJSA_lEEEvDpT0__param_0];
	ld.param.u32 	%r4, [_ZN6thrust24THRUST_300001_SM_1000_NS8cuda_cub4core6detail13_kernel_agentINS1_16__set_operations9InitAgentIN3cub18CUB_300001_SM_100013ScanTileStateIlLb1EEElEEJSA_lEEEvDpT0__param_1];
	cvta.to.global.u64 	%rd1, %rd2;
	mov.u32 	%r1, %ctaid.x;
	mov.u32 	%r5, %ntid.x;
	mov.u32 	%r2, %tid.x;
	mad.lo.s32 	%r3, %r1, %r5, %r2;
	setp.ge.s32 	%p1, %r3, %r4;
	@%p1 bra 	$L__BB3_2;
	mul.wide.s32 	%rd3, %r3, 16;
	add.s64 	%rd4, %rd1, %rd3;
	mov.b64 	%rd5, 0;
	mov.b64 	%rd6, 99;
	st.global.v2.u64 	[%rd4+512], {%rd6, %rd5};
$L__BB3_2:
	setp.ne.s32 	%p2, %r1, 0;
	setp.gt.u32 	%p3, %r2, 31;
	or.pred  	%p4, %p2, %p3;
	@%p4 bra 	$L__BB3_4;
	mul.wide.u32 	%rd7, %r2, 16;
	add.s64 	%rd8, %rd1, %rd7;
	mov.b64 	%rd9, 0;
	st.global.v2.u64 	[%rd8], {%rd9, %rd9};
$L__BB3_4:
	ret;

}
	// .globl	_ZN6thrust24THRUST_300001_SM_1000_NS8cuda_cub4core6detail13_kernel_agentINS1_16__set_operations14PartitionAgentINS0_6detail15normal_iteratorINS0_10device_ptrIiEEEESB_lN4cuda3std3__44lessIiEEEEJSB_SB_lllPNSE_4pairIllEESG_iEEEvDpT0_
.visible .entry _ZN6thrust24THRUST_300001_SM_1000_NS8cuda_cub4core6detail13_kernel_agentINS1_16__set_operations14PartitionAgentINS0_6detail15normal_iteratorINS0_10device_ptrIiEEEESB_lN4cuda3std3__44lessIiEEEEJSB_SB_lllPNSE_4pairIllEESG_iEEEvDpT0_(
	.param .align 8 .b8 _ZN6thrust24THRUST_300001_SM_1000_NS8cuda_cub4core6detail13_kernel_agentINS1_16__set_operations14PartitionAgentINS0_6detail15normal_iteratorINS0_10device_ptrIiEEEESB_lN4cuda3std3__44lessIiEEEEJSB_SB_lllPNSE_4pairIllEESG_iEEEvDpT0__param_0[8],
	.param .align 8 .b8 _ZN6thrust24THRUST_300001_SM_1000_NS8cuda_cub4core6detail13_kernel_agentINS1_16__set_operations14PartitionAgentINS0_6detail15normal_iteratorINS0_10device_ptrIiEEEESB_lN4cuda3std3__44lessIiEEEEJSB_SB_lllPNSE_4pairIllEESG_iEEEvDpT0__param_1[8],
	.param .u64 _ZN6thrust24THRUST_300001_SM_1000_NS8cuda_cub4core6detail13_kernel_agentINS1_16__set_operations14PartitionAgentINS0_6detail15normal_iteratorINS0_10device_ptrIiEEEESB_lN4cuda3std3__44lessIiEEEEJSB_SB_lllPNSE_4pairIllEESG_iEEEvDpT0__param_2,
	.param .u64 _ZN6thrust24THRUST_300001_SM_1000_NS8cuda_cub4core6detail13_kernel_agentINS1_16__set_operations14PartitionAgentINS0_6detail15normal_iteratorINS0_10device_ptrIiEEEESB_lN4cuda3std3__44lessIiEEEEJSB_SB_lllPNSE_4pairIllEESG_iEEEvDpT0__param_3,
	.param .u64 _ZN6thrust24THRUST_300001_SM_1000_NS8cuda_cub4core6detail13_kernel_agentINS1_16__set_operations14PartitionAgentINS0_6detail15normal_iteratorINS0_10device_ptrIiEEEESB_lN4cuda3std3__44lessIiEEEEJSB_SB_lllPNSE_4pairIllEESG_iEEEvDpT0__param_4,
	.param .u64 .ptr .align 1 _ZN6thrust24THRUST_300001_SM_1000_NS8cuda_cub4core6detail13_kernel_agentINS1_16__set_operations14PartitionAgentINS0_6detail15normal_iteratorINS0_10device_ptrIiEEEESB_lN4cuda3std3__44lessIiEEEEJSB_SB_lllPNSE_4pairIllEESG_iEEEvDpT0__param_5,
	.param .align 1 .b8 _ZN6thrust24THRUST_300001_SM_1000_NS8cuda_cub4core6detail13_kernel_agentINS1_16__set_operations14PartitionAgentINS0_6detail15normal_iteratorINS0_10device_ptrIiEEEESB_lN4cuda3std3__44lessIiEEEEJSB_SB_lllPNSE_4pairIllEESG_iEEEvDpT0__param_6[1],
	.param .u32 _ZN6thrust24THRUST_300001_SM_1000_NS8cuda_cub4core6detail13_kernel_agentINS1_16__set_operations14PartitionAgentINS0_6detail15normal_iteratorINS0_10device_ptrIiEEEESB_lN4cuda3std3__44lessIiEEEEJSB_SB_lllPNSE_4pairIllEESG_iEEEvDpT0__param_7
)
.maxntid 256
{
	.reg .pred 	%p<34>;
	.reg .b32 	%r<20>;
	.reg .b64 	%rd<189>;

	ld.param.u64 	%rd68, [_ZN6thrust24THRUST_300001_SM_1000_NS8cuda_cub4core6detail13_kernel_agentINS1_16__set_operations14PartitionAgentINS0_6detail15normal_iteratorINS0_10device_ptrIiEEEESB_lN4cuda3std3__44lessIiEEEEJSB_SB_lllPNSE_4pairIllEESG_iEEEvDpT0__param_1];
	ld.param.u64 	%rd67, [_ZN6thrust24THRUST_300001_SM_1000_NS8cuda_cub4core6detail13_kernel_agentINS1_16__set_operations14PartitionAgentINS0_6detail15normal_iteratorINS0_10device_ptrIiEEEESB_lN4cuda3std3__44lessIiEEEEJSB_SB_lllPNSE_4pairIllEESG_iEEEvDpT0__param_0];
	ld.param.u64 	%rd69, [_ZN6thrust24THRUST_300001_SM_1000_NS8cuda_cub4core6detail13_kernel_agentINS1_16__set_operations14PartitionAgentINS0_6detail15normal_iteratorINS0_10device_ptrIiEEEESB_lN4cuda3std3__44lessIiEEEEJSB_SB_lllPNSE_4pairIllEESG_iEEEvDpT0__param_2];
	ld.param.u64 	%rd70, [_ZN6thrust24THRUST_300001_SM_1000_NS8cuda_cub4core6detail13_kernel_agentINS1_16__set_operations14PartitionAgentINS0_6detail15normal_iteratorINS0_10device_ptrIiEEEESB_lN4cuda3std3__44lessIiEEEEJSB_SB_lllPNSE_4pairIllEESG_iEEEvDpT0__param_3];
	ld.param.u64 	%rd72, [_ZN6thrust24THRUST_300001_SM_1000_NS8cuda_cub4core6detail13_kernel_agentINS1_16__set_operations14PartitionAgentINS0_6detail15normal_iteratorINS0_10device_ptrIiEEEESB_lN4cuda3std3__44lessIiEEEEJSB_SB_lllPNSE_4pairIllEESG_iEEEvDpT0__param_4];
	ld.param.u64 	%rd71, [_ZN6thrust24THRUST_300001_SM_1000_NS8cuda_cub4core6detail13_kernel_agentINS1_16__set_operations14PartitionAgentINS0_6detail15normal_iteratorINS0_10device_ptrIiEEEESB_lN4cuda3std3__44lessIiEEEEJSB_SB_lllPNSE_4pairIllEESG_iEEEvDpT0__param_5];
	ld.param.u32 	%r2, [_ZN6thrust24THRUST_300001_SM_1000_NS8cuda_cub4core6detail13_kernel_agentINS1_16__set_operations14PartitionAgentINS0_6detail15normal_iteratorINS0_10device_ptrIiEEEESB_lN4cuda3std3__44lessIiEEEEJSB_SB_lllPNSE_4pairIllEESG_iEEEvDpT0__param_7];
	mov.u32 	%r3, %ntid.x;
	mov.u32 	%r4, %ctaid.x;
	mov.u32 	%r5, %tid.x;
	mad.lo.s32 	%r6, %r3, %r4, %r5;
	cvt.u64.u32 	%rd1, %r6;
	setp.le.s64 	%p1, %rd72, %rd1;
	@%p1 bra 	$L__BB4_28;
	cvt.s64.s32 	%rd73, %r2;
	mul.lo.s64 	%rd74, %rd73, %rd1;
	add.s64 	%rd75, %rd70, %rd69;
	min.s64 	%rd2, %rd75, %rd74;
	cvta.to.global.u64 	%rd3, %rd68;
	cvta.to.global.u64 	%rd4, %rd67;
	sub.s64 	%rd76, %rd2, %rd70;
	max.s64 	%rd163, %rd76, 0;
	min.s64 	%rd161, %rd69, %rd2;
	setp.ge.s64 	%p2, %rd163, %rd161;
	@%p2 bra 	$L__BB4_3;
$L__BB4_2:
	add.s64 	%rd77, %rd161, %rd163;
	shr.u64 	%rd78, %rd77, 1;
	shl.b64 	%rd79, %rd78, 2;
	add.s64 	%rd80, %rd4, %rd79;
	ld.global.u32 	%r7, [%rd80];
	not.b64 	%rd81, %rd78;
	add.s64 	%rd82, %rd2, %rd81;
	shl.b64 	%rd83, %rd82, 2;
	add.s64 	%rd84, %rd3, %rd83;
	ld.global.u32 	%r8, [%rd84];
	setp.lt.s32 	%p3, %r8, %r7;
	add.s64 	%rd85, %rd78, 1;
	selp.b64 	%rd163, %rd163, %rd85, %p3;
	selp.b64 	%rd161, %rd78, %rd161, %p3;
	setp.lt.s64 	%p4, %rd163, %rd161;
	@%p4 bra 	$L__BB4_2;
$L__BB4_3:
	sub.s64 	%rd12, %rd2, %rd163;
	setp.ge.s64 	%p5, %rd12, %rd70;
	mov.b64 	%rd188, 0;
	@%p5 bra 	$L__BB4_27;
	shl.b64 	%rd88, %rd12, 2;
	add.s64 	%rd13, %rd3, %rd88;
	ld.global.u32 	%r1, [%rd13];
	setp.lt.s64 	%p6, %rd163, 1;
	mov.b64 	%rd166, 0;
	mov.u64 	%rd172, %rd166;
	@%p6 bra 	$L__BB4_11;
	mul.lo.s64 	%rd89, %rd163, 511;
	shr.u64 	%rd90, %rd89, 9;
	shl.b64 	%rd91, %rd90, 2;
	add.s64 	%rd92, %rd4, %rd91;
	ld.global.u32 	%r9, [%rd92];
	setp.lt.s32 	%p7, %r9, %r1;
	add.s64 	%rd93, %rd90, 1;
	selp.b64 	%rd166, %rd163, %rd90, %p7;
	selp.b64 	%rd172, %rd93, 0, %p7;
	setp.ge.u64 	%p8, %rd172, %rd166;
	@%p8 bra 	$L__BB4_7;
	mad.lo.s64 	%rd94, %rd166, 127, %rd172;
	shr.u64 	%rd95, %rd94, 7;
	shl.b64 	%rd96, %rd95, 2;
	add.s64 	%rd97, %rd4, %rd96;
	ld.global.u32 	%r10, [%rd97];
	setp.lt.s32 	%p9, %r10, %r1;
	add.s64 	%rd98, %rd95, 1;
	selp.b64 	%rd166, %rd166, %rd95, %p9;
	selp.b64 	%rd172, %rd98, %rd172, %p9;
$L__BB4_7:
	setp.ge.u64 	%p10, %rd172, %rd166;
	@%p10 bra 	$L__BB4_9;
	mad.lo.s64 	%rd99, %rd166, 31, %rd172;
	shr.u64 	%rd100, %rd99, 5;
	shl.b64 	%rd101, %rd100, 2;
	add.s64 	%rd102, %rd4, %rd101;
	ld.global.u32 	%r11, [%rd102];
	setp.lt.s32 	%p11, %r11, %r1;
	add.s64 	%rd103, %rd100, 1;
	selp.b64 	%rd166, %rd166, %rd100, %p11;
	selp.b64 	%rd172, %rd103, %rd172, %p11;
$L__BB4_9:
	setp.ge.u64 	%p12, %rd172, %rd166;
	@%p12 bra 	$L__BB4_11;
	mad.lo.s64 	%rd104, %rd166, 15, %rd172;
	shr.u64 	%rd105, %rd104, 4;
	shl.b64 	%rd106, %rd105, 2;
	add.s64 	%rd107, %rd4, %rd106;
	ld.global.u32 	%r12, [%rd107];
	setp.lt.s32 	%p13, %r12, %r1;
	add.s64 	%rd108, %rd105, 1;
	selp.b64 	%rd166, %rd166, %rd105, %p13;
	selp.b64 	%rd172, %rd108, %rd172, %p13;
$L__BB4_11:
	setp.ge.u64 	%p14, %rd172, %rd166;
	@%p14 bra 	$L__BB4_13;
$L__BB4_12:
	add.s64 	%rd109, %rd172, %rd166;
	shr.s64 	%rd110, %rd109, 1;
	shl.b64 	%rd111, %rd110, 2;
	add.s64 	%rd112, %rd4, %rd111;
	ld.global.u32 	%r13, [%rd112];
	setp.lt.s32 	%p15, %r13, %r1;
	add.s64 	%rd113, %rd110, 1;
	selp.b64 	%rd166, %rd166, %rd110, %p15;
	selp.b64 	%rd172, %rd113, %rd172, %p15;
	setp.lt.s64 	%p16, %rd172, %rd166;
	@%p16 bra 	$L__BB4_12;
$L__BB4_13:
	setp.lt.s64 	%p17, %rd12, 1;
	mov.b64 	%rd176, 0;
	mov.u64 	%rd175, %rd12;
	@%p17 bra 	$L__BB4_15;
	mul.lo.s64 	%rd115, %rd12, 511;
	shr.u64 	%rd116, %rd115, 9;
	shl.b64 	%rd117, %rd116, 2;
	add.s64 	%rd118, %rd3, %rd117;
	ld.global.u32 	%r14, [%rd118];
	setp.lt.s32 	%p18, %r14, %r1;
	add.s64 	%rd119, %rd116, 1;
	selp.b64 	%rd175, %rd12, %rd116, %p18;
	selp.b64 	%rd176, %rd119, 0, %p18;
$L__BB4_15:
	setp.ge.s64 	%p19, %rd176, %rd175;
	@%p19 bra 	$L__BB4_17;
	mad.lo.s64 	%rd120, %rd175, 127, %rd176;
	shr.u64 	%rd121, %rd120, 7;
	shl.b64 	%rd122, %rd121, 2;
	add.s64 	%rd123, %rd3, %rd122;
	ld.global.u32 	%r15, [%rd123];
	setp.lt.s32 	%p20, %r15, %r1;
	add.s64 	%rd124, %rd121, 1;
	selp.b64 	%rd175, %rd175, %rd121, %p20;
	selp.b64 	%rd176, %rd124, %rd176, %p20;
$L__BB4_17:
	setp.ge.s64 	%p21, %rd176, %rd175;
	@%p21 bra 	$L__BB4_19;
	mad.lo.s64 	%rd125, %rd175, 31, %rd176;
	shr.u64 	%rd126, %rd125, 5;
	shl.b64 	%rd127, %rd126, 2;
	add.s64 	%rd128, %rd3, %rd127;
	ld.global.u32 	%r16, [%rd128];
	setp.lt.s32 	%p22, %r16, %r1;
	add.s64 	%rd129, %rd126, 1;
	selp.b64 	%rd175, %rd175, %rd126, %p22;
	selp.b64 	%rd176, %rd129, %rd176, %p22;
$L__BB4_19:
	setp.ge.s64 	%p23, %rd176, %rd175;
	@%p23 bra 	$L__BB4_21;
	mad.lo.s64 	%rd130, %rd175, 15, %rd176;
	shr.u64 	%rd131, %rd130, 4;
	shl.b64 	%rd132, %rd131, 2;
	add.s64 	%rd133, %rd3, %rd132;
	ld.global.u32 	%r17, [%rd133];
	setp.lt.s32 	%p24, %r17, %r1;
	add.s64 	%rd134, %rd131, 1;
	selp.b64 	%rd175, %rd175, %rd131, %p24;
	selp.b64 	%rd176, %rd134, %rd176, %p24;
$L__BB4_21:
	setp.ge.s64 	%p25, %rd176, %rd175;
	@%p25 bra 	$L__BB4_23;
$L__BB4_22:
	add.s64 	%rd135, %rd176, %rd175;
	shr.s64 	%rd136, %rd135, 1;
	shl.b64 	%rd137, %rd136, 2;
	add.s64 	%rd138, %rd3, %rd137;
	ld.global.u32 	%r18, [%rd138];
	setp.lt.s32 	%p26, %r18, %r1;
	add.s64 	%rd139, %rd136, 1;
	selp.b64 	%rd175, %rd175, %rd136, %p26;
	selp.b64 	%rd176, %rd139, %rd176, %p26;
	setp.lt.s64 	%p27, %rd176, %rd175;
	@%p27 bra 	$L__BB4_22;
$L__BB4_23:
	sub.s64 	%rd141, %rd163, %rd172;
	sub.s64 	%rd54, %rd12, %rd176;
	add.s64 	%rd55, %rd54, %rd141;
	shr.s64 	%rd142, %rd55, 1;
	max.s64 	%rd56, %rd142, %rd54;
	add.s64 	%rd143, %rd176, %rd56;
	add.s64 	%rd144, %rd143, 1;
	min.s64 	%rd145, %rd144, %rd70;
	sub.s64 	%rd185, %rd145, %rd12;
	setp.lt.s64 	%p28, %rd185, 1;
	mov.b64 	%rd186, 0;
	@%p28 bra 	$L__BB4_26;
	mov.b64 	%rd186, 0;
$L__BB4_25:
	add.s64 	%rd147, %rd186, %rd185;
	shr.u64 	%rd148, %rd147, 1;
	shl.b64 	%rd149, %rd148, 2;
	add.s64 	%rd150, %rd13, %rd149;
	ld.global.u32 	%r19, [%rd150];
	setp.lt.s32 	%p29, %r1, %r19;
	add.s64 	%rd151, %rd148, 1;
	selp.b64 	%rd185, %rd148, %rd185, %p29;
	selp.b64 	%rd186, %rd186, %rd151, %p29;
	setp.lt.s64 	%p30, %rd186, %rd185;
	@%p30 bra 	$L__BB4_25;
$L__BB4_26:
	add.s64 	%rd152, %rd54, %rd186;
	min.s64 	%rd153, %rd152, %rd56;
	sub.s64 	%rd154, %rd55, %rd153;
	add.s64 	%rd155, %rd153, 1;
	setp.eq.s64 	%p31, %rd154, %rd155;
	setp.lt.s64 	%p32, %rd56, %rd152;
	and.pred  	%p33, %p31, %p32;
	add.s64 	%rd163, %rd154, %rd172;
	selp.u64 	%rd188, 1, 0, %p33;
$L__BB4_27:
	sub.s64 	%rd156, %rd2, %rd163;
	add.s64 	%rd157, %rd156, %rd188;
	cvta.to.global.u64 	%rd158, %rd71;
	shl.b64 	%rd159, %rd1, 4;
	add.s64 	%rd160, %rd158, %rd159;
	st.global.u64 	[%rd160], %rd163;
	st.global.u64 	[%rd160+8], %rd157;
$L__BB4_28:
	ret;

}
	// .globl	_ZN6thrust24THRUST_300001_SM_1000_NS8cuda_cub4core6detail13_kernel_agentINS1_16__set_operations10SetOpAgentINS0_6detail15normal_iteratorINS0_10device_ptrIiEEEESB_PiSC_SB_SC_lN4cuda3std3__44lessIiEENS5_31serial_set_symmetric_differenceENSF_17integral_constantIbLb0EEEEEJSB_SB_SC_SC_llSB_SC_SH_SI_PNSF_4pairIllEEPmN3cub18CUB_300001_SM_100013ScanTileStateIlLb1EEEEEEvDpT0_
.visible .entry _ZN6thrust24THRUST_300001_SM_1000_NS8cuda_cub4core6detail13_kernel_agentINS1_16__set_operations10SetOpAgentINS0_6detail15normal_iteratorINS0_10device_ptrIiEEEESB_PiSC_SB_SC_lN4cuda3std3__44lessIiEENS5_31serial_set_symmetric_differenceENSF_17integral_constantIbLb0EEEEEJSB_SB_SC_SC_llSB_SC_SH_SI_PNSF_4pairIllEEPmN3cub18CUB_300001_SM_100013ScanTileStateIlLb1EEEEEEvDpT0_(
	.param .align 8 .b8 _ZN6thrust24THRUST_300001_SM_1000_NS8cuda_cub4core6detail13_kernel_agentINS1_16__set_operations10SetOpAgentINS0_6detail15normal_iteratorINS0_10device_ptrIiEEEESB_PiSC_SB_SC_lN4cuda3std3__44lessIiEENS5_31serial_set_symmetric_differenceENSF_17integral_constantIbLb0EEEEEJSB_SB_SC_SC_llSB_SC_SH_SI_PNSF_4pairIllEEPmN3cub18CUB_300001_SM_100013ScanTileStateIlLb1EEEEEEvDpT0__param_0[8],
	.param .align 8 .b8 _ZN6thrust24THRUST_300001_SM_1000_NS8cuda_cub4core6detail13_kernel_agentINS1_16__set_operations10SetOpAgentINS0_6detail15normal_iteratorINS0_10device_ptrIiEEEESB_PiSC_SB_SC_lN4cuda3std3__44lessIiEENS5_31serial_set_symmetric_differenceENSF_17integral_constantIbLb0EEEEEJSB_SB_SC_SC_llSB_SC_SH_SI_PNSF_4pairIllEEPmN3cub18CUB_300001_SM_100013ScanTileStateIlLb1EEEEEEvDpT0__param_1[8],
	.param .u64 .ptr .align 1 _ZN6thrust24THRUST_300001_SM_1000_NS8cuda_cub4core6detail13_kernel_agentINS1_16__set_operations10SetOpAgentINS0_6detail15normal_iteratorINS0_10device_ptrIiEEEESB_PiSC_SB_SC_lN4cuda3std3__44lessIiEENS5_31serial_set_symmetric_differenceENSF_17integral_constantIbLb0EEEEEJSB_SB_SC_SC_llSB_SC_SH_SI_PNSF_4pairIllEEPmN3cub18CUB_300001_SM_100013ScanTileStateIlLb1EEEEEEvDpT0__param_2,
	.param .u64 .ptr .align 1 _ZN6thrust24THRUST_300001_SM_1000_NS8cuda_cub4core6detail13_kernel_agentINS1_16__set_operations10SetOpAgentINS0_6detail15normal_iteratorINS0_10device_ptrIiEEEESB_PiSC_SB_SC_lN4cuda3std3__44lessIiEENS5_31serial_set_symmetric_differenceENSF_17integral_constantIbLb0EEEEEJSB_SB_SC_SC_llSB_SC_SH_SI_PNSF_4pairIllEEPmN3cub18CUB_300001_SM_100013ScanTileStateIlLb1EEEEEEvDpT0__param_3,
	.param .u64 _ZN6thrust24THRUST_300001_SM_1000_NS8cuda_cub4core6detail13_kernel_agentINS1_16__set_operations10SetOpAgentINS0_6detail15normal_iteratorINS0_10device_ptrIiEEEESB_PiSC_SB_SC_lN4cuda3std3__44lessIiEENS5_31serial_set_symmetric_differenceENSF_17integral_constantIbLb0EEEEEJSB_SB_SC_SC_llSB_SC_SH_SI_PNSF_4pairIllEEPmN3cub18CUB_300001_SM_100013ScanTileStateIlLb1EEEEEEvDpT0__param_4,
	.param .u64 _ZN6thrust24THRUST_300001_SM_1000_NS8cuda_cub4core6detail13_kernel_agentINS1_16__set_operations10SetOpAgentINS0_6detail15normal_iteratorINS0_10device_ptrIiEEEESB_PiSC_SB_SC_lN4cuda3std3__44lessIiEENS5_31serial_set_symmetric_differenceENSF_17integral_constantIbLb0EEEEEJSB_SB_SC_SC_llSB_SC_SH_SI_PNSF_4pairIllEEPmN3cub18CUB_300001_SM_100013ScanTileStateIlLb1EEEEEEvDpT0__param_5,
	.param .align 8 .b8 _ZN6thrust24THRUST_300001_SM_1000_NS8cuda_cub4core6detail13_kernel_agentINS1_16__set_operations10SetOpAgentINS0_6detail15normal_iteratorINS0_10device_ptrIiEEEESB_PiSC_SB_SC_lN4cuda3std3__44lessIiEENS5_31serial_set_symmetric_differenceENSF_17integral_constantIbLb0EEEEEJSB_SB_SC_SC_llSB_SC_SH_SI_PNSF_4pairIllEEPmN3cub18CUB_300001_SM_100013ScanTileStateIlLb1EEEEEEvDpT0__param_6[8],
	.param .u64 .ptr .align 1 _ZN6thrust24THRUST_300001_SM_1000_NS8cuda_cub4core6detail13_kernel_agentINS1_16__set_operations10SetOpAgentINS0_6detail15normal_iteratorINS0_10device_ptrIiEEEESB_PiSC_SB_SC_lN4cuda3std3__44lessIiEENS5_31serial_set_symmetric_differenceENSF_17integral_constantIbLb0EEEEEJSB_SB_SC_SC_llSB_SC_SH_SI_PNSF_4pairIllEEPmN3cub18CUB_300001_SM_100013ScanTileStateIlLb1EEEEEEvDpT0__param_7,
	.param .align 1 .b8 _ZN6thrust24THRUST_300001_SM_1000_NS8cuda_cub4core6detail13_kernel_agentINS1_16__set_operations10SetOpAgentINS0_6detail15normal_iteratorINS0_10device_ptrIiEEEESB_PiSC_SB_SC_lN4cuda3std3__44lessIiEENS5_31serial_set_symmetric_differenceENSF_17integral_constantIbLb0EEEEEJSB_SB_SC_SC_llSB_SC_SH_SI_PNSF_4pairIllEEPmN3cub18CUB_300001_SM_100013ScanTileStateIlLb1EEEEEEvDpT0__param_8[1],
	.param .align 1 .b8 _ZN6thrust24THRUST_300001_SM_1000_NS8cuda_cub4core6detail13_kernel_agentINS1_16__set_operations10SetOpAgentINS0_6detail15normal_iteratorINS0_10device_ptrIiEEEESB_PiSC_SB_SC_lN4cuda3std3__44lessIiEENS5_31serial_set_symmetric_differenceENSF_17integral_constantIbLb0EEEEEJSB_SB_SC_SC_llSB_SC_SH_SI_PNSF_4pairIllEEPmN3cub18CUB_300001_SM_100013ScanTileStateIlLb1EEEEEEvDpT0__param_9[1],
	.param .u64 .ptr .align 1 _ZN6thrust24THRUST_300001_SM_1000_NS8cuda_cub4core6detail13_kernel_agentINS1_16__set_operations10SetOpAgentINS0_6detail15normal_iteratorINS0_10device_ptrIiEEEESB_PiSC_SB_SC_lN4cuda3std3__44lessIiEENS5_31serial_set_symmetric_differenceENSF_17integral_constantIbLb0EEEEEJSB_SB_SC_SC_llSB_SC_SH_SI_PNSF_4pairIllEEPmN3cub18CUB_300001_SM_100013ScanTileStateIlLb1EEEEEEvDpT0__param_10,
	.param .u64 .ptr .align 1 _ZN6thrust24THRUST_300001_SM_1000_NS8cuda_cub4core6detail13_kernel_agentINS1_16__set_operations10SetOpAgentINS0_6detail15normal_iteratorINS0_10device_ptrIiEEEESB_PiSC_SB_SC_lN4cuda3std3__44lessIiEENS5_31serial_set_symmetric_differenceENSF_17integral_constantIbLb0EEEEEJSB_SB_SC_SC_llSB_SC_SH_SI_PNSF_4pairIllEEPmN3cub18CUB_300001_SM_100013ScanTileStateIlLb1EEEEEEvDpT0__param_11,
	.param .align 8 .b8 _ZN6thrust24THRUST_300001_SM_1000_NS8cuda_cub4core6detail13_kernel_agentINS1_16__set_operations10SetOpAgentINS0_6detail15normal_iteratorINS0_10device_ptrIiEEEESB_PiSC_SB_SC_lN4cuda3std3__44lessIiEENS5_31serial_set_symmetric_differenceENSF_17integral_constantIbLb0EEEEEJSB_SB_SC_SC_llSB_SC_SH_SI_PNSF_4pairIllEEPmN3cub18CUB_300001_SM_100013ScanTileStateIlLb1EEEEEEvDpT0__param_12[8]
)
.maxntid 512
{
	.reg .pred 	%p<832>;
	.reg .b32 	%r<2344>;
	.reg .b64 	%rd<534>;

	ld.param.u64 	%rd2, [_ZN6thrust24THRUST_300001_SM_1000_NS8cuda_cub4core6detail13_kernel_agentINS1_16__set_operations10SetOpAgentINS0_6detail15normal_iteratorINS0_10device_ptrIiEEEESB_PiSC_SB_SC_lN4cuda3std3__44lessIiEENS5_31serial_set_symmetric_differenceENSF_17integral_constantIbLb0EEEEEJSB_SB_SC_SC_llSB_SC_SH_SI_PNSF_4pairIllEEPmN3cub18CUB_300001_SM_100013ScanTileStateIlLb1EEEEEEvDpT0__param_12];
	ld.param.u64 	%rd103, [_ZN6thrust24THRUST_300001_SM_1000_NS8cuda_cub4core6detail13_kernel_agentINS1_16__set_operations10SetOpAgentINS0_6detail15normal_iteratorINS0_10device_ptrIiEEEESB_PiSC_SB_SC_lN4cuda3std3__44lessIiEENS5_31serial_set_symmetric_differenceENSF_17integral_constantIbLb0EEEEEJSB_SB_SC_SC_llSB_SC_SH_SI_PNSF_4pairIllEEPmN3cub18CUB_300001_SM_100013ScanTileStateIlLb1EEEEEEvDpT0__param_6];
	ld.param.u64 	%rd104, [_ZN6thrust24THRUST_300001_SM_1000_NS8cuda_cub4core6detail13_kernel_agentINS1_16__set_operations10SetOpAgentINS0_6detail15normal_iteratorINS0_10device_ptrIiEEEESB_PiSC_SB_SC_lN4cuda3std3__44lessIiEENS5_31serial_set_symmetric_differenceENSF_17integral_constantIbLb0EEEEEJSB_SB_SC_SC_llSB_SC_SH_SI_PNSF_4pairIllEEPmN3cub18CUB_300001_SM_100013ScanTileStateIlLb1EEEEEEvDpT0__param_1];
	ld.param.u64 	%rd105, [_ZN6thrust24THRUST_300001_SM_1000_NS8cuda_cub4core6detail13_kernel_agentINS1_16__set_operations10SetOpAgentINS0_6detail15normal_iteratorINS0_10device_ptrIiEEEESB_PiSC_SB_SC_lN4cuda3std3__44lessIiEENS5_31serial_set_symmetric_differenceENSF_17integral_constantIbLb0EEEEEJSB_SB_SC_SC_llSB_SC_SH_SI_PNSF_4pairIllEEPmN3cub18CUB_300001_SM_100013ScanTileStateIlLb1EEEEEEvDpT0__param_0];
	ld.param.u64 	%rd106, [_ZN6thrust24THRUST_300001_SM_1000_NS8cuda_cub4core6detail13_kernel_agentINS1_16__set_operations10SetOpAgentINS0_6detail15normal_iteratorINS0_10device_ptrIiEEEESB_PiSC_SB_SC_lN4cuda3std3__44lessIiEENS5_31serial_set_symmetric_differenceENSF_17integral_constantIbLb0EEEEEJSB_SB_SC_SC_llSB_SC_SH_SI_PNSF_4pairIllEEPmN3cub18CUB_300001_SM_100013ScanTileStateIlLb1EEEEEEvDpT0__param_10];
	cvta.to.global.u64 	%rd1, %rd106;
	cvta.to.global.u64 	%rd3, %rd105;
	cvta.to.global.u64 	%rd4, %rd104;
	cvta.to.global.u64 	%rd5, %rd103;
	mov.u32 	%r1, %ctaid.x;
	mov.u32 	%r2, %nctaid.x;
	add.s32 	%r752, %r2, -1;
	setp.ge.u32 	%p239, %r1, %r752;
	@%p239 bra 	$L__BB5_276;
	mul.wide.u32 	%rd306, %r1, 16;
	add.s64 	%rd307, %rd1, %rd306;
	ld.global.u64 	%rd308, [%rd307];
	ld.global.u64 	%rd309, [%rd307+8];
	ld.global.u64 	%rd310, [%rd307+16];
	ld.global.u64 	%rd311, [%rd307+24];
	cvt.u32.u64 	%r1404, %rd308;
	cvt.u32.u64 	%r1405, %rd310;
	sub.s32 	%r3, %r1405, %r1404;
	sub.s64 	%rd312, %rd311, %rd309;
	cvt.u32.u64 	%r4, %rd312;
	mov.u32 	%r2198, %tid.x;
	setp.ge.s32 	%p507, %r2198, %r3;
	cvt.u64.u32 	%rd314, %r2198;
	add.s64 	%rd315, %rd308, %rd314;
	shl.b64 	%rd316, %rd315, 2;
	add.s64 	%rd6, %rd3, %rd316;
	sub.s32 	%r1406, %r2198, %r3;
	cvt.s64.s32 	%rd317, %r1406;
	add.s64 	%rd318, %rd309, %rd317;
	shl.b64 	%rd319, %rd318, 2;
	add.s64 	%rd7, %rd4, %rd319;
	@%p507 bra 	$L__BB5_3;
	ld.global.u32 	%r2054, [%rd6];
	bra.uni 	$L__BB5_4;
$L__BB5_3:
	ld.global.u32 	%r2054, [%rd7];
$L__BB5_4:
	add.s32 	%r1407, %r2198, 512;
	setp.lt.s32 	%p508, %r1407, %r3;
	@%p508 bra 	$L__BB5_6;
	ld.global.u32 	%r2055, [%rd7+2048];
	bra.uni 	$L__BB5_7;
$L__BB5_6:
	ld.global.u32 	%r2055, [%rd6+2048];
$L__BB5_7:
	or.b32  	%r1408, %r2198, 1024;
	setp.lt.s32 	%p509, %r1408, %r3;
	@%p509 bra 	$L__BB5_9;
	ld.global.u32 	%r2056, [%rd7+4096];
	bra.uni 	$L__BB5_10;
$L__BB5_9:
	ld.global.u32 	%r2056, [%rd6+4096];
$L__BB5_10:
	add.s32 	%r1409, %r2198, 1536;
	setp.lt.s32 	%p510, %r1409, %r3;
	@%p510 bra 	$L__BB5_12;
	ld.global.u32 	%r2057, [%rd7+6144];
	bra.uni 	$L__BB5_13;
$L__BB5_12:
	ld.global.u32 	%r2057, [%rd6+6144];
$L__BB5_13:
	or.b32  	%r1410, %r2198, 2048;
	setp.lt.s32 	%p511, %r1410, %r3;
	@%p511 bra 	$L__BB5_15;
	ld.global.u32 	%r2058, [%rd7+8192];
	bra.uni 	$L__BB5_16;
$L__BB5_15:
	ld.global.u32 	%r2058, [%rd6+8192];
$L__BB5_16:
	add.s32 	%r1411, %r2198, 2560;
	setp.lt.s32 	%p512, %r1411, %r3;
	@%p512 bra 	$L__BB5_18;
	ld.global.u32 	%r2059, [%rd7+10240];
	bra.uni 	$L__BB5_19;
$L__BB5_18:
	ld.global.u32 	%r2059, [%rd6+10240];
$L__BB5_19:
	or.b32  	%r1412, %r2198, 3072;
	setp.lt.s32 	%p513, %r1412, %r3;
	@%p513 bra 	$L__BB5_21;
	ld.global.u32 	%r2060, [%rd7+12288];
	bra.uni 	$L__BB5_22;
$L__BB5_21:
	ld.global.u32 	%r2060, [%rd6+12288];
$L__BB5_22:
	add.s32 	%r1413, %r2198, 3584;
	setp.lt.s32 	%p514, %r1413, %r3;
	@%p514 bra 	$L__BB5_24;
	ld.global.u32 	%r2061, [%rd7+14336];
	bra.uni 	$L__BB5_25;
$L__BB5_24:
	ld.global.u32 	%r2061, [%rd6+14336];
$L__BB5_25:
	or.b32  	%r1414, %r2198, 4096;
	setp.lt.s32 	%p515, %r1414, %r3;
	@%p515 bra 	$L__BB5_27;
	ld.global.u32 	%r2062, [%rd7+16384];
	bra.uni 	$L__BB5_28;
$L__BB5_27:
	ld.global.u32 	%r2062, [%rd6+16384];
$L__BB5_28:
	add.s32 	%r1415, %r2198, 4608;
	setp.lt.s32 	%p516, %r1415, %r3;
	@%p516 bra 	$L__BB5_30;
	ld.global.u32 	%r2063, [%rd7+18432];
	bra.uni 	$L__BB5_31;
$L__BB5_30:
	ld.global.u32 	%r2063, [%rd6+18432];
$L__BB5_31:
	or.b32  	%r1416, %r2198, 5120;
	setp.lt.s32 	%p517, %r1416, %r3;
	@%p517 bra 	$L__BB5_33;
	ld.global.u32 	%r2064, [%rd7+20480];
	bra.uni 	$L__BB5_34;
$L__BB5_33:
	ld.global.u32 	%r2064, [%rd6+20480];
$L__BB5_34:
	add.s32 	%r1417, %r2198, 5632;
	setp.lt.s32 	%p518, %r1417, %r3;
	@%p518 bra 	$L__BB5_36;
	ld.global.u32 	%r2065, [%rd7+22528];
	bra.uni 	$L__BB5_37;
$L__BB5_36:
	ld.global.u32 	%r2065, [%rd6+22528];
$L__BB5_37:
	or.b32  	%r1418, %r2198, 6144;
	setp.lt.s32 	%p519, %r1418, %r3;
	@%p519 bra 	$L__BB5_39;
	ld.global.u32 	%r2066, [%rd7+24576];
	bra.uni 	$L__BB5_40;
$L__BB5_39:
	ld.global.u32 	%r2066, [%rd6+24576];
$L__BB5_40:
	add.s32 	%r1419, %r2198, 6656;
	setp.lt.s32 	%p520, %r1419, %r3;
	@%p520 bra 	$L__BB5_42;
	ld.global.u32 	%r2067, [%rd7+26624];
	bra.uni 	$L__BB5_43;
$L__BB5_42:
	ld.global.u32 	%r2067, [%rd6+26624];
$L__BB5_43:
	or.b32  	%r1420, %r2198, 7168;
	setp.lt.s32 	%p521, %r1420, %r3;
	@%p521 bra 	$L__BB5_45;
	ld.global.u32 	%r2068, [%rd7+28672];
	bra.uni 	$L__BB5_46;
$L__BB5_45:
	ld.global.u32 	%r2068, [%rd6+28672];
$L__BB5_46:
	add.s32 	%r1421, %r2198, 7680;
	setp.lt.s32 	%p522, %r1421, %r3;
	@%p522 bra 	$L__BB5_48;
	ld.global.u32 	%r2069, [%rd7+30720];
	bra.uni 	$L__BB5_49;
$L__BB5_48:
	ld.global.u32 	%r2069, [%rd6+30720];
$L__BB5_49:
	or.b32  	%r1422, %r2198, 8192;
	setp.lt.s32 	%p523, %r1422, %r3;
	@%p523 bra 	$L__BB5_51;
	ld.global.u32 	%r2070, [%rd7+32768];
	bra.uni 	$L__BB5_52;
$L__BB5_51:
	ld.global.u32 	%r2070, [%rd6+32768];
$L__BB5_52:
	add.s32 	%r1423, %r2198, 8704;
	setp.lt.s32 	%p524, %r1423, %r3;
	@%p524 bra 	$L__BB5_54;
	ld.global.u32 	%r2071, [%rd7+34816];
	bra.uni 	$L__BB5_55;
$L__BB5_54:
	ld.global.u32 	%r2071, [%rd6+34816];
$L__BB5_55:
	or.b32  	%r60, %r2198, 9216;
	add.s32 	%r61, %r4, %r3;
	setp.ge.s32 	%p525, %r60, %r61;
	@%p525 bra 	$L__BB5_59;
	setp.ge.s32 	%p526, %r60, %r3;
	@%p526 bra 	$L__BB5_58;
	ld.global.u32 	%r2072, [%rd6+36864];
	bra.uni 	$L__BB5_59;
$L__BB5_58:
	ld.global.u32 	%r2072, [%rd7+36864];
$L__BB5_59:
	mov.u32 	%r1425, _ZN6thrust24THRUST_300001_SM_1000_NS8cuda_cub4core6detail5shmemE;
	add.s32 	%r1426, %r1425, 2048;
	shl.b32 	%r1428, %r2198, 2;
	add.s32 	%r65, %r1426, %r1428;
	st.shared.u32 	[%r65], %r2054;
	st.shared.u32 	[%r65+2048], %r2055;
	st.shared.u32 	[%r65+4096], %r2056;
	st.shared.u32 	[%r65+6144], %r2057;
	st.shared.u32 	[%r65+8192], %r2058;
	st.shared.u32 	[%r65+10240], %r2059;
	st.shared.u32 	[%r65+12288], %r2060;
	st.shared.u32 	[%r65+14336], %r2061;
	st.shared.u32 	[%r65+16384], %r2062;
	st.shared.u32 	[%r65+18432], %r2063;
	st.shared.u32 	[%r65+20480], %r2064;
	st.shared.u32 	[%r65+22528], %r2065;
	st.shared.u32 	[%r65+24576], %r2066;
	st.shared.u32 	[%r65+26624], %r2067;
	st.shared.u32 	[%r65+28672], %r2068;
	st.shared.u32 	[%r65+30720], %r2069;
	st.shared.u32 	[%r65+32768], %r2070;
	st.shared.u32 	[%r65+34816], %r2071;
	st.shared.u32 	[%r65+36864], %r2072;
	bar.sync 	0;
	mul.lo.s32 	%r1429, %r2198, 19;
	min.s32 	%r66, %r61, %r1429;
	shl.b32 	%r1430, %r3, 2;
	add.s32 	%r67, %r1426, %r1430;
	sub.s32 	%r1431, %r66, %r4;
	max.s32 	%r2075, %r1431, 0;
	min.s32 	%r2074, %r66, %r3;
	setp.ge.s32 	%p527, %r2075, %r2074;
	@%p527 bra 	$L__BB5_61;
$L__BB5_60:
	add.s32 	%r1432, %r2075, %r2074;
	shr.s32 	%r1433, %r1432, 1;
	shl.b32 	%r1434, %r1433, 2;
	add.s32 	%r1436, %r1425, %r1434;
	ld.shared.u32 	%r1437, [%r1436+2048];
	not.b32 	%r1438, %r1433;
	add.s32 	%r1439, %r66, %r1438;
	shl.b32 	%r1440, %r1439, 2;
	add.s32 	%r1441, %r67, %r1440;
	ld.shared.u32 	%r1442, [%r1441];
	setp.lt.s32 	%p528, %r1442, %r1437;
	add.s32 	%r1443, %r1433, 1;
	selp.b32 	%r2075, %r2075, %r1443, %p528;
	selp.b32 	%r2074, %r1433, %r2074, %p528;
	setp.lt.s32 	%p529, %r2075, %r2074;
	@%p529 bra 	$L__BB5_60;
$L__BB5_61:
	sub.s32 	%r75, %r66, %r2075;
	setp.ge.s32 	%p530, %r75, %r4;
	mov.b32 	%r2102, 0;
	@%p530 bra 	$L__BB5_86;
	shl.b32 	%r1447, %r75, 2;
	add.s32 	%r76, %r67, %r1447;
	ld.shared.u32 	%r77, [%r76];
	setp.lt.s32 	%p531, %r2075, 1;
	mov.b32 	%r2079, 0;
	mov.u32 	%r2078, %r2075;
	@%p531 bra 	$L__BB5_64;
	mul.lo.s32 	%r1448, %r2075, 511;
	shr.s32 	%r1449, %r1448, 9;
	shl.b32 	%r1450, %r1449, 2;
	add.s32 	%r1452, %r1425, %r1450;
	ld.shared.u32 	%r1453, [%r1452+2048];
	setp.lt.s32 	%p532, %r1453, %r77;
	add.s32 	%r1454, %r1449, 1;
	selp.b32 	%r2078, %r2075, %r1449, %p532;
	selp.b32 	%r2079, %r1454, 0, %p532;
$L__BB5_64:
	setp.ge.s32 	%p533, %r2079, %r2078;
	@%p533 bra 	$L__BB5_66;
	mad.lo.s32 	%r1455, %r2078, 127, %r2079;
	shr.s32 	%r1456, %r1455, 7;
	shl.b32 	%r1457, %r1456, 2;
	add.s32 	%r1459, %r1425, %r1457;
	ld.shared.u32 	%r1460, [%r1459+2048];
	setp.lt.s32 	%p534, %r1460, %r77;
	add.s32 	%r1461, %r1456, 1;
	selp.b32 	%r2078, %r2078, %r1456, %p534;
	selp.b32 	%r2079, %r1461, %r2079, %p534;
$L__BB5_66:
	setp.ge.s32 	%p535, %r2079, %r2078;
	@%p535 bra 	$L__BB5_68;
	mad.lo.s32 	%r1462, %r2078, 31, %r2079;
	shr.s32 	%r1463, %r1462, 5;
	shl.b32 	%r1464, %r1463, 2;
	add.s32 	%r1466, %r1425, %r1464;
	ld.shared.u32 	%r1467, [%r1466+2048];
	setp.lt.s32 	%p536, %r1467, %r77;
	add.s32 	%r1468, %r1463, 1;
	selp.b32 	%r2078, %r2078, %r1463, %p536;
	selp.b32 	%r2079, %r1468, %r2079, %p536;
$L__BB5_68:
	setp.ge.s32 	%p537, %r2079, %r2078;
	@%p537 bra 	$L__BB5_70;
	mad.lo.s32 	%r1469, %r2078, 15, %r2079;
	shr.s32 	%r1470, %r1469, 4;
	shl.b32 	%r1471, %r1470, 2;
	add.s32 	%r1473, %r1425, %r1471;
	ld.shared.u32 	%r1474, [%r1473+2048];
	setp.lt.s32 	%p538, %r1474, %r77;
	add.s32 	%r1475, %r1470, 1;
	selp.b32 	%r2078, %r2078, %r1470, %p538;
	selp.b32 	%r2079, %r1475, %r2079, %p538;
$L__BB5_70:
	setp.ge.s32 	%p539, %r2079, %r2078;
	@%p539 bra 	$L__BB5_72;
$L__BB5_71:
	add.s32 	%r1477, %r2079, %r2078;
	shr.s32 	%r1478, %r1477, 1;
	shl.b32 	%r1479, %r1478, 2;
	add.s32 	%r1481, %r1425, %r1479;
	ld.shared.u32 	%r1482, [%r1481+2048];
	setp.lt.s32 	%p540, %r1482, %r77;
	add.s32 	%r1483, %r1478, 1;
	selp.b32 	%r2078, %r2078, %r1478, %p540;
	selp.b32 	%r2079, %r1483, %r2079, %p540;
	setp.lt.s32 	%p541, %r2079, %r2078;
	@%p541 bra 	$L__BB5_71;
$L__BB5_72:
	setp.lt.s32 	%p542, %r75, 1;
	mov.b32 	%r2090, 0;
	mov.u32 	%r2089, %r75;
	@%p542 bra 	$L__BB5_74;
	mul.lo.s32 	%r1486, %r75, 511;
	shr.s32 	%r1487, %r1486, 9;
	shl.b32 	%r1488, %r1487, 2;
	add.s32 	%r1489, %r67, %r1488;
	ld.shared.u32 	%r1490, [%r1489];
	setp.lt.s32 	%p543, %r1490, %r77;
	add.s32 	%r1491, %r1487, 1;
	selp.b32 	%r2089, %r75, %r1487, %p543;
	selp.b32 	%r2090, %r1491, 0, %p543;
$L__BB5_74:
	setp.ge.s32 	%p544, %r2090, %r2089;
	@%p544 bra 	$L__BB5_76;
	mad.lo.s32 	%r1493, %r2089, 127, %r2090;
	shr.s32 	%r1494, %r1493, 7;
	shl.b32 	%r1495, %r1494, 2;
	add.s32 	%r1496, %r67, %r1495;
	ld.shared.u32 	%r1497, [%r1496];
	setp.lt.s32 	%p545, %r1497, %r77;
	add.s32 	%r1498, %r1494, 1;
	selp.b32 	%r2089, %r2089, %r1494, %p545;
	selp.b32 	%r2090, %r1498, %r2090, %p545;
$L__BB5_76:
	setp.ge.s32 	%p546, %r2090, %r2089;
	@%p546 bra 	$L__BB5_78;
	mad.lo.s32 	%r1499, %r2089, 31, %r2090;
	shr.s32 	%r1500, %r1499, 5;
	shl.b32 	%r1501, %r1500, 2;
	add.s32 	%r1502, %r67, %r1501;
	ld.shared.u32 	%r1503, [%r1502];
	setp.lt.s32 	%p547, %r1503, %r77;
	add.s32 	%r1504, %r1500, 1;
	selp.b32 	%r2089, %r2089, %r1500, %p547;
	selp.b32 	%r2090, %r1504, %r2090, %p547;
$L__BB5_78:
	setp.ge.s32 	%p548, %r2090, %r2089;
	@%p548 bra 	$L__BB5_80;
	mad.lo.s32 	%r1505, %r2089, 15, %r2090;
	shr.s32 	%r1506, %r1505, 4;
	shl.b32 	%r1507, %r1506, 2;
	add.s32 	%r1508, %r67, %r1507;
	ld.shared.u32 	%r1509, [%r1508];
	setp.lt.s32 	%p549, %r1509, %r77;
	add.s32 	%r1510, %r1506, 1;
	selp.b32 	%r2089, %r2089, %r1506, %p549;
	selp.b32 	%r2090, %r1510, %r2090, %p549;
$L__BB5_80:
	setp.ge.s32 	%p550, %r2090, %r2089;
	@%p550 bra 	$L__BB5_82;
$L__BB5_81:
	add.s32 	%r1512, %r2090, %r2089;
	shr.s32 	%r1513, %r1512, 1;
	shl.b32 	%r1514, %r1513, 2;
	add.s32 	%r1515, %r67, %r1514;
	ld.shared.u32 	%r1516, [%r1515];
	setp.lt.s32 	%p551, %r1516, %r77;
	add.s32 	%r1517, %r1513, 1;
	selp.b32 	%r2089, %r2089, %r1513, %p551;
	selp.b32 	%r2090, %r1517, %r2090, %p551;
	setp.lt.s32 	%p552, %r2090, %r2089;
	@%p552 bra 	$L__BB5_81;
$L__BB5_82:
	sub.s32 	%r1520, %r2075, %r2079;
	sub.s32 	%r122, %r75, %r2090;
	add.s32 	%r123, %r122, %r1520;
	shr.s32 	%r1521, %r123, 1;
	max.s32 	%r124, %r1521, %r122;
	add.s32 	%r1523, %r2090, %r124;
	add.s32 	%r1524, %r1523, 1;
	min.s32 	%r1525, %r1524, %r4;
	sub.s32 	%r2099, %r1525, %r75;
	setp.lt.s32 	%p553, %r2099, 1;
	mov.b32 	%r2100, 0;
	@%p553 bra 	$L__BB5_85;
	mov.b32 	%r2100, 0;
$L__BB5_84:
	add.s32 	%r1527, %r2100, %r2099;
	shr.s32 	%r1528, %r1527, 1;
	shl.b32 	%r1529, %r1528, 2;
	add.s32 	%r1530, %r76, %r1529;
	ld.shared.u32 	%r1531, [%r1530];
	setp.lt.s32 	%p554, %r77, %r1531;
	add.s32 	%r1532, %r1528, 1;
	selp.b32 	%r2099, %r1528, %r2099, %p554;
	selp.b32 	%r2100, %r2100, %r1532, %p554;
	setp.lt.s32 	%p555, %r2100, %r2099;
	@%p555 bra 	$L__BB5_84;
$L__BB5_85:
	add.s32 	%r1533, %r122, %r2100;
	min.s32 	%r1534, %r1533, %r124;
	sub.s32 	%r1535, %r123, %r1534;
	add.s32 	%r1536, %r1534, 1;
	setp.eq.s32 	%p556, %r1535, %r1536;
	setp.lt.s32 	%p557, %r124, %r1533;
	and.pred  	%p558, %p556, %p557;
	add.s32 	%r2075, %r1535, %r2079;
	selp.u32 	%r2102, 1, 0, %p558;
$L__BB5_86:
	sub.s32 	%r1537, %r66, %r2075;
	add.s32 	%r1538, %r1537, %r2102;
	setp.eq.s32 	%p559, %r2198, 0;
	shl.b32 	%r1539, %r3, 16;
	or.b32  	%r1540, %r1539, %r4;
	shl.b32 	%r1541, %r2075, 16;
	or.b32  	%r1542, %r1538, %r1541;
	selp.b32 	%r1543, %r1540, %r1542, %p559;
	add.s32 	%r1544, %r2198, -1;
	selp.b32 	%r1545, 511, %r1544, %p559;
	shl.b32 	%r1546, %r1545, 2;
	add.s32 	%r1548, %r1425, %r1546;
	st.shared.u32 	[%r1548], %r1543;
	bar.sync 	0;
	ld.shared.u32 	%r1549, [%r65+-2048];
	shr.s32 	%r135, %r1549, 16;
	and.b32  	%r1550, %r1549, 65535;
	add.s32 	%r2110, %r1538, %r3;
	add.s32 	%r137, %r1550, %r3;
	add.s32 	%r138, %r137, %r135;
	shl.b32 	%r1551, %r2110, 2;
	add.s32 	%r139, %r1426, %r1551;
	ld.shared.u32 	%r140, [%r139];
	shl.b32 	%r1553, %r2075, 2;
	add.s32 	%r141, %r1426, %r1553;
	ld.shared.u32 	%r142, [%r141];
	setp.ge.s32 	%p756, %r2075, %r135;
	setp.lt.s32 	%p560, %r2075, %r135;
	setp.ge.s32 	%p561, %r2110, %r137;
	and.pred  	%p757, %p561, %p560;
	or.pred  	%p562, %p756, %p561;
	@%p562 bra 	$L__BB5_88;
	setp.lt.s32 	%p757, %r142, %r140;
	setp.lt.s32 	%p756, %r140, %r142;
$L__BB5_88:
	add.s32 	%r1554, %r2110, %r2075;
	setp.lt.s32 	%p563, %r1554, %r138;
	xor.pred  	%p564, %p756, %p757;
	and.pred  	%p7, %p563, %p564;
	mov.u32 	%r2103, %r142;
	@%p756 bra 	$L__BB5_90;
	add.s32 	%r2075, %r2075, 1;
	ld.shared.u32 	%r2103, [%r141+4];
$L__BB5_90:
	mov.u32 	%r2105, %r140;
	@%p757 bra 	$L__BB5_92;
	add.s32 	%r2110, %r2110, 1;
	ld.shared.u32 	%r2105, [%r139+4];
$L__BB5_92:
	setp.ge.s32 	%p758, %r2075, %r135;
	setp.lt.s32 	%p565, %r2075, %r135;
	setp.ge.s32 	%p566, %r2110, %r137;
	and.pred  	%p759, %p566, %p565;
	or.pred  	%p567, %p758, %p566;
	@%p567 bra 	$L__BB5_94;
	setp.lt.s32 	%p759, %r2103, %r2105;
	setp.lt.s32 	%p758, %r2105, %r2103;
$L__BB5_94:
	add.s32 	%r1555, %r2110, %r2075;
	setp.lt.s32 	%p568, %r1555, %r138;
	xor.pred  	%p569, %p758, %p759;
	and.pred  	%p14, %p568, %p569;
	mov.u32 	%r2107, %r2103;
	@%p758 bra 	$L__BB5_96;
	add.s32 	%r151, %r2075, 1;
	shl.b32 	%r1556, %r2075, 2;
	add.s32 	%r1558, %r1425, %r1556;
	ld.shared.u32 	%r2107, [%r1558+2052];
	mov.u32 	%r2075, %r151;
$L__BB5_96:
	mov.u32 	%r2109, %r2105;
	@%p759 bra 	$L__BB5_98;
	add.s32 	%r155, %r2110, 1;
	shl.b32 	%r1559, %r2110, 2;
	add.s32 	%r1561, %r1425, %r1559;
	ld.shared.u32 	%r2109, [%r1561+2052];
	mov.u32 	%r2110, %r155;
$L__BB5_98:
	setp.ge.s32 	%p760, %r2075, %r135;
	setp.lt.s32 	%p570, %r2075, %r135;
	setp.ge.s32 	%p571, %r2110, %r137;
	and.pred  	%p761, %p571, %p570;
	or.pred  	%p572, %p760, %p571;
	@%p572 bra 	$L__BB5_100;
	setp.lt.s32 	%p761, %r2107, %r2109;
	setp.lt.s32 	%p760, %r2109, %r2107;
$L__BB5_100:
	add.s32 	%r1562, %r2110, %r2075;
	setp.lt.s32 	%p573, %r1562, %r138;
	xor.pred  	%p574, %p760, %p761;
	and.pred  	%p21, %p573, %p574;
	mov.u32 	%r2111, %r2107;
	@%p760 bra 	$L__BB5_102;
	add.s32 	%r159, %r2075, 1;
	shl.b32 	%r1563, %r2075, 2;
	mov.u32 	%r1564, _ZN6thrust24THRUST_300001_SM_1000_NS8cuda_cub4core6detail5shmemE;
	add.s32 	%r1565, %r1564, %r1563;
	ld.shared.u32 	%r2111, [%r1565+2052];
	mov.u32 	%r2075, %r159;
$L__BB5_102:
	mov.u32 	%r2113, %r2109;
	@%p761 bra 	$L__BB5_104;
	add.s32 	%r163, %r2110, 1;
	shl.b32 	%r1566, %r2110, 2;
	mov.u32 	%r1567, _ZN6thrust24THRUST_300001_SM_1000_NS8cuda_cub4core6detail5shmemE;
	add.s32 	%r1568, %r1567, %r1566;
	ld.shared.u32 	%r2113, [%r1568+2052];
	mov.u32 	%r2110, %r163;
$L__BB5_104:
	setp.ge.s32 	%p762, %r2075, %r135;
	setp.lt.s32 	%p575, %r2075, %r135;
	setp.ge.s32 	%p576, %r2110, %r137;
	and.pred  	%p763, %p576, %p575;
	or.pred  	%p577, %p762, %p576;
	@%p577 bra 	$L__BB5_106;
	setp.lt.s32 	%p763, %r2111, %r2113;
	setp.lt.s32 	%p762, %r2113, %r2111;
$L__BB5_106:
	add.s32 	%r1569, %r2110, %r2075;
	setp.lt.s32 	%p578, %r1569, %r138;
	xor.pred  	%p579, %p762, %p763;
	and.pred  	%p28, %p578, %p579;
	mov.u32 	%r2115, %r2111;
	@%p762 bra 	$L__BB5_108;
	add.s32 	%r167, %r2075, 1;
	shl.b32 	%r1570, %r2075, 2;
	mov.u32 	%r1571, _ZN6thrust24THRUST_300001_SM_1000_NS8cuda_cub4core6detail5shmemE;
	add.s32 	%r1572, %r1571, %r1570;
	ld.shared.u32 	%r2115, [%r1572+2052];
	mov.u32 	%r2075, %r167;
$L__BB5_108:
	mov.u32 	%r2117, %r2113;
	@%p763 bra 	$L__BB5_110;
	add.s32 	%r171, %r2110, 1;
	shl.b32 	%r1573, %r2110, 2;
	mov.u32 	%r1574, _ZN6thrust24THRUST_300001_SM_1000_NS8cuda_cub4core6detail5shmemE;
	add.s32 	%r1575, %r1574, %r1573;
	ld.shared.u32 	%r2117, [%r1575+2052];
	mov.u32 	%r2110, %r171;
$L__BB5_110:
	setp.ge.s32 	%p764, %r2075, %r135;
	setp.lt.s32 	%p580, %r2075, %r135;
	setp.ge.s32 	%p581, %r2110, %r137;
	and.pred  	%p765, %p581, %p580;
	or.pred  	%p582, %p764, %p581;
	@%p582 bra 	$L__BB5_112;
	setp.lt.s32 	%p765, %r2115, %r2117;
	setp.lt.s32 	%p764, %r2117, %r2115;
$L__BB5_112:
	add.s32 	%r1576, %r2110, %r2075;
	setp.lt.s32 	%p583, %r1576, %r138;
	xor.pred  	%p584, %p764, %p765;
	and.pred  	%p35, %p583, %p584;
	mov.u32 	%r2123, %r2115;
	@%p764 bra 	$L__BB5_114;
	add.s32 	%r175, %r2075, 1;
	shl.b32 	%r1577, %r2075, 2;
	mov.u32 	%r1578, _ZN6thrust24THRUST_300001_SM_1000_NS8cuda_cub4core6detail5shmemE;
	add.s32 	%r1579, %r1578, %r1577;
	ld.shared.u32 	%r2123, [%r1579+2052];
	mov.u32 	%r2075, %r175;
$L__BB5_114:
	mov.u32 	%r2125, %r2117;
	@%p765 bra 	$L__BB5_116;
	add.s32 	%r179, %r2110, 1;
	shl.b32 	%r1580, %r2110, 2;
	mov.u32 	%r1581, _ZN6thrust24THRUST_300001_SM_1000_NS8cuda_cub4core6detail5shmemE;
	add.s32 	%r1582, %r1581, %r1580;
	ld.shared.u32 	%r2125, [%r1582+2052];
	mov.u32 	%r2110, %r179;
$L__BB5_116:
	setp.ge.s32 	%p766, %r2075, %r135;
	setp.lt.s32 	%p585, %r2075, %r135;
	setp.ge.s32 	%p586, %r2110, %r137;
	and.pred  	%p767, %p586, %p585;
	or.pred  	%p587, %p766, %p586;
	@%p587 bra 	$L__BB5_118;
	setp.lt.s32 	%p767, %r2123, %r2125;
	setp.lt.s32 	%p766, %r2125, %r2123;
$L__BB5_118:
	selp.b32 	%r183, %r2123, %r2125, %p767;
	add.s32 	%r1583, %r2110, %r2075;
	setp.lt.s32 	%p588, %r1583, %r138;
	xor.pred  	%p589, %p766, %p767;
	selp.b32 	%r1584, 32, 0, %p589;
	selp.b32 	%r184, %r1584, 0, %p588;
	@%p766 bra 	$L__BB5_120;
	add.s32 	%r185, %r2075, 1;
	shl.b32 	%r1585, %r2075, 2;
	mov.u32 	%r1586, _ZN6thrust24THRUST_300001_SM_1000_NS8cuda_cub4core6detail5shmemE;
	add.s32 	%r1587, %r1586, %r1585;
	ld.shared.u32 	%r2123, [%r1587+2052];
	mov.u32 	%r2075, %r185;
$L__BB5_120:
	@%p767 bra 	$L__BB5_122;
	add.s32 	%r189, %r2110, 1;
	shl.b32 	%r1588, %r2110, 2;
	mov.u32 	%r1589, _ZN6thrust24THRUST_300001_SM_1000_NS8cuda_cub4core6detail5shmemE;
	add.s32 	%r1590, %r1589, %r1588;
	ld.shared.u32 	%r2125, [%r1590+2052];
	mov.u32 	%r2110, %r189;
$L__BB5_122:
	setp.ge.s32 	%p768, %r2075, %r135;
	setp.lt.s32 	%p590, %r2075, %r135;
	setp.ge.s32 	%p591, %r2110, %r137;
	and.pred  	%p769, %p591, %p590;
	or.pred  	%p592, %p768, %p591;
	@%p592 bra 	$L__BB5_124;
	setp.lt.s32 	%p769, %r2123, %r2125;
	setp.lt.s32 	%p768, %r2125, %r2123;
$L__BB5_124:
	add.s32 	%r1591, %r2110, %r2075;
	setp.lt.s32 	%p593, %r1591, %r138;
	xor.pred  	%p594, %p768, %p769;
	selp.b32 	%r1592, 64, 0, %p594;
	selp.b32 	%r1593, %r1592, 0, %p593;
	or.b32  	%r1594, %r184, %r1593;
	selp.b32 	%r1595, 8, 0, %p28;
	selp.b32 	%r1596, 4, 0, %p21;
	selp.u32 	%r1597, 1, 0, %p7;
	selp.b32 	%r1598, 2, 0, %p14;
	or.b32  	%r1599, %r1598, %r1597;
	or.b32  	%r1600, %r1599, %r1596;
	or.b32  	%r1601, %r1600, %r1595;
	selp.b32 	%r1602, 16, 0, %p35;
	or.b32  	%r1603, %r1601, %r1602;
	or.b32  	%r193, %r1594, %r1603;
	mov.u32 	%r2131, %r2123;
	@%p768 bra 	$L__BB5_126;
	add.s32 	%r194, %r2075, 1;
	shl.b32 	%r1604, %r2075, 2;
	mov.u32 	%r1605, _ZN6thrust24THRUST_300001_SM_1000_NS8cuda_cub4core6detail5shmemE;
	add.s32 	%r1606, %r1605, %r1604;
	ld.shared.u32 	%r2131, [%r1606+2052];
	mov.u32 	%r2075, %r194;
$L__BB5_126:
	mov.u32 	%r2133, %r2125;
	@%p769 bra 	$L__BB5_128;
	add.s32 	%r198, %r2110, 1;
	shl.b32 	%r1607, %r2110, 2;
	mov.u32 	%r1608, _ZN6thrust24THRUST_300001_SM_1000_NS8cuda_cub4core6detail5shmemE;
	add.s32 	%r1609, %r1608, %r1607;
	ld.shared.u32 	%r2133, [%r1609+2052];
	mov.u32 	%r2110, %r198;
$L__BB5_128:
	setp.ge.s32 	%p770, %r2075, %r135;
	setp.lt.s32 	%p595, %r2075, %r135;
	setp.ge.s32 	%p596, %r2110, %r137;
	and.pred  	%p771, %p596, %p595;
	or.pred  	%p597, %p770, %p596;
	@%p597 bra 	$L__BB5_130;
	setp.lt.s32 	%p771, %r2131, %r2133;
	setp.lt.s32 	%p770, %r2133, %r2131;
$L__BB5_130:
	selp.b32 	%r202, %r2131, %r2133, %p771;
	add.s32 	%r1610, %r2110, %r2075;
	setp.lt.s32 	%p598, %r1610, %r138;
	xor.pred  	%p599, %p770, %p771;
	selp.b32 	%r1611, 128, 0, %p599;
	selp.b32 	%r203, %r1611, 0, %p598;
	@%p770 bra 	$L__BB5_132;
	add.s32 	%r204, %r2075, 1;
	shl.b32 	%r1612, %r2075, 2;
	mov.u32 	%r1613, _ZN6thrust24THRUST_300001_SM_1000_NS8cuda_cub4core6detail5shmemE;
	add.s32 	%r1614, %r1613, %r1612;
	ld.shared.u32 	%r2131, [%r1614+2052];
	mov.u32 	%r2075, %r204;
$L__BB5_132:
	@%p771 bra 	$L__BB5_134;
	add.s32 	%r208, %r2110, 1;
	shl.b32 	%r1615, %r2110, 2;
	mov.u32 	%r1616, _ZN6thrust24THRUST_300001_SM_1000_NS8cuda_cub4core6detail5shmemE;
	add.s32 	%r1617, %r1616, %r1615;
	ld.shared.u32 	%r2133, [%r1617+2052];
	mov.u32 	%r2110, %r208;
$L__BB5_134:
	setp.ge.s32 	%p772, %r2075, %r135;
	setp.lt.s32 	%p600, %r2075, %r135;
	setp.ge.s32 	%p601, %r2110, %r137;
	and.pred  	%p773, %p601, %p600;
	or.pred  	%p602, %p772, %p601;
	@%p602 bra 	$L__BB5_136;
	setp.lt.s32 	%p773, %r2131, %r2133;
	setp.lt.s32 	%p772, %r2133, %r2131;
$L__BB5_136:
	add.s32 	%r1618, %r2110, %r2075;
	setp.lt.s32 	%p603, %r1618, %r138;
	xor.pred  	%p604, %p772, %p773;
	selp.b32 	%r1619, 256, 0, %p604;
	selp.b32 	%r1620, %r1619, 0, %p603;
	or.b32  	%r1621, %r203, %r1620;
	or.b32  	%r212, %r1621, %r193;
	mov.u32 	%r2139, %r2131;
	@%p772 bra 	$L__BB5_138;
	add.s32 	%r213, %r2075, 1;
	shl.b32 	%r1622, %r2075, 2;
	mov.u32 	%r1623, _ZN6thrust24THRUST_300001_SM_1000_NS8cuda_cub4core6detail5shmemE;
	add.s32 	%r1624, %r1623, %r1622;
	ld.shared.u32 	%r2139, [%r1624+2052];
	mov.u32 	%r2075, %r213;
$L__BB5_138:
	mov.u32 	%r2141, %r2133;
	@%p773 bra 	$L__BB5_140;
	add.s32 	%r217, %r2110, 1;
	shl.b32 	%r1625, %r2110, 2;
	mov.u32 	%r1626, _ZN6thrust24THRUST_300001_SM_1000_NS8cuda_cub4core6detail5shmemE;
	add.s32 	%r1627, %r1626, %r1625;
	ld.shared.u32 	%r2141, [%r1627+2052];
	mov.u32 	%r2110, %r217;
$L__BB5_140:
	setp.ge.s32 	%p774, %r2075, %r135;
	setp.lt.s32 	%p605, %r2075, %r135;
	setp.ge.s32 	%p606, %r2110, %r137;
	and.pred  	%p775, %p606, %p605;
	or.pred  	%p607, %p774, %p606;
	@%p607 bra 	$L__BB5_142;
	setp.lt.s32 	%p775, %r2139, %r2141;
	setp.lt.s32 	%p774, %r2141, %r2139;
$L__BB5_142:
	selp.b32 	%r221, %r2139, %r2141, %p775;
	add.s32 	%r1628, %r2110, %r2075;
	setp.lt.s32 	%p608, %r1628, %r138;
	xor.pred  	%p609, %p774, %p775;
	selp.b32 	%r1629, 512, 0, %p609;
	selp.b32 	%r222, %r1629, 0, %p608;
	@%p774 bra 	$L__BB5_144;
	add.s32 	%r223, %r2075, 1;
	shl.b32 	%r1630, %r2075, 2;
	mov.u32 	%r1631, _ZN6thrust24THRUST_300001_SM_1000_NS8cuda_cub4core6detail5shmemE;
	add.s32 	%r1632, %r1631, %r1630;
	ld.shared.u32 	%r2139, [%r1632+2052];
	mov.u32 	%r2075, %r223;
$L__BB5_144:
	@%p775 bra 	$L__BB5_146;
	add.s32 	%r227, %r2110, 1;
	shl.b32 	%r1633, %r2110, 2;
	mov.u32 	%r1634, _ZN6thrust24THRUST_300001_SM_1000_NS8cuda_cub4core6detail5shmemE;
	add.s32 	%r1635, %r1634, %r1633;
	ld.shared.u32 	%r2141, [%r1635+2052];
	mov.u32 	%r2110, %r227;
$L__BB5_146:
	setp.ge.s32 	%p776, %r2075, %r135;
	setp.lt.s32 	%p610, %r2075, %r135;
	setp.ge.s32 	%p611, %r2110, %r137;
	and.pred  	%p777, %p611, %p610;
	or.pred  	%p612, %p776, %p611;
	@%p612 bra 	$L__BB5_148;
	setp.lt.s32 	%p777, %r2139, %r2141;
	setp.lt.s32 	%p776, %r2141, %r2139;
$L__BB5_148:
	add.s32 	%r1636, %r2110, %r2075;
	setp.lt.s32 	%p613, %r1636, %r138;
	xor.pred  	%p614, %p776, %p777;
	selp.b32 	%r1637, 1024, 0, %p614;
	selp.b32 	%r1638, %r1637, 0, %p613;
	or.b32  	%r1639, %r222, %r1638;
	or.b32  	%r231, %r1639, %r212;
	mov.u32 	%r2147, %r2139;
	@%p776 bra 	$L__BB5_150;
	add.s32 	%r232, %r2075, 1;
	shl.b32 	%r1640, %r2075, 2;
	mov.u32 	%r1641, _ZN6thrust24THRUST_300001_SM_1000_NS8cuda_cub4core6detail5shmemE;
	add.s32 	%r1642, %r1641, %r1640;
	ld.shared.u32 	%r2147, [%r1642+2052];
	mov.u32 	%r2075, %r232;
$L__BB5_150:
	mov.u32 	%r2149, %r2141;
	@%p777 bra 	$L__BB5_152;
	add.s32 	%r236, %r2110, 1;
	shl.b32 	%r1643, %r2110, 2;
	mov.u32 	%r1644, _ZN6thrust24THRUST_300001_SM_1000_NS8cuda_cub4core6detail5shmemE;
	add.s32 	%r1645, %r1644, %r1643;
	ld.shared.u32 	%r2149, [%r1645+2052];
	mov.u32 	%r2110, %r236;
$L__BB5_152:
	setp.ge.s32 	%p778, %r2075, %r135;
	setp.lt.s32 	%p615, %r2075, %r135;
	setp.ge.s32 	%p616, %r2110, %r137;
	and.pred  	%p779, %p616, %p615;
	or.pred  	%p617, %p778, %p616;
	@%p617 bra 	$L__BB5_154;
	setp.lt.s32 	%p779, %r2147, %r2149;
	setp.lt.s32 	%p778, %r2149, %r2147;
$L__BB5_154:
	selp.b32 	%r240, %r2147, %r2149, %p779;
	add.s32 	%r1646, %r2110, %r2075;
	setp.lt.s32 	%p618, %r1646, %r138;
	xor.pred  	%p619, %p778, %p779;
	selp.b32 	%r1647, 2048, 0, %p619;
	selp.b32 	%r241, %r1647, 0, %p618;
	@%p778 bra 	$L__BB5_156;
	add.s32 	%r242, %r2075, 1;
	shl.b32 	%r1648, %r2075, 2;
	mov.u32 	%r1649, _ZN6thrust24THRUST_300001_SM_1000_NS8cuda_cub4core6detail5shmemE;
	add.s32 	%r1650, %r1649, %r1648;
	ld.shared.u32 	%r2147, [%r1650+2052];
	mov.u32 	%r2075, %r242;
$L__BB5_156:
	@%p779 bra 	$L__BB5_158;
	add.s32 	%r246, %r2110, 1;
	shl.b32 	%r1651, %r2110, 2;
	mov.u32 	%r1652, _ZN6thrust24THRUST_300001_SM_1000_NS8cuda_cub4core6detail5shmemE;
	add.s32 	%r1653, %r1652, %r1651;
	ld.shared.u32 	%r2149, [%r1653+2052];
	mov.u32 	%r2110, %r246;
$L__BB5_158:
	setp.ge.s32 	%p780, %r2075, %r135;
	setp.lt.s32 	%p620, %r2075, %r135;
	setp.ge.s32 	%p621, %r2110, %r137;
	and.pred  	%p781, %p621, %p620;
	or.pred  	%p622, %p780, %p621;
	@%p622 bra 	$L__BB5_160;
	setp.lt.s32 	%p781, %r2147, %r2149;
	setp.lt.s32 	%p780, %r2149, %r2147;
$L__BB5_160:
	add.s32 	%r1654, %r2110, %r2075;
	setp.lt.s32 	%p623, %r1654, %r138;
	xor.pred  	%p624, %p780, %p781;
	selp.b32 	%r1655, 4096, 0, %p624;
	selp.b32 	%r1656, %r1655, 0, %p623;
	or.b32  	%r1657, %r241, %r1656;
	or.b32  	%r250, %r1657, %r231;
	mov.u32 	%r2155, %r2147;
	@%p780 bra 	$L__BB5_162;
	add.s32 	%r251, %r2075, 1;
	shl.b32 	%r1658, %r2075, 2;
	mov.u32 	%r1659, _ZN6thrust24THRUST_300001_SM_1000_NS8cuda_cub4core6detail5shmemE;
	add.s32 	%r1660, %r1659, %r1658;
	ld.shared.u32 	%r2155, [%r1660+2052];
	mov.u32 	%r2075, %r251;
$L__BB5_162:
	mov.u32 	%r2157, %r2149;
	@%p781 bra 	$L__BB5_164;
	add.s32 	%r255, %r2110, 1;
	shl.b32 	%r1661, %r2110, 2;
	mov.u32 	%r1662, _ZN6thrust24THRUST_300001_SM_1000_NS8cuda_cub4core6detail5shmemE;
	add.s32 	%r1663, %r1662, %r1661;
	ld.shared.u32 	%r2157, [%r1663+2052];
	mov.u32 	%r2110, %r255;
$L__BB5_164:
	setp.ge.s32 	%p782, %r2075, %r135;
	setp.lt.s32 	%p625, %r2075, %r135;
	setp.ge.s32 	%p626, %r2110, %r137;
	and.pred  	%p783, %p626, %p625;
	or.pred  	%p627, %p782, %p626;
	@%p627 bra 	$L__BB5_166;
	setp.lt.s32 	%p783, %r2155, %r2157;
	setp.lt.s32 	%p782, %r2157, %r2155;
$L__BB5_166:
	selp.b32 	%r259, %r2155, %r2157, %p783;
	add.s32 	%r1664, %r2110, %r2075;
	setp.lt.s32 	%p628, %r1664, %r138;
	xor.pred  	%p629, %p782, %p783;
	selp.b32 	%r1665, 8192, 0, %p629;
	selp.b32 	%r260, %r1665, 0, %p628;
	@%p782 bra 	$L__BB5_168;
	add.s32 	%r261, %r2075, 1;
	shl.b32 	%r1666, %r2075, 2;
	mov.u32 	%r1667, _ZN6thrust24THRUST_300001_SM_1000_NS8cuda_cub4core6detail5shmemE;
	add.s32 	%r1668, %r1667, %r1666;
	ld.shared.u32 	%r2155, [%r1668+2052];
	mov.u32 	%r2075, %r261;
$L__BB5_168:
	@%p783 bra 	$L__BB5_170;
	add.s32 	%r265, %r2110, 1;
	shl.b32 	%r1669, %r2110, 2;
	mov.u32 	%r1670, _ZN6thrust24THRUST_300001_SM_1000_NS8cuda_cub4core6detail5shmemE;
	add.s32 	%r1671, %r1670, %r1669;
	ld.shared.u32 	%r2157, [%r1671+2052];
	mov.u32 	%r2110, %r265;
$L__BB5_170:
	setp.ge.s32 	%p784, %r2075, %r135;
	setp.lt.s32 	%p630, %r2075, %r135;
	setp.ge.s32 	%p631, %r2110, %r137;
	and.pred  	%p785, %p631, %p630;
	or.pred  	%p632, %p784, %p631;
	@%p632 bra 	$L__BB5_172;
	setp.lt.s32 	%p785, %r2155, %r2157;
	setp.lt.s32 	%p784, %r2157, %r2155;
$L__BB5_172:
	add.s32 	%r1672, %r2110, %r2075;
	setp.lt.s32 	%p633, %r1672, %r138;
	xor.pred  	%p634, %p784, %p785;
	selp.b32 	%r1673, 16384, 0, %p634;
	selp.b32 	%r1674, %r1673, 0, %p633;
	or.b32  	%r1675, %r260, %r1674;
	or.b32  	%r269, %r1675, %r250;
	mov.u32 	%r2163, %r2155;
	@%p784 bra 	$L__BB5_174;
	add.s32 	%r270, %r2075, 1;
	shl.b32 	%r1676, %r2075, 2;
	mov.u32 	%r1677, _ZN6thrust24THRUST_300001_SM_1000_NS8cuda_cub4core6detail5shmemE;
	add.s32 	%r1678, %r1677, %r1676;
	ld.shared.u32 	%r2163, [%r1678+2052];
	mov.u32 	%r2075, %r270;
$L__BB5_174:
	mov.u32 	%r2165, %r2157;
	@%p785 bra 	$L__BB5_176;
	add.s32 	%r274, %r2110, 1;
	shl.b32 	%r1679, %r2110, 2;
	mov.u32 	%r1680, _ZN6thrust24THRUST_300001_SM_1000_NS8cuda_cub4core6detail5shmemE;
	add.s32 	%r1681, %r1680, %r1679;
	ld.shared.u32 	%r2165, [%r1681+2052];
	mov.u32 	%r2110, %r274;
$L__BB5_176:
	setp.ge.s32 	%p786, %r2075, %r135;
	setp.lt.s32 	%p635, %r2075, %r135;
	setp.ge.s32 	%p636, %r2110, %r137;
	and.pred  	%p787, %p636, %p635;
	or.pred  	%p637, %p786, %p636;
	@%p637 bra 	$L__BB5_178;
	setp.lt.s32 	%p787, %r2163, %r2165;
	setp.lt.s32 	%p786, %r2165, %r2163;
$L__BB5_178:
	selp.b32 	%r278, %r2163, %r2165, %p787;
	add.s32 	%r1682, %r2110, %r2075;
	setp.lt.s32 	%p638, %r1682, %r138;
	xor.pred  	%p639, %p786, %p787;
	selp.b32 	%r1683, 32768, 0, %p639;
	selp.b32 	%r279, %r1683, 0, %p638;
	@%p786 bra 	$L__BB5_180;
	add.s32 	%r280, %r2075, 1;
	shl.b32 	%r1684, %r2075, 2;
	mov.u32 	%r1685, _ZN6thrust24THRUST_300001_SM_1000_NS8cuda_cub4core6detail5shmemE;
	add.s32 	%r1686, %r1685, %r1684;
	ld.shared.u32 	%r2163, [%r1686+2052];
	mov.u32 	%r2075, %r280;
$L__BB5_180:
	@%p787 bra 	$L__BB5_182;
	add.s32 	%r284, %r2110, 1;
	shl.b32 	%r1687, %r2110, 2;
	mov.u32 	%r1688, _ZN6thrust24THRUST_300001_SM_1000_NS8cuda_cub4core6detail5shmemE;
	add.s32 	%r1689, %r1688, %r1687;
	ld.shared.u32 	%r2165, [%r1689+2052];
	mov.u32 	%r2110, %r284;
$L__BB5_182:
	setp.ge.s32 	%p788, %r2075, %r135;
	setp.lt.s32 	%p640, %r2075, %r135;
	setp.ge.s32 	%p641, %r2110, %r137;
	and.pred  	%p789, %p641, %p640;
	or.pred  	%p642, %p788, %p641;
	@%p642 bra 	$L__BB5_184;
	setp.lt.s32 	%p789, %r2163, %r2165;
	setp.lt.s32 	%p788, %r2165, %r2163;
$L__BB5_184:
	add.s32 	%r1690, %r2110, %r2075;
	setp.lt.s32 	%p643, %r1690, %r138;
	xor.pred  	%p644, %p788, %p789;
	selp.b32 	%r1691, 65536, 0, %p644;
	selp.b32 	%r1692, %r1691, 0, %p643;
	or.b32  	%r1693, %r279, %r1692;
	or.b32  	%r288, %r1693, %r269;
	mov.u32 	%r2171, %r2163;
	@%p788 bra 	$L__BB5_186;
	add.s32 	%r289, %r2075, 1;
	shl.b32 	%r1694, %r2075, 2;
	mov.u32 	%r1695, _ZN6thrust24THRUST_300001_SM_1000_NS8cuda_cub4core6detail5shmemE;
	add.s32 	%r1696, %r1695, %r1694;
	ld.shared.u32 	%r2171, [%r1696+2052];
	mov.u32 	%r2075, %r289;
$L__BB5_186:
	mov.u32 	%r2173, %r2165;
	@%p789 bra 	$L__BB5_188;
	add.s32 	%r293, %r2110, 1;
	shl.b32 	%r1697, %r2110, 2;
	mov.u32 	%r1698, _ZN6thrust24THRUST_300001_SM_1000_NS8cuda_cub4core6detail5shmemE;
	add.s32 	%r1699, %r1698, %r1697;
	ld.shared.u32 	%r2173, [%r1699+2052];
	mov.u32 	%r2110, %r293;
$L__BB5_188:
	setp.ge.s32 	%p790, %r2075, %r135;
	setp.lt.s32 	%p645, %r2075, %r135;
	setp.ge.s32 	%p646, %r2110, %r137;
	and.pred  	%p791, %p646, %p645;
	or.pred  	%p647, %p790, %p646;
	@%p647 bra 	$L__BB5_190;
	setp.lt.s32 	%p791, %r2171, %r2173;
	setp.lt.s32 	%p790, %r2173, %r2171;
$L__BB5_190:
	selp.b32 	%r297, %r2171, %r2173, %p791;
	add.s32 	%r1700, %r2110, %r2075;
	setp.lt.s32 	%p648, %r1700, %r138;
	xor.pred  	%p649, %p790, %p791;
	selp.b32 	%r1701, 131072, 0, %p649;
	selp.b32 	%r298, %r1701, 0, %p648;
	@%p790 bra 	$L__BB5_192;
	add.s32 	%r299, %r2075, 1;
	shl.b32 	%r1702, %r2075, 2;
	mov.u32 	%r1703, _ZN6thrust24THRUST_300001_SM_1000_NS8cuda_cub4core6detail5shmemE;
	add.s32 	%r1704, %r1703, %r1702;
	ld.shared.u32 	%r2171, [%r1704+2052];
	mov.u32 	%r2075, %r299;
$L__BB5_192:
	@%p791 bra 	$L__BB5_194;
	add.s32 	%r303, %r2110, 1;
	shl.b32 	%r1705, %r2110, 2;
	mov.u32 	%r1706, _ZN6thrust24THRUST_300001_SM_1000_NS8cuda_cub4core6detail5shmemE;
	add.s32 	%r1707, %r1706, %r1705;
	ld.shared.u32 	%r2173, [%r1707+2052];
	mov.u32 	%r2110, %r303;
$L__BB5_194:
	setp.ge.s32 	%p792, %r2075, %r135;
	setp.lt.s32 	%p650, %r2075, %r135;
	setp.ge.s32 	%p651, %r2110, %r137;
	and.pred  	%p793, %p651, %p650;
	or.pred  	%p652, %p792, %p651;
	@%p652 bra 	$L__BB5_196;
	setp.lt.s32 	%p793, %r2171, %r2173;
	setp.lt.s32 	%p792, %r2173, %r2171;
$L__BB5_196:
	selp.b32 	%r307, %r2171, %r2173, %p793;
	add.s32 	%r1708, %r2110, %r2075;
	setp.lt.s32 	%p653, %r1708, %r138;
	xor.pred  	%p654, %p792, %p793;
	selp.b32 	%r1709, 262144, 0, %p654;
	selp.b32 	%r1710, %r1709, 0, %p653;
	or.b32  	%r1711, %r298, %r1710;
	or.b32  	%r308, %r1711, %r288;
	bar.sync 	0;
	popc.b32 	%r1712, %r308;
	cvt.u64.u32 	%rd8, %r1712;
	setp.ne.s32 	%p655, %r1, 0;
	@%p655 bra 	$L__BB5_201;
	shr.u32 	%r309, %r2198, 5;
	// begin inline asm
	mov.u32 %r1898, %laneid;
	// end inline asm
	mov.b64 	{%r1900, %r1905}, %rd8;
	mov.b32 	%r1906, 1;
	mov.b32 	%r1947, 0;
	mov.b32 	%r1948, -1;
	// begin inline asm
	shfl.sync.up.b32 %r1899, %r1900, %r1906, %r1947, %r1948;
	// end inline asm
	// begin inline asm
	shfl.sync.up.b32 %r1904, %r1905, %r1906, %r1947, %r1948;
	// end inline asm
	mov.b64 	%rd434, {%r1899, %r1904};
	setp.lt.s32 	%p709, %r1898, 1;
	selp.b64 	%rd435, 0, %rd434, %p709;
	add.s64 	%rd436, %rd435, %rd8;
	mov.b64 	{%r1910, %r1915}, %rd436;
	mov.b32 	%r1916, 2;
	// begin inline asm
	shfl.sync.up.b32 %r1909, %r1910, %r1916, %r1947, %r1948;
	// end inline asm
	// begin inline asm
	shfl.sync.up.b32 %r1914, %r1915, %r1916, %r1947, %r1948;
	// end inline asm
	mov.b64 	%rd437, {%r1909, %r1914};
	setp.lt.s32 	%p710, %r1898, 2;
	selp.b64 	%rd438, 0, %rd437, %p710;
	add.s64 	%rd439, %rd438, %rd436;
	mov.b64 	{%r1920, %r1925}, %rd439;
	mov.b32 	%r1926, 4;
	// begin inline asm
	shfl.sync.up.b32 %r1919, %r1920, %r1926, %r1947, %r1948;
	// end inline asm
	// begin inline asm
	shfl.sync.up.b32 %r1924, %r1925, %r1926, %r1947, %r1948;
	// end inline asm
	mov.b64 	%rd440, {%r1919, %r1924};
	setp.lt.s32 	%p711, %r1898, 4;
	selp.b64 	%rd441, 0, %rd440, %p711;
	add.s64 	%rd442, %rd441, %rd439;
	mov.b64 	{%r1930, %r1935}, %rd442;
	mov.b32 	%r1936, 8;
	// begin inline asm
	shfl.sync.up.b32 %r1929, %r1930, %r1936, %r1947, %r1948;
	// end inline asm
	// begin inline asm
	shfl.sync.up.b32 %r1934, %r1935, %r1936, %r1947, %r1948;
	// end inline asm
	mov.b64 	%rd443, {%r1929, %r1934};
	setp.lt.s32 	%p712, %r1898, 8;
	selp.b64 	%rd444, 0, %rd443, %p712;
	add.s64 	%rd445, %rd444, %rd442;
	mov.b64 	{%r1940, %r1945}, %rd445;
	mov.b32 	%r1946, 16;
	// begin inline asm
	shfl.sync.up.b32 %r1939, %r1940, %r1946, %r1947, %r1948;
	// end inline asm
	// begin inline asm
	shfl.sync.up.b32 %r1944, %r1945, %r1946, %r1947, %r1948;
	// end inline asm
	mov.b64 	%rd446, {%r1939, %r1944};
	setp.lt.s32 	%p713, %r1898, 16;
	selp.b64 	%rd447, 0, %rd446, %p713;
	add.s64 	%rd9, %rd447, %rd445;
	setp.ne.s32 	%p714, %r1898, 31;
	@%p714 bra 	$L__BB5_199;
	shl.b32 	%r1949, %r309, 3;
	mov.u32 	%r1950, _ZN6thrust24THRUST_300001_SM_1000_NS8cuda_cub4core6detail5shmemE;
	add.s32 	%r1951, %r1950, %r1949;
	st.shared.u64 	[%r1951], %rd9;
$L__BB5_199:
	setp.ne.s32 	%p715, %r2198, 0;
	bar.sync 	0;
	ld.shared.v2.u64 	{%rd449, %rd450}, [_ZN6thrust24THRUST_300001_SM_1000_NS8cuda_cub4core6detail5shmemE];
	add.s64 	%rd451, %rd450, %rd449;
	setp.eq.s32 	%p716, %r309, 2;
	selp.b64 	%rd452, %rd451, %rd449, %p716;
	ld.shared.v2.u64 	{%rd453, %rd454}, [_ZN6thrust24THRUST_300001_SM_1000_NS8cuda_cub4core6detail5shmemE+16];
	add.s64 	%rd455, %rd451, %rd453;
	setp.eq.s32 	%p717, %r309, 3;
	selp.b64 	%rd456, %rd455, %rd452, %p717;
	add.s64 	%rd457, %rd455, %rd454;
	setp.eq.s32 	%p718, %r309, 4;
	selp.b64 	%rd458, %rd457, %rd456, %p718;
	ld.shared.v2.u64 	{%rd459, %rd460}, [_ZN6thrust24THRUST_300001_SM_1000_NS8cuda_cub4core6detail5shmemE+32];
	add.s64 	%rd461, %rd457, %rd459;
	setp.eq.s32 	%p719, %r309, 5;
	selp.b64 	%rd462, %rd461, %rd458, %p719;
	add.s64 	%rd463, %rd461, %rd460;
	setp.eq.s32 	%p720, %r309, 6;
	selp.b64 	%rd464, %rd463, %rd462, %p720;
	ld.shared.v2.u64 	{%rd465, %rd466}, [_ZN6thrust24THRUST_300001_SM_1000_NS8cuda_cub4core6detail5shmemE+48];
	add.s64 	%rd467, %rd463, %rd465;
	setp.eq.s32 	%p721, %r309, 7;
	selp.b64 	%rd468, %rd467, %rd464, %p721;
	add.s64 	%rd469, %rd467, %rd466;
	setp.eq.s32 	%p722, %r309, 8;
	selp.b64 	%rd470, %rd469, %rd468, %p722;
	ld.shared.v2.u64 	{%rd471, %rd472}, [_ZN6thrust24THRUST_300001_SM_1000_NS8cuda_cub4core6detail5shmemE+64];
	add.s64 	%rd473, %rd469, %rd471;
	setp.eq.s32 	%p723, %r309, 9;
	selp.b64 	%rd474, %rd473, %rd470, %p723;
	add.s64 	%rd475, %rd473, %rd472;
	setp.eq.s32 	%p724, %r309, 10;
	selp.b64 	%rd476, %rd475, %rd474, %p724;
	ld.shared.v2.u64 	{%rd477, %rd478}, [_ZN6thrust24THRUST_300001_SM_1000_NS8cuda_cub4core6detail5shmemE+80];
	add.s64 	%rd479, %rd475, %rd477;
	setp.eq.s32 	%p725, %r309, 11;
	selp.b64 	%rd480, %rd479, %rd476, %p725;
	add.s64 	%rd481, %rd479, %rd478;
	setp.eq.s32 	%p726, %r309, 12;
	selp.b64 	%rd482, %rd481, %rd480, %p726;
	ld.shared.v2.u64 	{%rd483, %rd484}, [_ZN6thrust24THRUST_300001_SM_1000_NS8cuda_cub4core6detail5shmemE+96];
	add.s64 	%rd485, %rd481, %rd483;
	setp.eq.s32 	%p727, %r309, 13;
	selp.b64 	%rd486, %rd485, %rd482, %p727;
	add.s64 	%rd487, %rd485, %rd484;
	setp.eq.s32 	%p728, %r309, 14;
	selp.b64 	%rd488, %rd487, %rd486, %p728;
	ld.shared.v2.u64 	{%rd489, %rd490}, [_ZN6thrust24THRUST_300001_SM_1000_NS8cuda_cub4core6detail5shmemE+112];
	add.s64 	%rd491, %rd487, %rd489;
	setp.eq.s32 	%p729, %r309, 15;
	selp.b64 	%rd492, %rd491, %rd488, %p729;
	add.s64 	%rd516, %rd491, %rd490;
	setp.lt.u32 	%p730, %r2198, 32;
	selp.b64 	%rd493, 0, %rd492, %p730;
	setp.eq.s32 	%p731, %r1898, 0;
	sub.s64 	%rd494, %rd9, %rd8;
	selp.b64 	%rd495, 0, %rd494, %p731;
	add.s64 	%rd514, %rd493, %rd495;
	mov.b64 	%rd518, 0;
	@%p715 bra 	$L__BB5_231;
	add.s64 	%rd496, %rd2, 512;
	mov.b64 	%rd497, 101;
	// begin inline asm
	st.relaxed.gpu.v2.u64 [%rd496], {%rd497, %rd516};
	// end inline asm
	bra.uni 	$L__BB5_231;
$L__BB5_201:
	shr.u32 	%r311, %r2198, 5;
	// begin inline asm
	mov.u32 %r1713, %laneid;
	// end inline asm
	mov.b64 	{%r1715, %r1720}, %rd8;
	mov.b32 	%r1721, 1;
	mov.b32 	%r1762, 0;
	mov.b32 	%r1763, -1;
	// begin inline asm
	shfl.sync.up.b32 %r1714, %r1715, %r1721, %r1762, %r1763;
	// end inline asm
	// begin inline asm
	shfl.sync.up.b32 %r1719, %r1720, %r1721, %r1762, %r1763;
	// end inline asm
	mov.b64 	%rd320, {%r1714, %r1719};
	setp.lt.s32 	%p656, %r1713, 1;
	selp.b64 	%rd321, 0, %rd320, %p656;
	add.s64 	%rd322, %rd321, %rd8;
	mov.b64 	{%r1725, %r1730}, %rd322;
	mov.b32 	%r1731, 2;
	// begin inline asm
	shfl.sync.up.b32 %r1724, %r1725, %r1731, %r1762, %r1763;
	// end inline asm
	// begin inline asm
	shfl.sync.up.b32 %r1729, %r1730, %r1731, %r1762, %r1763;
	// end inline asm
	mov.b64 	%rd323, {%r1724, %r1729};
	setp.lt.s32 	%p657, %r1713, 2;
	selp.b64 	%rd324, 0, %rd323, %p657;
	add.s64 	%rd325, %rd324, %rd322;
	mov.b64 	{%r1735, %r1740}, %rd325;
	mov.b32 	%r1741, 4;
	// begin inline asm
	shfl.sync.up.b32 %r1734, %r1735, %r1741, %r1762, %r1763;
	// end inline asm
	// begin inline asm
	shfl.sync.up.b32 %r1739, %r1740, %r1741, %r1762, %r1763;
	// end inline asm
	mov.b64 	%rd326, {%r1734, %r1739};
	setp.lt.s32 	%p658, %r1713, 4;
	selp.b64 	%rd327, 0, %rd326, %p658;
	add.s64 	%rd328, %rd327, %rd325;
	mov.b64 	{%r1745, %r1750}, %rd328;
	mov.b32 	%r1751, 8;
	// begin inline asm
	shfl.sync.up.b32 %r1744, %r1745, %r1751, %r1762, %r1763;
	// end inline asm
	// begin inline asm
	shfl.sync.up.b32 %r1749, %r1750, %r1751, %r1762, %r1763;
	// end inline asm
	mov.b64 	%rd329, {%r1744, %r1749};
	setp.lt.s32 	%p659, %r1713, 8;
	selp.b64 	%rd330, 0, %rd329, %p659;
	add.s64 	%rd331, %rd330, %rd328;
	mov.b64 	{%r1755, %r1760}, %rd331;
	mov.b32 	%r1761, 16;
	// begin inline asm
	shfl.sync.up.b32 %r1754, %r1755, %r1761, %r1762, %r1763;
	// end inline asm
	// begin inline asm
	shfl.sync.up.b32 %r1759, %r1760, %r1761, %r1762, %r1763;
	// end inline asm
	mov.b64 	%rd332, {%r1754, %r1759};
	setp.lt.s32 	%p660, %r1713, 16;
	selp.b64 	%rd333, 0, %rd332, %p660;
	add.s64 	%rd12, %rd333, %rd331;
	setp.ne.s32 	%p661, %r1713, 31;
	@%p661 bra 	$L__BB5_203;
	shl.b32 	%r1764, %r311, 3;
	mov.u32 	%r1765, _ZN6thrust24THRUST_300001_SM_1000_NS8cuda_cub4core6detail5shmemE;
	add.s32 	%r1766, %r1765, %r1764;
	st.shared.u64 	[%r1766], %rd12;
$L__BB5_203:
	sub.s64 	%rd334, %rd12, %rd8;
	bar.sync 	0;
	ld.shared.v2.u64 	{%rd335, %rd336}, [_ZN6thrust24THRUST_300001_SM_1000_NS8cuda_cub4core6detail5shmemE];
	add.s64 	%rd337, %rd336, %rd335;
	setp.eq.s32 	%p662, %r311, 2;
	selp.b64 	%rd338, %rd337, %rd335, %p662;
	ld.shared.v2.u64 	{%rd339, %rd340}, [_ZN6thrust24THRUST_300001_SM_1000_NS8cuda_cub4core6detail5shmemE+16];
	add.s64 	%rd341, %rd337, %rd339;
	setp.eq.s32 	%p663, %r311, 3;
	selp.b64 	%rd342, %rd341, %rd338, %p663;
	add.s64 	%rd343, %rd341, %rd340;
	setp.eq.s32 	%p664, %r311, 4;
	selp.b64 	%rd344, %rd343, %rd342, %p664;
	ld.shared.v2.u64 	{%rd345, %rd346}, [_ZN6thrust24THRUST_300001_SM_1000_NS8cuda_cub4core6detail5shmemE+32];
	add.s64 	%rd347, %rd343, %rd345;
	setp.eq.s32 	%p665, %r311, 5;
	selp.b64 	%rd348, %rd347, %rd344, %p665;
	add.s64 	%rd349, %rd347, %rd346;
	setp.eq.s32 	%p666, %r311, 6;
	selp.b64 	%rd350, %rd349, %rd348, %p666;
	ld.shared.v2.u64 	{%rd351, %rd352}, [_ZN6thrust24THRUST_300001_SM_1000_NS8cuda_cub4core6detail5shmemE+48];
	add.s64 	%rd353, %rd349, %rd351;
	setp.eq.s32 	%p667, %r311, 7;
	selp.b64 	%rd354, %rd353, %rd350, %p667;
	add.s64 	%rd355, %rd353, %rd352;
	setp.eq.s32 	%p668, %r311, 8;
	selp.b64 	%rd356, %rd355, %rd354, %p668;
	ld.shared.v2.u64 	{%rd357, %rd358}, [_ZN6thrust24THRUST_300001_SM_1000_NS8cuda_cub4core6detail5shmemE+64];
	add.s64 	%rd359, %rd355, %rd357;
	setp.eq.s32 	%p669, %r311, 9;
	selp.b64 	%rd360, %rd359, %rd356, %p669;
	add.s64 	%rd361, %rd359, %rd358;
	setp.eq.s32 	%p670, %r311, 10;
	selp.b64 	%rd362, %rd361, %rd360, %p670;
	ld.shared.v2.u64 	{%rd363, %rd364}, [_ZN6thrust24THRUST_300001_SM_1000_NS8cuda_cub4core6detail5shmemE+80];
	add.s64 	%rd365, %rd361, %rd363;
	setp.eq.s32 	%p671, %r311, 11;
	selp.b64 	%rd366, %rd365, %rd362, %p671;
	add.s64 	%rd367, %rd365, %rd364;
	setp.eq.s32 	%p672, %r311, 12;
	selp.b64 	%rd368, %rd367, %rd366, %p672;
	ld.shared.v2.u64 	{%rd369, %rd370}, [_ZN6thrust24THRUST_300001_SM_1000_NS8cuda_cub4core6detail5shmemE+96];
	add.s64 	%rd371, %rd367, %rd369;
	setp.eq.s32 	%p673, %r311, 13;
	selp.b64 	%rd372, %rd371, %rd368, %p673;
	add.s64 	%rd373, %rd371, %rd370;
	setp.eq.s32 	%p674, %r311, 14;
	selp.b64 	%rd374, %rd373, %rd372, %p674;
	ld.shared.v2.u64 	{%rd375, %rd376}, [_ZN6thrust24THRUST_300001_SM_1000_NS8cuda_cub4core6detail5shmemE+112];
	add.s64 	%rd377, %rd373, %rd375;
	setp.eq.s32 	%p675, %r311, 15;
	selp.b64 	%rd378, %rd377, %rd374, %p675;
	add.s64 	%rd13, %rd377, %rd376;
	setp.gt.u32 	%p676, %r2198, 31;
	setp.lt.u32 	%p677, %r2198, 32;
	setp.eq.s32 	%p678, %r1713, 0;
	selp.b64 	%rd379, 0, %rd334, %p678;
	add.s64 	%rd514, %rd378, %rd379;
	selp.b64 	%rd15, %rd334, %rd514, %p677;
	@%p676 bra 	$L__BB5_228;
	setp.ne.s32 	%p679, %r2198, 0;
	mul.wide.u32 	%rd380, %r1, 16;
	add.s64 	%rd16, %rd2, %rd380;
	@%p679 bra 	$L__BB5_206;
	st.shared.u64 	[_ZN6thrust24THRUST_300001_SM_1000_NS8cuda_cub4core6detail5shmemE+184], %rd13;
	add.s64 	%rd381, %rd16, 512;
	mov.b64 	%rd382, 100;
	// begin inline asm
	st.relaxed.gpu.v2.u64 [%rd381], {%rd382, %rd13};
	// end inline asm
$L__BB5_206:
	setp.gt.u32 	%p680, %r2, 499;
	@%p680 bra 	$L__BB5_208;
	membar.cta;
	bra.uni 	$L__BB5_209;
$L__BB5_208:
	mov.b32 	%r1767, 450;
	// begin inline asm
	nanosleep.u32 %r1767;
	// end inline asm
$L__BB5_209:
	mul.wide.u32 	%rd387, %r2198, 16;
	xor.b64  	%rd388, %rd387, -16;
	add.s64 	%rd389, %rd16, %rd388;
	add.s64 	%rd386, %rd389, 512;
	// begin inline asm
	ld.relaxed.gpu.v2.u64 {%rd512, %rd509}, [%rd386];
	// end inline asm
$L__BB5_210:
	setp.eq.s64 	%p681, %rd512, 99;
	mov.b32 	%r1768, -1;
	vote.sync.any.pred 	%p682, %p681, %r1768;
	not.pred 	%p683, %p682;
	@%p683 bra 	$L__BB5_215;
	setp.gt.u32 	%p708, %r2, 499;
	@%p708 bra 	$L__BB5_213;
	membar.cta;
	bra.uni 	$L__BB5_214;
$L__BB5_213:
	mov.b32 	%r1897, 350;
	// begin inline asm
	nanosleep.u32 %r1897;
	// end inline asm
$L__BB5_214:
	// begin inline asm
	ld.relaxed.gpu.v2.u64 {%rd512, %rd509}, [%rd386];
	// end inline asm
	bra.uni 	$L__BB5_210;
$L__BB5_215:
	setp.eq.s64 	%p684, %rd512, 101;
	mov.b32 	%r1820, -1;
	vote.sync.ballot.b32 	%r1821, %p684, %r1820;
	// begin inline asm
	mov.u32 %r1770, %lanemask_ge;
	// end inline asm
	and.b32  	%r1822, %r1821, %r1770;
	or.b32  	%r1823, %r1822, -2147483648;
	add.s32 	%r1824, %r1823, -1;
	not.b32 	%r1825, %r1823;
	and.b32  	%r1826, %r1825, %r1824;
	popc.b32 	%r1774, %r1826;
	mov.b64 	{%r1772, %r1777}, %rd509;
	mov.b32 	%r1778, 1;
	// begin inline asm
	shfl.sync.down.b32 %r1771, %r1772, %r1778, %r1774, %r1820;
	// end inline asm
	// begin inline asm
	shfl.sync.down.b32 %r1776, %r1777, %r1778, %r1774, %r1820;
	// end inline asm
	mov.b64 	%rd390, {%r1771, %r1776};
	setp.lt.s32 	%p686, %r1713, %r1774;
	selp.b64 	%rd391, %rd390, 0, %p686;
	add.s64 	%rd392, %rd391, %rd509;
	mov.b64 	{%r1782, %r1787}, %rd392;
	mov.b32 	%r1788, 2;
	// begin inline asm
	shfl.sync.down.b32 %r1781, %r1782, %r1788, %r1774, %r1820;
	// end inline asm
	// begin inline asm
	shfl.sync.down.b32 %r1786, %r1787, %r1788, %r1774, %r1820;
	// end inline asm
	mov.b64 	%rd393, {%r1781, %r1786};
	add.s32 	%r1827, %r1713, 2;
	setp.gt.s32 	%p687, %r1827, %r1774;
	selp.b64 	%rd394, 0, %rd393, %p687;
	add.s64 	%rd395, %rd394, %rd392;
	mov.b64 	{%r1792, %r1797}, %rd395;
	mov.b32 	%r1798, 4;
	// begin inline asm
	shfl.sync.down.b32 %r1791, %r1792, %r1798, %r1774, %r1820;
	// end inline asm
	// begin inline asm
	shfl.sync.down.b32 %r1796, %r1797, %r1798, %r1774, %r1820;
	// end inline asm
	mov.b64 	%rd396, {%r1791, %r1796};
	add.s32 	%r1828, %r1713, 4;
	setp.gt.s32 	%p688, %r1828, %r1774;
	selp.b64 	%rd397, 0, %rd396, %p688;
	add.s64 	%rd398, %rd397, %rd395;
	mov.b64 	{%r1802, %r1807}, %rd398;
	mov.b32 	%r1808, 8;
	// begin inline asm
	shfl.sync.down.b32 %r1801, %r1802, %r1808, %r1774, %r1820;
	// end inline asm
	// begin inline asm
	shfl.sync.down.b32 %r1806, %r1807, %r1808, %r1774, %r1820;
	// end inline asm
	mov.b64 	%rd399, {%r1801, %r1806};
	add.s32 	%r1829, %r1713, 8;
	setp.gt.s32 	%p689, %r1829, %r1774;
	selp.b64 	%rd400, 0, %rd399, %p689;
	add.s64 	%rd401, %rd400, %rd398;
	mov.b64 	{%r1812, %r1817}, %rd401;
	mov.b32 	%r1818, 16;
	// begin inline asm
	shfl.sync.down.b32 %r1811, %r1812, %r1818, %r1774, %r1820;
	// end inline asm
	// begin inline asm
	shfl.sync.down.b32 %r1816, %r1817, %r1818, %r1774, %r1820;
	// end inline asm
	mov.b64 	%rd402, {%r1811, %r1816};
	add.s32 	%r1830, %r1713, 16;
	setp.gt.s32 	%p690, %r1830, %r1774;
	selp.b64 	%rd403, 0, %rd402, %p690;
	add.s64 	%rd511, %rd403, %rd401;
	not.b32 	%r1831, %r2198;
	add.s32 	%r2175, %r1, %r1831;
	add.s64 	%rd27, %rd2, 512;
$L__BB5_216:
	setp.ne.s64 	%p691, %rd512, 101;
	mov.b32 	%r1832, -1;
	vote.sync.all.pred 	%p692, %p691, %r1832;
	not.pred 	%p693, %p692;
	@%p693 bra 	$L__BB5_224;
	mul.wide.s32 	%rd411, %r2175, 16;
	add.s64 	%rd412, %rd27, %rd411;
	add.s64 	%rd410, %rd412, -512;
	// begin inline asm
	ld.relaxed.gpu.v2.u64 {%rd512, %rd513}, [%rd410];
	// end inline asm
$L__BB5_218:
	setp.eq.s64 	%p697, %rd512, 99;
	mov.b32 	%r1834, -1;
	vote.sync.any.pred 	%p698, %p697, %r1834;
	not.pred 	%p699, %p698;
	@%p699 bra 	$L__BB5_223;
	setp.gt.u32 	%p707, %r2, 499;
	@%p707 bra 	$L__BB5_221;
	membar.cta;
	bra.uni 	$L__BB5_222;
$L__BB5_221:
	mov.b32 	%r1896, 350;
	// begin inline asm
	nanosleep.u32 %r1896;
	// end inline asm
$L__BB5_222:
	// begin inline asm
	ld.relaxed.gpu.v2.u64 {%rd512, %rd513}, [%rd410];
	// end inline asm
	bra.uni 	$L__BB5_218;
$L__BB5_223:
	setp.eq.s64 	%p700, %rd512, 101;
	mov.b32 	%r1885, -1;
	vote.sync.ballot.b32 	%r1886, %p700, %r1885;
	and.b32  	%r1887, %r1886, %r1770;
	or.b32  	%r1888, %r1887, -2147483648;
	add.s32 	%r1889, %r1888, -1;
	not.b32 	%r1890, %r1888;
	and.b32  	%r1891, %r1890, %r1889;
	popc.b32 	%r1839, %r1891;
	mov.b64 	{%r1837, %r1842}, %rd513;
	mov.b32 	%r1843, 1;
	// begin inline asm
	shfl.sync.down.b32 %r1836, %r1837, %r1843, %r1839, %r1885;
	// end inline asm
	// begin inline asm
	shfl.sync.down.b32 %r1841, %r1842, %r1843, %r1839, %r1885;
	// end inline asm
	mov.b64 	%rd413, {%r1836, %r1841};
	setp.lt.s32 	%p702, %r1713, %r1839;
	selp.b64 	%rd414, %rd413, 0, %p702;
	add.s64 	%rd415, %rd414, %rd513;
	mov.b64 	{%r1847, %r1852}, %rd415;
	mov.b32 	%r1853, 2;
	// begin inline asm
	shfl.sync.down.b32 %r1846, %r1847, %r1853, %r1839, %r1885;
	// end inline asm
	// begin inline asm
	shfl.sync.down.b32 %r1851, %r1852, %r1853, %r1839, %r1885;
	// end inline asm
	mov.b64 	%rd416, {%r1846, %r1851};
	add.s32 	%r1892, %r1713, 2;
	setp.gt.s32 	%p703, %r1892, %r1839;
	selp.b64 	%rd417, 0, %rd416, %p703;
	add.s64 	%rd418, %rd415, %rd417;
	mov.b64 	{%r1857, %r1862}, %rd418;
	mov.b32 	%r1863, 4;
	// begin inline asm
	shfl.sync.down.b32 %r1856, %r1857, %r1863, %r1839, %r1885;
	// end inline asm
	// begin inline asm
	shfl.sync.down.b32 %r1861, %r1862, %r1863, %r1839, %r1885;
	// end inline asm
	mov.b64 	%rd419, {%r1856, %r1861};
	add.s32 	%r1893, %r1713, 4;
	setp.gt.s32 	%p704, %r1893, %r1839;
	selp.b64 	%rd420, 0, %rd419, %p704;
	add.s64 	%rd421, %rd420, %rd418;
	mov.b64 	{%r1867, %r1872}, %rd421;
	mov.b32 	%r1873, 8;
	// begin inline asm
	shfl.sync.down.b32 %r1866, %r1867, %r1873, %r1839, %r1885;
	// end inline asm
	// begin inline asm
	shfl.sync.down.b32 %r1871, %r1872, %r1873, %r1839, %r1885;
	// end inline asm
	mov.b64 	%rd422, {%r1866, %r1871};
	add.s32 	%r1894, %r1713, 8;
	setp.gt.s32 	%p705, %r1894, %r1839;
	selp.b64 	%rd423, 0, %rd422, %p705;
	add.s64 	%rd424, %rd423, %rd421;
	mov.b64 	{%r1877, %r1882}, %rd424;
	mov.b32 	%r1883, 16;
	// begin inline asm
	shfl.sync.down.b32 %r1876, %r1877, %r1883, %r1839, %r1885;
	// end inline asm
	// begin inline asm
	shfl.sync.down.b32 %r1881, %r1882, %r1883, %r1839, %r1885;
	// end inline asm
	mov.b64 	%rd425, {%r1876, %r1881};
	add.s32 	%r1895, %r1713, 16;
	setp.gt.s32 	%p706, %r1895, %r1839;
	selp.b64 	%rd426, 0, %rd425, %p706;
	add.s64 	%rd427, %rd424, %rd511;
	add.s64 	%rd511, %rd427, %rd426;
	add.s32 	%r2175, %r2175, -32;
	bra.uni 	$L__BB5_216;
$L__BB5_224:
	setp.ne.s32 	%p694, %r2198, 0;
	@%p694 bra 	$L__BB5_226;
	add.s64 	%rd406, %rd511, %rd13;
	add.s64 	%rd404, %rd16, 512;
	mov.b64 	%rd405, 101;
	// begin inline asm
	st.relaxed.gpu.v2.u64 [%rd404], {%rd405, %rd406};
	// end inline asm
	st.shared.u64 	[_ZN6thrust24THRUST_300001_SM_1000_NS8cuda_cub4core6detail5shmemE+168], %rd511;
	st.shared.u64 	[_ZN6thrust24THRUST_300001_SM_1000_NS8cuda_cub4core6detail5shmemE+176], %rd406;
$L__BB5_226:
	setp.ne.s32 	%p695, %r1713, 0;
	mov.u64 	%rd514, %rd15;
	@%p695 bra 	$L__BB5_228;
	st.shared.u64 	[_ZN6thrust24THRUST_300001_SM_1000_NS8cuda_cub4core6detail5shmemE+144], %rd511;
	mov.u64 	%rd514, %rd511;
$L__BB5_228:
	setp.eq.s32 	%p696, %r2198, 0;
	bar.sync 	0;
	@%p696 bra 	$L__BB5_230;
	ld.shared.u64 	%rd407, [_ZN6thrust24THRUST_300001_SM_1000_NS8cuda_cub4core6detail5shmemE+144];
	add.s64 	%rd514, %rd407, %rd514;
$L__BB5_230:
	ld.shared.u64 	%rd516, [_ZN6thrust24THRUST_300001_SM_1000_NS8cuda_cub4core6detail5shmemE+184];
	ld.shared.u64 	%rd518, [_ZN6thrust24THRUST_300001_SM_1000_NS8cuda_cub4core6detail5shmemE+168];
$L__BB5_231:
	bar.sync 	0;
	cvt.u32.u64 	%r317, %rd516;
	cvt.u32.u64 	%r1952, %rd518;
	cvt.u32.u64 	%r1953, %rd514;
	sub.s32 	%r2177, %r1953, %r1952;
	not.pred 	%p732, %p7;
	@%p732 bra 	$L__BB5_233;
	add.s32 	%r319, %r2177, 1;
	shl.b32 	%r1954, %r2177, 2;
	mov.u32 	%r1955, _ZN6thrust24THRUST_300001_SM_1000_NS8cuda_cub4core6detail5shmemE;
	add.s32 	%r1956, %r1955, %r1954;
	selp.b32 	%r1957, %r142, %r140, %p757;
	st.shared.u32 	[%r1956+2048], %r1957;
	mov.u32 	%r2177, %r319;
$L__BB5_233:
	not.pred 	%p733, %p14;
	@%p733 bra 	$L__BB5_235;
	add.s32 	%r321, %r2177, 1;
	shl.b32 	%r1958, %r2177, 2;
	mov.u32 	%r1959, _ZN6thrust24THRUST_300001_SM_1000_NS8cuda_cub4core6detail5shmemE;
	add.s32 	%r1960, %r1959, %r1958;
	selp.b32 	%r1961, %r2103, %r2105, %p759;
	st.shared.u32 	[%r1960+2048], %r1961;
	mov.u32 	%r2177, %r321;
$L__BB5_235:
	not.pred 	%p734, %p21;
	@%p734 bra 	$L__BB5_237;
	add.s32 	%r323, %r2177, 1;
	shl.b32 	%r1962, %r2177, 2;
	mov.u32 	%r1963, _ZN6thrust24THRUST_300001_SM_1000_NS8cuda_cub4core6detail5shmemE;
	add.s32 	%r1964, %r1963, %r1962;
	selp.b32 	%r1965, %r2107, %r2109, %p761;
	st.shared.u32 	[%r1964+2048], %r1965;
	mov.u32 	%r2177, %r323;
$L__BB5_237:
	not.pred 	%p735, %p28;
	@%p735 bra 	$L__BB5_239;
	add.s32 	%r325, %r2177, 1;
	shl.b32 	%r1966, %r2177, 2;
	mov.u32 	%r1967, _ZN6thrust24THRUST_300001_SM_1000_NS8cuda_cub4core6detail5shmemE;
	add.s32 	%r1968, %r1967, %r1966;
	selp.b32 	%r1969, %r2111, %r2113, %p763;
	st.shared.u32 	[%r1968+2048], %r1969;
	mov.u32 	%r2177, %r325;
$L__BB5_239:
	not.pred 	%p736, %p35;
	@%p736 bra 	$L__BB5_241;
	add.s32 	%r327, %r2177, 1;
	shl.b32 	%r1970, %r2177, 2;
	mov.u32 	%r1971, _ZN6thrust24THRUST_300001_SM_1000_NS8cuda_cub4core6detail5shmemE;
	add.s32 	%r1972, %r1971, %r1970;
	selp.b32 	%r1973, %r2115, %r2117, %p765;
	st.shared.u32 	[%r1972+2048], %r1973;
	mov.u32 	%r2177, %r327;
$L__BB5_241:
	and.b32  	%r1974, %r193, 32;
	setp.eq.s32 	%p737, %r1974, 0;
	@%p737 bra 	$L__BB5_243;
	add.s32 	%r329, %r2177, 1;
	shl.b32 	%r1975, %r2177, 2;
	mov.u32 	%r1976, _ZN6thrust24THRUST_300001_SM_1000_NS8cuda_cub4core6detail5shmemE;
	add.s32 	%r1977, %r1976, %r1975;
	st.shared.u32 	[%r1977+2048], %r183;
	mov.u32 	%r2177, %r329;
$L__BB5_243:
	and.b32  	%r1978, %r193, 64;
	setp.eq.s32 	%p738, %r1978, 0;
	@%p738 bra 	$L__BB5_245;
	add.s32 	%r331, %r2177, 1;
	shl.b32 	%r1979, %r2177, 2;
	mov.u32 	%r1980, _ZN6thrust24THRUST_300001_SM_1000_NS8cuda_cub4core6detail5shmemE;
	add.s32 	%r1981, %r1980, %r1979;
	selp.b32 	%r1982, %r2123, %r2125, %p769;
	st.shared.u32 	[%r1981+2048], %r1982;
	mov.u32 	%r2177, %r331;
$L__BB5_245:
	and.b32  	%r1983, %r212, 128;
	setp.eq.s32 	%p739, %r1983, 0;
	@%p739 bra 	$L__BB5_247;
	add.s32 	%r333, %r2177, 1;
	shl.b32 	%r1984, %r2177, 2;
	mov.u32 	%r1985, _ZN6thrust24THRUST_300001_SM_1000_NS8cuda_cub4core6detail5shmemE;
	add.s32 	%r1986, %r1985, %r1984;
	st.shared.u32 	[%r1986+2048], %r202;
	mov.u32 	%r2177, %r333;
$L__BB5_247:
	and.b32  	%r1987, %r212, 256;
	setp.eq.s32 	%p740, %r1987, 0;
	@%p740 bra 	$L__BB5_249;
	add.s32 	%r335, %r2177, 1;
	shl.b32 	%r1988, %r2177, 2;
	mov.u32 	%r1989, _ZN6thrust24THRUST_300001_SM_1000_NS8cuda_cub4core6detail5shmemE;
	add.s32 	%r1990, %r1989, %r1988;
	selp.b32 	%r1991, %r2131, %r2133, %p773;
	st.shared.u32 	[%r1990+2048], %r1991;
	mov.u32 	%r2177, %r335;
$L__BB5_249:
	and.b32  	%r1992, %r231, 512;
	setp.eq.s32 	%p741, %r1992, 0;
	@%p741 bra 	$L__BB5_251;
	add.s32 	%r337, %r2177, 1;
	shl.b32 	%r1993, %r2177, 2;
	mov.u32 	%r1994, _ZN6thrust24THRUST_300001_SM_1000_NS8cuda_cub4core6detail5shmemE;
	add.s32 	%r1995, %r1994, %r1993;
	st.shared.u32 	[%r1995+2048], %r221;
	mov.u32 	%r2177, %r337;
$L__BB5_251:
	and.b32  	%r1996, %r231, 1024;
	setp.eq.s32 	%p742, %r1996, 0;
	@%p742 bra 	$L__BB5_253;
	add.s32 	%r339, %r2177, 1;
	shl.b32 	%r1997, %r2177, 2;
	mov.u32 	%r1998, _ZN6thrust24THRUST_300001_SM_1000_NS8cuda_cub4core6detail5shmemE;
	add.s32 	%r1999, %r1998, %r1997;
	selp.b32 	%r2000, %r2139, %r2141, %p777;
	st.shared.u32 	[%r1999+2048], %r2000;
	mov.u32 	%r2177, %r339;
$L__BB5_253:
	and.b32  	%r2001, %r250, 2048;
	setp.eq.s32 	%p743, %r2001, 0;
	@%p743 bra 	$L__BB5_255;
	add.s32 	%r341, %r2177, 1;
	shl.b32 	%r2002, %r2177, 2;
	mov.u32 	%r2003, _ZN6thrust24THRUST_300001_SM_1000_NS8cuda_cub4core6detail5shmemE;
	add.s32 	%r2004, %r2003, %r2002;
	st.shared.u32 	[%r2004+2048], %r240;
	mov.u32 	%r2177, %r341;
$L__BB5_255:
	and.b32  	%r2005, %r250, 4096;
	setp.eq.s32 	%p744, %r2005, 0;
	@%p744 bra 	$L__BB5_257;
	add.s32 	%r343, %r2177, 1;
	shl.b32 	%r2006, %r2177, 2;
	mov.u32 	%r2007, _ZN6thrust24THRUST_300001_SM_1000_NS8cuda_cub4core6detail5shmemE;
	add.s32 	%r2008, %r2007, %r2006;
	selp.b32 	%r2009, %r2147, %r2149, %p781;
	st.shared.u32 	[%r2008+2048], %r2009;
	mov.u32 	%r2177, %r343;
$L__BB5_257:
	and.b32  	%r2010, %r269, 8192;
	setp.eq.s32 	%p745, %r2010, 0;
	@%p745 bra 	$L__BB5_259;
	add.s32 	%r345, %r2177, 1;
	shl.b32 	%r2011, %r2177, 2;
	mov.u32 	%r2012, _ZN6thrust24THRUST_300001_SM_1000_NS8cuda_cub4core6detail5shmemE;
	add.s32 	%r2013, %r2012, %r2011;
	st.shared.u32 	[%r2013+2048], %r259;
	mov.u32 	%r2177, %r345;
$L__BB5_259:
	and.b32  	%r2014, %r269, 16384;
	setp.eq.s32 	%p746, %r2014, 0;
	@%p746 bra 	$L__BB5_261;
	add.s32 	%r347, %r2177, 1;
	shl.b32 	%r2015, %r2177, 2;
	mov.u32 	%r2016, _ZN6thrust24THRUST_300001_SM_1000_NS8cuda_cub4core6detail5shmemE;
	add.s32 	%r2017, %r2016, %r2015;
	selp.b32 	%r2018, %r2155, %r2157, %p785;
	st.shared.u32 	[%r2017+2048], %r2018;
	mov.u32 	%r2177, %r347;
$L__BB5_261:
	and.b32  	%r2019, %r288, 32768;
	setp.eq.s32 	%p747, %r2019, 0;
	@%p747 bra 	$L__BB5_263;
	add.s32 	%r349, %r2177, 1;
	shl.b32 	%r2020, %r2177, 2;
	mov.u32 	%r2021, _ZN6thrust24THRUST_300001_SM_1000_NS8cuda_cub4core6detail5shmemE;
	add.s32 	%r2022, %r2021, %r2020;
	st.shared.u32 	[%r2022+2048], %r278;
	mov.u32 	%r2177, %r349;
$L__BB5_263:
	and.b32  	%r2023, %r288, 65536;
	setp.eq.s32 	%p748, %r2023, 0;
	@%p748 bra 	$L__BB5_265;
	add.s32 	%r351, %r2177, 1;
	shl.b32 	%r2024, %r2177, 2;
	mov.u32 	%r2025, _ZN6thrust24THRUST_300001_SM_1000_NS8cuda_cub4core6detail5shmemE;
	add.s32 	%r2026, %r2025, %r2024;
	selp.b32 	%r2027, %r2163, %r2165, %p789;
	st.shared.u32 	[%r2026+2048], %r2027;
	mov.u32 	%r2177, %r351;
$L__BB5_265:
	and.b32  	%r2028, %r308, 131072;
	setp.eq.s32 	%p749, %r2028, 0;
	@%p749 bra 	$L__BB5_267;
	add.s32 	%r353, %r2177, 1;
	shl.b32 	%r2029, %r2177, 2;
	mov.u32 	%r2030, _ZN6thrust24THRUST_300001_SM_1000_NS8cuda_cub4core6detail5shmemE;
	add.s32 	%r2031, %r2030, %r2029;
	st.shared.u32 	[%r2031+2048], %r297;
	mov.u32 	%r2177, %r353;
$L__BB5_267:
	and.b32  	%r2032, %r308, 262144;
	setp.eq.s32 	%p750, %r2032, 0;
	@%p750 bra 	$L__BB5_269;
	shl.b32 	%r2033, %r2177, 2;
	mov.u32 	%r2034, _ZN6thrust24THRUST_300001_SM_1000_NS8cuda_cub4core6detail5shmemE;
	add.s32 	%r2035, %r2034, %r2033;
	st.shared.u32 	[%r2035+2048], %r307;
$L__BB5_269:
	bar.sync 	0;
	setp.ge.s32 	%p751, %r2198, %r317;
	@%p751 bra 	$L__BB5_570;
	not.b32 	%r2036, %r2198;
	add.s32 	%r355, %r2036, %r317;
	and.b32  	%r2037, %r355, 1536;
	setp.eq.s32 	%p752, %r2037, 1536;
	@%p752 bra 	$L__BB5_273;
	shr.u32 	%r2038, %r355, 9;
	add.s32 	%r2039, %r2038, 1;
	and.b32  	%r2040, %r2039, 3;
	shl.b32 	%r2041, %r2198, 2;
	mov.u32 	%r2042, _ZN6thrust24THRUST_300001_SM_1000_NS8cuda_cub4core6detail5shmemE;
	add.s32 	%r2043, %r2041, %r2042;
	add.s32 	%r2195, %r2043, 2048;
	cvt.u64.u32 	%rd500, %r2198;
	add.s64 	%rd501, %rd518, %rd500;
	shl.b64 	%rd502, %rd501, 2;
	add.s64 	%rd519, %rd5, %rd502;
	neg.s32 	%r2194, %r2040;
	shl.b32 	%r2044, %r2039, 9;
	and.b32  	%r2045, %r2044, 1536;
	add.s32 	%r2198, %r2198, %r2045;
$L__BB5_272:
	.pragma "nounroll";
	ld.shared.u32 	%r2046, [%r2195];
	st.global.u32 	[%rd519], %r2046;
	add.s32 	%r2195, %r2195, 2048;
	add.s64 	%rd519, %rd519, 2048;
	add.s32 	%r2194, %r2194, 1;
	setp.ne.s32 	%p753, %r2194, 0;
	@%p753 bra 	$L__BB5_272;
$L__BB5_273:
	setp.lt.u32 	%p754, %r355, 1536;
	@%p754 bra 	$L__BB5_570;
	cvt.u64.u32 	%rd503, %r2198;
	add.s64 	%rd504, %rd518, %rd503;
	shl.b64 	%rd505, %rd504, 2;
	add.s64 	%rd506, %rd505, %rd5;
	add.s64 	%rd520, %rd506, 4096;
	shl.b32 	%r2047, %r2198, 2;
	mov.u32 	%r2048, _ZN6thrust24THRUST_300001_SM_1000_NS8cuda_cub4core6detail5shmemE;
	add.s32 	%r2049, %r2047, %r2048;
	add.s32 	%r2197, %r2049, 8192;
$L__BB5_275:
	ld.shared.u32 	%r2050, [%r2197+-6144];
	st.global.u32 	[%rd520+-4096], %r2050;
	ld.shared.u32 	%r2051, [%r2197+-4096];
	st.global.u32 	[%rd520+-2048], %r2051;
	ld.shared.u32 	%r2052, [%r2197+-2048];
	st.global.u32 	[%rd520], %r2052;
	ld.shared.u32 	%r2053, [%r2197];
	st.global.u32 	[%rd520+2048], %r2053;
	add.s32 	%r2198, %r2198, 2048;
	add.s64 	%rd520, %rd520, 8192;
	add.s32 	%r2197, %r2197, 8192;
	setp.lt.s32 	%p755, %r2198, %r317;
	@%p755 bra 	$L__BB5_275;
	bra.uni 	$L__BB5_570;
$L__BB5_276:
	mul.wide.u32 	%rd107, %r1, 16;
	add.s64 	%rd108, %rd1, %rd107;
	ld.global.u64 	%rd109, [%rd108];
	ld.global.u64 	%rd110, [%rd108+8];
	ld.global.u64 	%rd111, [%rd108+16];
	ld.global.u64 	%rd112, [%rd108+24];
	cvt.u32.u64 	%r754, %rd109;
	cvt.u32.u64 	%r755, %rd111;
	sub.s32 	%r369, %r755, %r754;
	sub.s64 	%rd113, %rd112, %rd110;
	cvt.u32.u64 	%r370, %rd113;
	mov.u32 	%r371, %tid.x;
	add.s32 	%r372, %r370, %r369;
	setp.ge.s32 	%p240, %r371, %r372;
	cvt.u64.u32 	%rd115, %r371;
	add.s64 	%rd116, %rd109, %rd115;
	shl.b64 	%rd117, %rd116, 2;
	add.s64 	%rd54, %rd3, %rd117;
	sub.s32 	%r756, %r371, %r369;
	cvt.s64.s32 	%rd118, %r756;
	add.s64 	%rd119, %rd110, %rd118;
	shl.b64 	%rd120, %rd119, 2;
	add.s64 	%rd55, %rd4, %rd120;
	@%p240 bra 	$L__BB5_280;
	setp.ge.s32 	%p241, %r371, %r369;
	@%p241 bra 	$L__BB5_279;
	ld.global.u32 	%r2199, [%rd54];
	bra.uni 	$L__BB5_280;
$L__BB5_279:
	ld.global.u32 	%r2199, [%rd55];
$L__BB5_280:
	add.s32 	%r376, %r371, 512;
	setp.ge.s32 	%p242, %r376, %r372;
	@%p242 bra 	$L__BB5_284;
	setp.lt.s32 	%p243, %r376, %r369;
	@%p243 bra 	$L__BB5_283;
	ld.global.u32 	%r2200, [%rd55+2048];
	bra.uni 	$L__BB5_284;
$L__BB5_283:
	ld.global.u32 	%r2200, [%rd54+2048];
$L__BB5_284:
	or.b32  	%r380, %r371, 1024;
	setp.ge.s32 	%p244, %r380, %r372;
	@%p244 bra 	$L__BB5_288;
	setp.lt.s32 	%p245, %r380, %r369;
	@%p245 bra 	$L__BB5_287;
	ld.global.u32 	%r2201, [%rd55+4096];
	bra.uni 	$L__BB5_288;
$L__BB5_287:
	ld.global.u32 	%r2201, [%rd54+4096];
$L__BB5_288:
	add.s32 	%r384, %r371, 1536;
	setp.ge.s32 	%p246, %r384, %r372;
	@%p246 bra 	$L__BB5_292;
	setp.lt.s32 	%p247, %r384, %r369;
	@%p247 bra 	$L__BB5_291;
	ld.global.u32 	%r2202, [%rd55+6144];
	bra.uni 	$L__BB5_292;
$L__BB5_291:
	ld.global.u32 	%r2202, [%rd54+6144];
$L__BB5_292:
	or.b32  	%r388, %r371, 2048;
	setp.ge.s32 	%p248, %r388, %r372;
	@%p248 bra 	$L__BB5_296;
	setp.lt.s32 	%p249, %r388, %r369;
	@%p249 bra 	$L__BB5_295;
	ld.global.u32 	%r2203, [%rd55+8192];
	bra.uni 	$L__BB5_296;
$L__BB5_295:
	ld.global.u32 	%r2203, [%rd54+8192];
$L__BB5_296:
	add.s32 	%r392, %r371, 2560;
	setp.ge.s32 	%p250, %r392, %r372;
	@%p250 bra 	$L__BB5_300;
	setp.lt.s32 	%p251, %r392, %r369;
	@%p251 bra 	$L__BB5_299;
	ld.global.u32 	%r2204, [%rd55+10240];
	bra.uni 	$L__BB5_300;
$L__BB5_299:
	ld.global.u32 	%r2204, [%rd54+10240];
$L__BB5_300:
	or.b32  	%r396, %r371, 3072;
	setp.ge.s32 	%p252, %r396, %r372;
	@%p252 bra 	$L__BB5_304;
	setp.lt.s32 	%p253, %r396, %r369;
	@%p253 bra 	$L__BB5_303;
	ld.global.u32 	%r2205, [%rd55+12288];
	bra.uni 	$L__BB5_304;
$L__BB5_303:
	ld.global.u32 	%r2205, [%rd54+12288];
$L__BB5_304:
	add.s32 	%r400, %r371, 3584;
	setp.ge.s32 	%p254, %r400, %r372;
	@%p254 bra 	$L__BB5_308;
	setp.lt.s32 	%p255, %r400, %r369;
	@%p255 bra 	$L__BB5_307;
	ld.global.u32 	%r2206, [%rd55+14336];
	bra.uni 	$L__BB5_308;
$L__BB5_307:
	ld.global.u32 	%r2206, [%rd54+14336];
$L__BB5_308:
	or.b32  	%r404, %r371, 4096;
	setp.ge.s32 	%p256, %r404, %r372;
	@%p256 bra 	$L__BB5_312;
	setp.lt.s32 	%p257, %r404, %r369;
	@%p257 bra 	$L__BB5_311;
	ld.global.u32 	%r2207, [%rd55+16384];
	bra.uni 	$L__BB5_312;
$L__BB5_311:
	ld.global.u32 	%r2207, [%rd54+16384];
$L__BB5_312:
	add.s32 	%r408, %r371, 4608;
	setp.ge.s32 	%p258, %r408, %r372;
	@%p258 bra 	$L__BB5_316;
	setp.lt.s32 	%p259, %r408, %r369;
	@%p259 bra 	$L__BB5_315;
	ld.global.u32 	%r2208, [%rd55+18432];
	bra.uni 	$L__BB5_316;
$L__BB5_315:
	ld.global.u32 	%r2208, [%rd54+18432];
$L__BB5_316:
	or.b32  	%r412, %r371, 5120;
	setp.ge.s32 	%p260, %r412, %r372;
	@%p260 bra 	$L__BB5_320;
	setp.lt.s32 	%p261, %r412, %r369;
	@%p261 bra 	$L__BB5_319;
	ld.global.u32 	%r2209, [%rd55+20480];
	bra.uni 	$L__BB5_320;
$L__BB5_319:
	ld.global.u32 	%r2209, [%rd54+20480];
$L__BB5_320:
	add.s32 	%r416, %r371, 5632;
	setp.ge.s32 	%p262, %r416, %r372;
	@%p262 bra 	$L__BB5_324;
	setp.lt.s32 	%p263, %r416, %r369;
	@%p263 bra 	$L__BB5_323;
	ld.global.u32 	%r2210, [%rd55+22528];
	bra.uni 	$L__BB5_324;
$L__BB5_323:
	ld.global.u32 	%r2210, [%rd54+22528];
$L__BB5_324:
	or.b32  	%r420, %r371, 6144;
	setp.ge.s32 	%p264, %r420, %r372;
	@%p264 bra 	$L__BB5_328;
	setp.lt.s32 	%p265, %r420, %r369;
	@%p265 bra 	$L__BB5_327;
	ld.global.u32 	%r2211, [%rd55+24576];
	bra.uni 	$L__BB5_328;
$L__BB5_327:
	ld.global.u32 	%r2211, [%rd54+24576];
$L__BB5_328:
	add.s32 	%r424, %r371, 6656;
	setp.ge.s32 	%p266, %r424, %r372;
	@%p266 bra 	$L__BB5_332;
	setp.lt.s32 	%p267, %r424, %r369;
	@%p267 bra 	$L__BB5_331;
	ld.global.u32 	%r2212, [%rd55+26624];
	bra.uni 	$L__BB5_332;
$L__BB5_331:
	ld.global.u32 	%r2212, [%rd54+26624];
$L__BB5_332:
	or.b32  	%r428, %r371, 7168;
	setp.ge.s32 	%p268, %r428, %r372;
	@%p268 bra 	$L__BB5_336;
	setp.lt.s32 	%p269, %r428, %r369;
	@%p269 bra 	$L__BB5_335;
	ld.global.u32 	%r2213, [%rd55+28672];
	bra.uni 	$L__BB5_336;
$L__BB5_335:
	ld.global.u32 	%r2213, [%rd54+28672];
$L__BB5_336:
	add.s32 	%r432, %r371, 7680;
	setp.ge.s32 	%p270, %r432, %r372;
	@%p270 bra 	$L__BB5_340;
	setp.lt.s32 	%p271, %r432, %r369;
	@%p271 bra 	$L__BB5_339;
	ld.global.u32 	%r2214, [%rd55+30720];
	bra.uni 	$L__BB5_340;
$L__BB5_339:
	ld.global.u32 	%r2214, [%rd54+30720];
$L__BB5_340:
	or.b32  	%r436, %r371, 8192;
	setp.ge.s32 	%p272, %r436, %r372;
	@%p272 bra 	$L__BB5_344;
	setp.lt.s32 	%p273, %r436, %r369;
	@%p273 bra 	$L__BB5_343;
	ld.global.u32 	%r2215, [%rd55+32768];
	bra.uni 	$L__BB5_344;
$L__BB5_343:
	ld.global.u32 	%r2215, [%rd54+32768];
$L__BB5_344:
	add.s32 	%r440, %r371, 8704;
	setp.ge.s32 	%p274, %r440, %r372;
	@%p274 bra 	$L__BB5_348;
	setp.lt.s32 	%p275, %r440, %r369;
	@%p275 bra 	$L__BB5_347;
	ld.global.u32 	%r2216, [%rd55+34816];
	bra.uni 	$L__BB5_348;
$L__BB5_347:
	ld.global.u32 	%r2216, [%rd54+34816];
$L__BB5_348:
	or.b32  	%r444, %r371, 9216;
	setp.ge.s32 	%p276, %r444, %r372;
	@%p276 bra 	$L__BB5_352;
	setp.lt.s32 	%p277, %r444, %r369;
	@%p277 bra 	$L__BB5_351;
	ld.global.u32 	%r2217, [%rd55+36864];
	bra.uni 	$L__BB5_352;
$L__BB5_351:
	ld.global.u32 	%r2217, [%rd54+36864];
$L__BB5_352:
	mov.u32 	%r775, _ZN6thrust24THRUST_300001_SM_1000_NS8cuda_cub4core6detail5shmemE;
	add.s32 	%r776, %r775, 2048;
	shl.b32 	%r778, %r371, 2;
	add.s32 	%r448, %r776, %r778;
	st.shared.u32 	[%r448], %r2199;
	st.shared.u32 	[%r448+2048], %r2200;
	st.shared.u32 	[%r448+4096], %r2201;
	st.shared.u32 	[%r448+6144], %r2202;
	st.shared.u32 	[%r448+8192], %r2203;
	st.shared.u32 	[%r448+10240], %r2204;
	st.shared.u32 	[%r448+12288], %r2205;
	st.shared.u32 	[%r448+14336], %r2206;
	st.shared.u32 	[%r448+16384], %r2207;
	st.shared.u32 	[%r448+18432], %r2208;
	st.shared.u32 	[%r448+20480], %r2209;
	st.shared.u32 	[%r448+22528], %r2210;
	st.shared.u32 	[%r448+24576], %r2211;
	st.shared.u32 	[%r448+26624], %r2212;
	st.shared.u32 	[%r448+28672], %r2213;
	st.shared.u32 	[%r448+30720], %r2214;
	st.shared.u32 	[%r448+32768], %r2215;
	st.shared.u32 	[%r448+34816], %r2216;
	st.shared.u32 	[%r448+36864], %r2217;
	bar.sync 	0;
	mul.lo.s32 	%r779, %r371, 19;
	min.s32 	%r449, %r372, %r779;
	shl.b32 	%r780, %r369, 2;
	add.s32 	%r450, %r776, %r780;
	sub.s32 	%r781, %r449, %r370;
	max.s32 	%r2220, %r781, 0;
	min.s32 	%r2219, %r449, %r369;
	setp.ge.s32 	%p278, %r2220, %r2219;
	@%p278 bra 	$L__BB5_354;
$L__BB5_353:
	add.s32 	%r782, %r2220, %r2219;
	shr.s32 	%r783, %r782, 1;
	shl.b32 	%r784, %r783, 2;
	add.s32 	%r786, %r775, %r784;
	ld.shared.u32 	%r787, [%r786+2048];
	not.b32 	%r788, %r783;
	add.s32 	%r789, %r449, %r788;
	shl.b32 	%r790, %r789, 2;
	add.s32 	%r791, %r450, %r790;
	ld.shared.u32 	%r792, [%r791];
	setp.lt.s32 	%p279, %r792, %r787;
	add.s32 	%r793, %r783, 1;
	selp.b32 	%r2220, %r2220, %r793, %p279;
	selp.b32 	%r2219, %r783, %r2219, %p279;
	setp.lt.s32 	%p280, %r2220, %r2219;
	@%p280 bra 	$L__BB5_353;
$L__BB5_354:
	sub.s32 	%r458, %r449, %r2220;
	setp.ge.s32 	%p281, %r458, %r370;
	mov.b32 	%r2247, 0;
	@%p281 bra 	$L__BB5_379;
	shl.b32 	%r797, %r458, 2;
	add.s32 	%r459, %r450, %r797;
	ld.shared.u32 	%r460, [%r459];
	setp.lt.s32 	%p282, %r2220, 1;
	mov.b32 	%r2224, 0;
	mov.u32 	%r2223, %r2220;
	@%p282 bra 	$L__BB5_357;
	mul.lo.s32 	%r798, %r2220, 511;
	shr.s32 	%r799, %r798, 9;
	shl.b32 	%r800, %r799, 2;
	add.s32 	%r802, %r775, %r800;
	ld.shared.u32 	%r803, [%r802+2048];
	setp.lt.s32 	%p283, %r803, %r460;
	add.s32 	%r804, %r799, 1;
	selp.b32 	%r2223, %r2220, %r799, %p283;
	selp.b32 	%r2224, %r804, 0, %p283;
$L__BB5_357:
	setp.ge.s32 	%p284, %r2224, %r2223;
	@%p284 bra 	$L__BB5_359;
	mad.lo.s32 	%r805, %r2223, 127, %r2224;
	shr.s32 	%r806, %r805, 7;
	shl.b32 	%r807, %r806, 2;
	add.s32 	%r809, %r775, %r807;
	ld.shared.u32 	%r810, [%r809+2048];
	setp.lt.s32 	%p285, %r810, %r460;
	add.s32 	%r811, %r806, 1;
	selp.b32 	%r2223, %r2223, %r806, %p285;
	selp.b32 	%r2224, %r811, %r2224, %p285;
$L__BB5_359:
	setp.ge.s32 	%p286, %r2224, %r2223;
	@%p286 bra 	$L__BB5_361;
	mad.lo.s32 	%r812, %r2223, 31, %r2224;
	shr.s32 	%r813, %r812, 5;
	shl.b32 	%r814, %r813, 2;
	add.s32 	%r816, %r775, %r814;
	ld.shared.u32 	%r817, [%r816+2048];
	setp.lt.s32 	%p287, %r817, %r460;
	add.s32 	%r818, %r813, 1;
	selp.b32 	%r2223, %r2223, %r813, %p287;
	selp.b32 	%r2224, %r818, %r2224, %p287;
$L__BB5_361:
	setp.ge.s32 	%p288, %r2224, %r2223;
	@%p288 bra 	$L__BB5_363;
	mad.lo.s32 	%r819, %r2223, 15, %r2224;
	shr.s32 	%r820, %r819, 4;
	shl.b32 	%r821, %r820, 2;
	add.s32 	%r823, %r775, %r821;
	ld.shared.u32 	%r824, [%r823+2048];
	setp.lt.s32 	%p289, %r824, %r460;
	add.s32 	%r825, %r820, 1;
	selp.b32 	%r2223, %r2223, %r820, %p289;
	selp.b32 	%r2224, %r825, %r2224, %p289;
$L__BB5_363:
	setp.ge.s32 	%p290, %r2224, %r2223;
	@%p290 bra 	$L__BB5_365;
$L__BB5_364:
	add.s32 	%r827, %r2224, %r2223;
	shr.s32 	%r828, %r827, 1;
	shl.b32 	%r829, %r828, 2;
	add.s32 	%r831, %r775, %r829;
	ld.shared.u32 	%r832, [%r831+2048];
	setp.lt.s32 	%p291, %r832, %r460;
	add.s32 	%r833, %r828, 1;
	selp.b32 	%r2223, %r2223, %r828, %p291;
	selp.b32 	%r2224, %r833, %r2224, %p291;
	setp.lt.s32 	%p292, %r2224, %r2223;
	@%p292 bra 	$L__BB5_364;
$L__BB5_365:
	setp.lt.s32 	%p293, %r458, 1;
	mov.b32 	%r2235, 0;
	mov.u32 	%r2234, %r458;
	@%p293 bra 	$L__BB5_367;
	mul.lo.s32 	%r836, %r458, 511;
	shr.s32 	%r837, %r836, 9;
	shl.b32 	%r838, %r837, 2;
	add.s32 	%r839, %r450, %r838;
	ld.shared.u32 	%r840, [%r839];
	setp.lt.s32 	%p294, %r840, %r460;
	add.s32 	%r841, %r837, 1;
	selp.b32 	%r2234, %r458, %r837, %p294;
	selp.b32 	%r2235, %r841, 0, %p294;
$L__BB5_367:
	setp.ge.s32 	%p295, %r2235, %r2234;
	@%p295 bra 	$L__BB5_369;
	mad.lo.s32 	%r843, %r2234, 127, %r2235;
	shr.s32 	%r844, %r843, 7;
	shl.b32 	%r845, %r844, 2;
	add.s32 	%r846, %r450, %r845;
	ld.shared.u32 	%r847, [%r846];
	setp.lt.s32 	%p296, %r847, %r460;
	add.s32 	%r848, %r844, 1;
	selp.b32 	%r2234, %r2234, %r844, %p296;
	selp.b32 	%r2235, %r848, %r2235, %p296;
$L__BB5_369:
	setp.ge.s32 	%p297, %r2235, %r2234;
	@%p297 bra 	$L__BB5_371;
	mad.lo.s32 	%r849, %r2234, 31, %r2235;
	shr.s32 	%r850, %r849, 5;
	shl.b32 	%r851, %r850, 2;
	add.s32 	%r852, %r450, %r851;
	ld.shared.u32 	%r853, [%r852];
	setp.lt.s32 	%p298, %r853, %r460;
	add.s32 	%r854, %r850, 1;
	selp.b32 	%r2234, %r2234, %r850, %p298;
	selp.b32 	%r2235, %r854, %r2235, %p298;
$L__BB5_371:
	setp.ge.s32 	%p299, %r2235, %r2234;
	@%p299 bra 	$L__BB5_373;
	mad.lo.s32 	%r855, %r2234, 15, %r2235;
	shr.s32 	%r856, %r855, 4;
	shl.b32 	%r857, %r856, 2;
	add.s32 	%r858, %r450, %r857;
	ld.shared.u32 	%r859, [%r858];
	setp.lt.s32 	%p300, %r859, %r460;
	add.s32 	%r860, %r856, 1;
	selp.b32 	%r2234, %r2234, %r856, %p300;
	selp.b32 	%r2235, %r860, %r2235, %p300;
$L__BB5_373:
	setp.ge.s32 	%p301, %r2235, %r2234;
	@%p301 bra 	$L__BB5_375;
$L__BB5_374:
	add.s32 	%r862, %r2235, %r2234;
	shr.s32 	%r863, %r862, 1;
	shl.b32 	%r864, %r863, 2;
	add.s32 	%r865, %r450, %r864;
	ld.shared.u32 	%r866, [%r865];
	setp.lt.s32 	%p302, %r866, %r460;
	add.s32 	%r867, %r863, 1;
	selp.b32 	%r2234, %r2234, %r863, %p302;
	selp.b32 	%r2235, %r867, %r2235, %p302;
	setp.lt.s32 	%p303, %r2235, %r2234;
	@%p303 bra 	$L__BB5_374;
$L__BB5_375:
	sub.s32 	%r870, %r2220, %r2224;
	sub.s32 	%r505, %r458, %r2235;
	add.s32 	%r506, %r505, %r870;
	shr.s32 	%r871, %r506, 1;
	max.s32 	%r507, %r871, %r505;
	add.s32 	%r873, %r2235, %r507;
	add.s32 	%r874, %r873, 1;
	min.s32 	%r875, %r874, %r370;
	sub.s32 	%r2244, %r875, %r458;
	setp.lt.s32 	%p304, %r2244, 1;
	mov.b32 	%r2245, 0;
	@%p304 bra 	$L__BB5_378;
	mov.b32 	%r2245, 0;
$L__BB5_377:
	add.s32 	%r877, %r2245, %r2244;
	shr.s32 	%r878, %r877, 1;
	shl.b32 	%r879, %r878, 2;
	add.s32 	%r880, %r459, %r879;
	ld.shared.u32 	%r881, [%r880];
	setp.lt.s32 	%p305, %r460, %r881;
	add.s32 	%r882, %r878, 1;
	selp.b32 	%r2244, %r878, %r2244, %p305;
	selp.b32 	%r2245, %r2245, %r882, %p305;
	setp.lt.s32 	%p306, %r2245, %r2244;
	@%p306 bra 	$L__BB5_377;
$L__BB5_378:
	add.s32 	%r883, %r505, %r2245;
	min.s32 	%r884, %r883, %r507;
	sub.s32 	%r885, %r506, %r884;
	add.s32 	%r886, %r884, 1;
	setp.eq.s32 	%p307, %r885, %r886;
	setp.lt.s32 	%p308, %r507, %r883;
	and.pred  	%p309, %p307, %p308;
	add.s32 	%r2220, %r885, %r2224;
	selp.u32 	%r2247, 1, 0, %p309;
$L__BB5_379:
	sub.s32 	%r887, %r449, %r2220;
	add.s32 	%r888, %r887, %r2247;
	setp.eq.s32 	%p310, %r371, 0;
	shl.b32 	%r889, %r369, 16;
	or.b32  	%r890, %r889, %r370;
	shl.b32 	%r891, %r2220, 16;
	or.b32  	%r892, %r888, %r891;
	selp.b32 	%r893, %r890, %r892, %p310;
	add.s32 	%r894, %r371, -1;
	selp.b32 	%r895, 511, %r894, %p310;
	shl.b32 	%r896, %r895, 2;
	add.s32 	%r898, %r775, %r896;
	st.shared.u32 	[%r898], %r893;
	bar.sync 	0;
	ld.shared.u32 	%r899, [%r448+-2048];
	shr.s32 	%r518, %r899, 16;
	and.b32  	%r900, %r899, 65535;
	add.s32 	%r2255, %r888, %r369;
	add.s32 	%r520, %r900, %r369;
	add.s32 	%r521, %r520, %r518;
	shl.b32 	%r901, %r2255, 2;
	add.s32 	%r522, %r776, %r901;
	ld.shared.u32 	%r523, [%r522];
	shl.b32 	%r903, %r2220, 2;
	add.s32 	%r524, %r776, %r903;
	ld.shared.u32 	%r525, [%r524];
	setp.ge.s32 	%p794, %r2220, %r518;
	setp.lt.s32 	%p311, %r2220, %r518;
	setp.ge.s32 	%p312, %r2255, %r520;
	and.pred  	%p795, %p312, %p311;
	or.pred  	%p313, %p794, %p312;
	@%p313 bra 	$L__BB5_381;
	setp.lt.s32 	%p795, %r525, %r523;
	setp.lt.s32 	%p794, %r523, %r525;
$L__BB5_381:
	add.s32 	%r904, %r2255, %r2220;
	setp.lt.s32 	%p314, %r904, %r521;
	xor.pred  	%p315, %p794, %p795;
	and.pred  	%p126, %p314, %p315;
	mov.u32 	%r2248, %r525;
	@%p794 bra 	$L__BB5_383;
	add.s32 	%r2220, %r2220, 1;
	ld.shared.u32 	%r2248, [%r524+4];
$L__BB5_383:
	mov.u32 	%r2250, %r523;
	@%p795 bra 	$L__BB5_385;
	add.s32 	%r2255, %r2255, 1;
	ld.shared.u32 	%r2250, [%r522+4];
$L__BB5_385:
	setp.ge.s32 	%p796, %r2220, %r518;
	setp.lt.s32 	%p316, %r2220, %r518;
	setp.ge.s32 	%p317, %r2255, %r520;
	and.pred  	%p797, %p317, %p316;
	or.pred  	%p318, %p796, %p317;
	@%p318 bra 	$L__BB5_387;
	setp.lt.s32 	%p797, %r2248, %r2250;
	setp.lt.s32 	%p796, %r2250, %r2248;
$L__BB5_387:
	add.s32 	%r905, %r2255, %r2220;
	setp.lt.s32 	%p319, %r905, %r521;
	xor.pred  	%p320, %p796, %p797;
	and.pred  	%p133, %p319, %p320;
	mov.u32 	%r2252, %r2248;
	@%p796 bra 	$L__BB5_389;
	add.s32 	%r534, %r2220, 1;
	shl.b32 	%r906, %r2220, 2;
	add.s32 	%r908, %r775, %r906;
	ld.shared.u32 	%r2252, [%r908+2052];
	mov.u32 	%r2220, %r534;
$L__BB5_389:
	mov.u32 	%r2254, %r2250;
	@%p797 bra 	$L__BB5_391;
	add.s32 	%r538, %r2255, 1;
	shl.b32 	%r909, %r2255, 2;
	add.s32 	%r911, %r775, %r909;
	ld.shared.u32 	%r2254, [%r911+2052];
	mov.u32 	%r2255, %r538;
$L__BB5_391:
	setp.ge.s32 	%p798, %r2220, %r518;
	setp.lt.s32 	%p321, %r2220, %r518;
	setp.ge.s32 	%p322, %r2255, %r520;
	and.pred  	%p799, %p322, %p321;
	or.pred  	%p323, %p798, %p322;
	@%p323 bra 	$L__BB5_393;
	setp.lt.s32 	%p799, %r2252, %r2254;
	setp.lt.s32 	%p798, %r2254, %r2252;
$L__BB5_393:
	add.s32 	%r912, %r2255, %r2220;
	setp.lt.s32 	%p324, %r912, %r521;
	xor.pred  	%p325, %p798, %p799;
	and.pred  	%p140, %p324, %p325;
	mov.u32 	%r2256, %r2252;
	@%p798 bra 	$L__BB5_395;
	add.s32 	%r542, %r2220, 1;
	shl.b32 	%r913, %r2220, 2;
	mov.u32 	%r914, _ZN6thrust24THRUST_300001_SM_1000_NS8cuda_cub4core6detail5shmemE;
	add.s32 	%r915, %r914, %r913;
	ld.shared.u32 	%r2256, [%r915+2052];
	mov.u32 	%r2220, %r542;
$L__BB5_395:
	mov.u32 	%r2258, %r2254;
	@%p799 bra 	$L__BB5_397;
	add.s32 	%r546, %r2255, 1;
	shl.b32 	%r916, %r2255, 2;
	mov.u32 	%r917, _ZN6thrust24THRUST_300001_SM_1000_NS8cuda_cub4core6detail5shmemE;
	add.s32 	%r918, %r917, %r916;
	ld.shared.u32 	%r2258, [%r918+2052];
	mov.u32 	%r2255, %r546;
$L__BB5_397:
	setp.ge.s32 	%p800, %r2220, %r518;
	setp.lt.s32 	%p326, %r2220, %r518;
	setp.ge.s32 	%p327, %r2255, %r520;
	and.pred  	%p801, %p327, %p326;
	or.pred  	%p328, %p800, %p327;
	@%p328 bra 	$L__BB5_399;
	setp.lt.s32 	%p801, %r2256, %r2258;
	setp.lt.s32 	%p800, %r2258, %r2256;
$L__BB5_399:
	add.s32 	%r919, %r2255, %r2220;
	setp.lt.s32 	%p329, %r919, %r521;
	xor.pred  	%p330, %p800, %p801;
	and.pred  	%p147, %p329, %p330;
	mov.u32 	%r2260, %r2256;
	@%p800 bra 	$L__BB5_401;
	add.s32 	%r550, %r2220, 1;
	shl.b32 	%r920, %r2220, 2;
	mov.u32 	%r921, _ZN6thrust24THRUST_300001_SM_1000_NS8cuda_cub4core6detail5shmemE;
	add.s32 	%r922, %r921, %r920;
	ld.shared.u32 	%r2260, [%r922+2052];
	mov.u32 	%r2220, %r550;
$L__BB5_401:
	mov.u32 	%r2262, %r2258;
	@%p801 bra 	$L__BB5_403;
	add.s32 	%r554, %r2255, 1;
	shl.b32 	%r923, %r2255, 2;
	mov.u32 	%r924, _ZN6thrust24THRUST_300001_SM_1000_NS8cuda_cub4core6detail5shmemE;
	add.s32 	%r925, %r924, %r923;
	ld.shared.u32 	%r2262, [%r925+2052];
	mov.u32 	%r2255, %r554;
$L__BB5_403:
	setp.ge.s32 	%p802, %r2220, %r518;
	setp.lt.s32 	%p331, %r2220, %r518;
	setp.ge.s32 	%p332, %r2255, %r520;
	and.pred  	%p803, %p332, %p331;
	or.pred  	%p333, %p802, %p332;
	@%p333 bra 	$L__BB5_405;
	setp.lt.s32 	%p803, %r2260, %r2262;
	setp.lt.s32 	%p802, %r2262, %r2260;
$L__BB5_405:
	add.s32 	%r926, %r2255, %r2220;
	setp.lt.s32 	%p334, %r926, %r521;
	xor.pred  	%p335, %p802, %p803;
	and.pred  	%p154, %p334, %p335;
	mov.u32 	%r2268, %r2260;
	@%p802 bra 	$L__BB5_407;
	add.s32 	%r558, %r2220, 1;
	shl.b32 	%r927, %r2220, 2;
	mov.u32 	%r928, _ZN6thrust24THRUST_300001_SM_1000_NS8cuda_cub4core6detail5shmemE;
	add.s32 	%r929, %r928, %r927;
	ld.shared.u32 	%r2268, [%r929+2052];
	mov.u32 	%r2220, %r558;
$L__BB5_407:
	mov.u32 	%r2270, %r2262;
	@%p803 bra 	$L__BB5_409;
	add.s32 	%r562, %r2255, 1;
	shl.b32 	%r930, %r2255, 2;
	mov.u32 	%r931, _ZN6thrust24THRUST_300001_SM_1000_NS8cuda_cub4core6detail5shmemE;
	add.s32 	%r932, %r931, %r930;
	ld.shared.u32 	%r2270, [%r932+2052];
	mov.u32 	%r2255, %r562;
$L__BB5_409:
	setp.ge.s32 	%p804, %r2220, %r518;
	setp.lt.s32 	%p336, %r2220, %r518;
	setp.ge.s32 	%p337, %r2255, %r520;
	and.pred  	%p805, %p337, %p336;
	or.pred  	%p338, %p804, %p337;
	@%p338 bra 	$L__BB5_411;
	setp.lt.s32 	%p805, %r2268, %r2270;
	setp.lt.s32 	%p804, %r2270, %r2268;
$L__BB5_411:
	selp.b32 	%r566, %r2268, %r2270, %p805;
	add.s32 	%r933, %r2255, %r2220;
	setp.lt.s32 	%p339, %r933, %r521;
	xor.pred  	%p340, %p804, %p805;
	selp.b32 	%r934, 32, 0, %p340;
	selp.b32 	%r567, %r934, 0, %p339;
	@%p804 bra 	$L__BB5_413;
	add.s32 	%r568, %r2220, 1;
	shl.b32 	%r935, %r2220, 2;
	mov.u32 	%r936, _ZN6thrust24THRUST_300001_SM_1000_NS8cuda_cub4core6detail5shmemE;
	add.s32 	%r937, %r936, %r935;
	ld.shared.u32 	%r2268, [%r937+2052];
	mov.u32 	%r2220, %r568;
$L__BB5_413:
	@%p805 bra 	$L__BB5_415;
	add.s32 	%r572, %r2255, 1;
	shl.b32 	%r938, %r2255, 2;
	mov.u32 	%r939, _ZN6thrust24THRUST_300001_SM_1000_NS8cuda_cub4core6detail5shmemE;
	add.s32 	%r940, %r939, %r938;
	ld.shared.u32 	%r2270, [%r940+2052];
	mov.u32 	%r2255, %r572;
$L__BB5_415:
	setp.ge.s32 	%p806, %r2220, %r518;
	setp.lt.s32 	%p341, %r2220, %r518;
	setp.ge.s32 	%p342, %r2255, %r520;
	and.pred  	%p807, %p342, %p341;
	or.pred  	%p343, %p806, %p342;
	@%p343 bra 	$L__BB5_417;
	setp.lt.s32 	%p807, %r2268, %r2270;
	setp.lt.s32 	%p806, %r2270, %r2268;
$L__BB5_417:
	add.s32 	%r941, %r2255, %r2220;
	setp.lt.s32 	%p344, %r941, %r521;
	xor.pred  	%p345, %p806, %p807;
	selp.b32 	%r942, 64, 0, %p345;
	selp.b32 	%r943, %r942, 0, %p344;
	or.b32  	%r944, %r567, %r943;
	selp.b32 	%r945, 8, 0, %p147;
	selp.b32 	%r946, 4, 0, %p140;
	selp.u32 	%r947, 1, 0, %p126;
	selp.b32 	%r948, 2, 0, %p133;
	or.b32  	%r949, %r948, %r947;
	or.b32  	%r950, %r949, %r946;
	or.b32  	%r951, %r950, %r945;
	selp.b32 	%r952, 16, 0, %p154;
	or.b32  	%r953, %r951, %r952;
	or.b32  	%r576, %r944, %r953;
	mov.u32 	%r2276, %r2268;
	@%p806 bra 	$L__BB5_419;
	add.s32 	%r577, %r2220, 1;
	shl.b32 	%r954, %r2220, 2;
	mov.u32 	%r955, _ZN6thrust24THRUST_300001_SM_1000_NS8cuda_cub4core6detail5shmemE;
	add.s32 	%r956, %r955, %r954;
	ld.shared.u32 	%r2276, [%r956+2052];
	mov.u32 	%r2220, %r577;
$L__BB5_419:
	mov.u32 	%r2278, %r2270;
	@%p807 bra 	$L__BB5_421;
	add.s32 	%r581, %r2255, 1;
	shl.b32 	%r957, %r2255, 2;
	mov.u32 	%r958, _ZN6thrust24THRUST_300001_SM_1000_NS8cuda_cub4core6detail5shmemE;
	add.s32 	%r959, %r958, %r957;
	ld.shared.u32 	%r2278, [%r959+2052];
	mov.u32 	%r2255, %r581;
$L__BB5_421:
	setp.ge.s32 	%p808, %r2220, %r518;
	setp.lt.s32 	%p346, %r2220, %r518;
	setp.ge.s32 	%p347, %r2255, %r520;
	and.pred  	%p809, %p347, %p346;
	or.pred  	%p348, %p808, %p347;
	@%p348 bra 	$L__BB5_423;
	setp.lt.s32 	%p809, %r2276, %r2278;
	setp.lt.s32 	%p808, %r2278, %r2276;
$L__BB5_423:
	selp.b32 	%r585, %r2276, %r2278, %p809;
	add.s32 	%r960, %r2255, %r2220;
	setp.lt.s32 	%p349, %r960, %r521;
	xor.pred  	%p350, %p808, %p809;
	selp.b32 	%r961, 128, 0, %p350;
	selp.b32 	%r586, %r961, 0, %p349;
	@%p808 bra 	$L__BB5_425;
	add.s32 	%r587, %r2220, 1;
	shl.b32 	%r962, %r2220, 2;
	mov.u32 	%r963, _ZN6thrust24THRUST_300001_SM_1000_NS8cuda_cub4core6detail5shmemE;
	add.s32 	%r964, %r963, %r962;
	ld.shared.u32 	%r2276, [%r964+2052];
	mov.u32 	%r2220, %r587;
$L__BB5_425:
	@%p809 bra 	$L__BB5_427;
	add.s32 	%r591, %r2255, 1;
	shl.b32 	%r965, %r2255, 2;
	mov.u32 	%r966, _ZN6thrust24THRUST_300001_SM_1000_NS8cuda_cub4core6detail5shmemE;
	add.s32 	%r967, %r966, %r965;
	ld.shared.u32 	%r2278, [%r967+2052];
	mov.u32 	%r2255, %r591;
$L__BB5_427:
	setp.ge.s32 	%p810, %r2220, %r518;
	setp.lt.s32 	%p351, %r2220, %r518;
	setp.ge.s32 	%p352, %r2255, %r520;
	and.pred  	%p811, %p352, %p351;
	or.pred  	%p353, %p810, %p352;
	@%p353 bra 	$L__BB5_429;
	setp.lt.s32 	%p811, %r2276, %r2278;
	setp.lt.s32 	%p810, %r2278, %r2276;
$L__BB5_429:
	add.s32 	%r968, %r2255, %r2220;
	setp.lt.s32 	%p354, %r968, %r521;
	xor.pred  	%p355, %p810, %p811;
	selp.b32 	%r969, 256, 0, %p355;
	selp.b32 	%r970, %r969, 0, %p354;
	or.b32  	%r971, %r586, %r970;
	or.b32  	%r595, %r971, %r576;
	mov.u32 	%r2284, %r2276;
	@%p810 bra 	$L__BB5_431;
	add.s32 	%r596, %r2220, 1;
	shl.b32 	%r972, %r2220, 2;
	mov.u32 	%r973, _ZN6thrust24THRUST_300001_SM_1000_NS8cuda_cub4core6detail5shmemE;
	add.s32 	%r974, %r973, %r972;
	ld.shared.u32 	%r2284, [%r974+2052];
	mov.u32 	%r2220, %r596;
$L__BB5_431:
	mov.u32 	%r2286, %r2278;
	@%p811 bra 	$L__BB5_433;
	add.s32 	%r600, %r2255, 1;
	shl.b32 	%r975, %r2255, 2;
	mov.u32 	%r976, _ZN6thrust24THRUST_300001_SM_1000_NS8cuda_cub4core6detail5shmemE;
	add.s32 	%r977, %r976, %r975;
	ld.shared.u32 	%r2286, [%r977+2052];
	mov.u32 	%r2255, %r600;
$L__BB5_433:
	setp.ge.s32 	%p812, %r2220, %r518;
	setp.lt.s32 	%p356, %r2220, %r518;
	setp.ge.s32 	%p357, %r2255, %r520;
	and.pred  	%p813, %p357, %p356;
	or.pred  	%p358, %p812, %p357;
	@%p358 bra 	$L__BB5_435;
	setp.lt.s32 	%p813, %r2284, %r2286;
	setp.lt.s32 	%p812, %r2286, %r2284;
$L__BB5_435:
	selp.b32 	%r604, %r2284, %r2286, %p813;
	add.s32 	%r978, %r2255, %r2220;
	setp.lt.s32 	%p359, %r978, %r521;
	xor.pred  	%p360, %p812, %p813;
	selp.b32 	%r979, 512, 0, %p360;
	selp.b32 	%r605, %r979, 0, %p359;
	@%p812 bra 	$L__BB5_437;
	add.s32 	%r606, %r2220, 1;
	shl.b32 	%r980, %r2220, 2;
	mov.u32 	%r981, _ZN6thrust24THRUST_300001_SM_1000_NS8cuda_cub4core6detail5shmemE;
	add.s32 	%r982, %r981, %r980;
	ld.shared.u32 	%r2284, [%r982+2052];
	mov.u32 	%r2220, %r606;
$L__BB5_437:
	@%p813 bra 	$L__BB5_439;
	add.s32 	%r610, %r2255, 1;
	shl.b32 	%r983, %r2255, 2;
	mov.u32 	%r984, _ZN6thrust24THRUST_300001_SM_1000_NS8cuda_cub4core6detail5shmemE;
	add.s32 	%r985, %r984, %r983;
	ld.shared.u32 	%r2286, [%r985+2052];
	mov.u32 	%r2255, %r610;
$L__BB5_439:
	setp.ge.s32 	%p814, %r2220, %r518;
	setp.lt.s32 	%p361, %r2220, %r518;
	setp.ge.s32 	%p362, %r2255, %r520;
	and.pred  	%p815, %p362, %p361;
	or.pred  	%p363, %p814, %p362;
	@%p363 bra 	$L__BB5_441;
	setp.lt.s32 	%p815, %r2284, %r2286;
	setp.lt.s32 	%p814, %r2286, %r2284;
$L__BB5_441:
	add.s32 	%r986, %r2255, %r2220;
	setp.lt.s32 	%p364, %r986, %r521;
	xor.pred  	%p365, %p814, %p815;
	selp.b32 	%r987, 1024, 0, %p365;
	selp.b32 	%r988, %r987, 0, %p364;
	or.b32  	%r989, %r605, %r988;
	or.b32  	%r614, %r989, %r595;
	mov.u32 	%r2292, %r2284;
	@%p814 bra 	$L__BB5_443;
	add.s32 	%r615, %r2220, 1;
	shl.b32 	%r990, %r2220, 2;
	mov.u32 	%r991, _ZN6thrust24THRUST_300001_SM_1000_NS8cuda_cub4core6detail5shmemE;
	add.s32 	%r992, %r991, %r990;
	ld.shared.u32 	%r2292, [%r992+2052];
	mov.u32 	%r2220, %r615;
$L__BB5_443:
	mov.u32 	%r2294, %r2286;
	@%p815 bra 	$L__BB5_445;
	add.s32 	%r619, %r2255, 1;
	shl.b32 	%r993, %r2255, 2;
	mov.u32 	%r994, _ZN6thrust24THRUST_300001_SM_1000_NS8cuda_cub4core6detail5shmemE;
	add.s32 	%r995, %r994, %r993;
	ld.shared.u32 	%r2294, [%r995+2052];
	mov.u32 	%r2255, %r619;
$L__BB5_445:
	setp.ge.s32 	%p816, %r2220, %r518;
	setp.lt.s32 	%p366, %r2220, %r518;
	setp.ge.s32 	%p367, %r2255, %r520;
	and.pred  	%p817, %p367, %p366;
	or.pred  	%p368, %p816, %p367;
	@%p368 bra 	$L__BB5_447;
	setp.lt.s32 	%p817, %r2292, %r2294;
	setp.lt.s32 	%p816, %r2294, %r2292;
$L__BB5_447:
	selp.b32 	%r623, %r2292, %r2294, %p817;
	add.s32 	%r996, %r2255, %r2220;
	setp.lt.s32 	%p369, %r996, %r521;
	xor.pred  	%p370, %p816, %p817;
	selp.b32 	%r997, 2048, 0, %p370;
	selp.b32 	%r624, %r997, 0, %p369;
	@%p816 bra 	$L__BB5_449;
	add.s32 	%r625, %r2220, 1;
	shl.b32 	%r998, %r2220, 2;
	mov.u32 	%r999, _ZN6thrust24THRUST_300001_SM_1000_NS8cuda_cub4core6detail5shmemE;
	add.s32 	%r1000, %r999, %r998;
	ld.shared.u32 	%r2292, [%r1000+2052];
	mov.u32 	%r2220, %r625;
$L__BB5_449:
	@%p817 bra 	$L__BB5_451;
	add.s32 	%r629, %r2255, 1;
	shl.b32 	%r1001, %r2255, 2;
	mov.u32 	%r1002, _ZN6thrust24THRUST_300001_SM_1000_NS8cuda_cub4core6detail5shmemE;
	add.s32 	%r1003, %r1002, %r1001;
	ld.shared.u32 	%r2294, [%r1003+2052];
	mov.u32 	%r2255, %r629;
$L__BB5_451:
	setp.ge.s32 	%p818, %r2220, %r518;
	setp.lt.s32 	%p371, %r2220, %r518;
	setp.ge.s32 	%p372, %r2255, %r520;
	and.pred  	%p819, %p372, %p371;
	or.pred  	%p373, %p818, %p372;
	@%p373 bra 	$L__BB5_453;
	setp.lt.s32 	%p819, %r2292, %r2294;
	setp.lt.s32 	%p818, %r2294, %r2292;
$L__BB5_453:
	add.s32 	%r1004, %r2255, %r2220;
	setp.lt.s32 	%p374, %r1004, %r521;
	xor.pred  	%p375, %p818, %p819;
	selp.b32 	%r1005, 4096, 0, %p375;
	selp.b32 	%r1006, %r1005, 0, %p374;
	or.b32  	%r1007, %r624, %r1006;
	or.b32  	%r633, %r1007, %r614;
	mov.u32 	%r2300, %r2292;
	@%p818 bra 	$L__BB5_455;
	add.s32 	%r634, %r2220, 1;
	shl.b32 	%r1008, %r2220, 2;
	mov.u32 	%r1009, _ZN6thrust24THRUST_300001_SM_1000_NS8cuda_cub4core6detail5shmemE;
	add.s32 	%r1010, %r1009, %r1008;
	ld.shared.u32 	%r2300, [%r1010+2052];
	mov.u32 	%r2220, %r634;
$L__BB5_455:
	mov.u32 	%r2302, %r2294;
	@%p819 bra 	$L__BB5_457;
	add.s32 	%r638, %r2255, 1;
	shl.b32 	%r1011, %r2255, 2;
	mov.u32 	%r1012, _ZN6thrust24THRUST_300001_SM_1000_NS8cuda_cub4core6detail5shmemE;
	add.s32 	%r1013, %r1012, %r1011;
	ld.shared.u32 	%r2302, [%r1013+2052];
	mov.u32 	%r2255, %r638;
$L__BB5_457:
	setp.ge.s32 	%p820, %r2220, %r518;
	setp.lt.s32 	%p376, %r2220, %r518;
	setp.ge.s32 	%p377, %r2255, %r520;
	and.pred  	%p821, %p377, %p376;
	or.pred  	%p378, %p820, %p377;
	@%p378 bra 	$L__BB5_459;
	setp.lt.s32 	%p821, %r2300, %r2302;
	setp.lt.s32 	%p820, %r2302, %r2300;
$L__BB5_459:
	selp.b32 	%r642, %r2300, %r2302, %p821;
	add.s32 	%r1014, %r2255, %r2220;
	setp.lt.s32 	%p379, %r1014, %r521;
	xor.pred  	%p380, %p820, %p821;
	selp.b32 	%r1015, 8192, 0, %p380;
	selp.b32 	%r643, %r1015, 0, %p379;
	@%p820 bra 	$L__BB5_461;
	add.s32 	%r644, %r2220, 1;
	shl.b32 	%r1016, %r2220, 2;
	mov.u32 	%r1017, _ZN6thrust24THRUST_300001_SM_1000_NS8cuda_cub4core6detail5shmemE;
	add.s32 	%r1018, %r1017, %r1016;
	ld.shared.u32 	%r2300, [%r1018+2052];
	mov.u32 	%r2220, %r644;
$L__BB5_461:
	@%p821 bra 	$L__BB5_463;
	add.s32 	%r648, %r2255, 1;
	shl.b32 	%r1019, %r2255, 2;
	mov.u32 	%r1020, _ZN6thrust24THRUST_300001_SM_1000_NS8cuda_cub4core6detail5shmemE;
	add.s32 	%r1021, %r1020, %r1019;
	ld.shared.u32 	%r2302, [%r1021+2052];
	mov.u32 	%r2255, %r648;
$L__BB5_463:
	setp.ge.s32 	%p822, %r2220, %r518;
	setp.lt.s32 	%p381, %r2220, %r518;
	setp.ge.s32 	%p382, %r2255, %r520;
	and.pred  	%p823, %p382, %p381;
	or.pred  	%p383, %p822, %p382;
	@%p383 bra 	$L__BB5_465;
	setp.lt.s32 	%p823, %r2300, %r2302;
	setp.lt.s32 	%p822, %r2302, %r2300;
$L__BB5_465:
	add.s32 	%r1022, %r2255, %r2220;
	setp.lt.s32 	%p384, %r1022, %r521;
	xor.pred  	%p385, %p822, %p823;
	selp.b32 	%r1023, 16384, 0, %p385;
	selp.b32 	%r1024, %r1023, 0, %p384;
	or.b32  	%r1025, %r643, %r1024;
	or.b32  	%r652, %r1025, %r633;
	mov.u32 	%r2308, %r2300;
	@%p822 bra 	$L__BB5_467;
	add.s32 	%r653, %r2220, 1;
	shl.b32 	%r1026, %r2220, 2;
	mov.u32 	%r1027, _ZN6thrust24THRUST_300001_SM_1000_NS8cuda_cub4core6detail5shmemE;
	add.s32 	%r1028, %r1027, %r1026;
	ld.shared.u32 	%r2308, [%r1028+2052];
	mov.u32 	%r2220, %r653;
$L__BB5_467:
	mov.u32 	%r2310, %r2302;
	@%p823 bra 	$L__BB5_469;
	add.s32 	%r657, %r2255, 1;
	shl.b32 	%r1029, %r2255, 2;
	mov.u32 	%r1030, _ZN6thrust24THRUST_300001_SM_1000_NS8cuda_cub4core6detail5shmemE;
	add.s32 	%r1031, %r1030, %r1029;
	ld.shared.u32 	%r2310, [%r1031+2052];
	mov.u32 	%r2255, %r657;
$L__BB5_469:
	setp.ge.s32 	%p824, %r2220, %r518;
	setp.lt.s32 	%p386, %r2220, %r518;
	setp.ge.s32 	%p387, %r2255, %r520;
	and.pred  	%p825, %p387, %p386;
	or.pred  	%p388, %p824, %p387;
	@%p388 bra 	$L__BB5_471;
	setp.lt.s32 	%p825, %r2308, %r2310;
	setp.lt.s32 	%p824, %r2310, %r2308;
$L__BB5_471:
	selp.b32 	%r661, %r2308, %r2310, %p825;
	add.s32 	%r1032, %r2255, %r2220;
	setp.lt.s32 	%p389, %r1032, %r521;
	xor.pred  	%p390, %p824, %p825;
	selp.b32 	%r1033, 32768, 0, %p390;
	selp.b32 	%r662, %r1033, 0, %p389;
	@%p824 bra 	$L__BB5_473;
	add.s32 	%r663, %r2220, 1;
	shl.b32 	%r1034, %r2220, 2;
	mov.u32 	%r1035, _ZN6thrust24THRUST_300001_SM_1000_NS8cuda_cub4core6detail5shmemE;
	add.s32 	%r1036, %r1035, %r1034;
	ld.shared.u32 	%r2308, [%r1036+2052];
	mov.u32 	%r2220, %r663;
$L__BB5_473:
	@%p825 bra 	$L__BB5_475;
	add.s32 	%r667, %r2255, 1;
	shl.b32 	%r1037, %r2255, 2;
	mov.u32 	%r1038, _ZN6thrust24THRUST_300001_SM_1000_NS8cuda_cub4core6detail5shmemE;
	add.s32 	%r1039, %r1038, %r1037;
	ld.shared.u32 	%r2310, [%r1039+2052];
	mov.u32 	%r2255, %r667;
$L__BB5_475:
	setp.ge.s32 	%p826, %r2220, %r518;
	setp.lt.s32 	%p391, %r2220, %r518;
	setp.ge.s32 	%p392, %r2255, %r520;
	and.pred  	%p827, %p392, %p391;
	or.pred  	%p393, %p826, %p392;
	@%p393 bra 	$L__BB5_477;
	setp.lt.s32 	%p827, %r2308, %r2310;
	setp.lt.s32 	%p826, %r2310, %r2308;
$L__BB5_477:
	add.s32 	%r1040, %r2255, %r2220;
	setp.lt.s32 	%p394, %r1040, %r521;
	xor.pred  	%p395, %p826, %p827;
	selp.b32 	%r1041, 65536, 0, %p395;
	selp.b32 	%r1042, %r1041, 0, %p394;
	or.b32  	%r1043, %r662, %r1042;
	or.b32  	%r671, %r1043, %r652;
	mov.u32 	%r2316, %r2308;
	@%p826 bra 	$L__BB5_479;
	add.s32 	%r672, %r2220, 1;
	shl.b32 	%r1044, %r2220, 2;
	mov.u32 	%r1045, _ZN6thrust24THRUST_300001_SM_1000_NS8cuda_cub4core6detail5shmemE;
	add.s32 	%r1046, %r1045, %r1044;
	ld.shared.u32 	%r2316, [%r1046+2052];
	mov.u32 	%r2220, %r672;
$L__BB5_479:
	mov.u32 	%r2318, %r2310;
	@%p827 bra 	$L__BB5_481;
	add.s32 	%r676, %r2255, 1;
	shl.b32 	%r1047, %r2255, 2;
	mov.u32 	%r1048, _ZN6thrust24THRUST_300001_SM_1000_NS8cuda_cub4core6detail5shmemE;
	add.s32 	%r1049, %r1048, %r1047;
	ld.shared.u32 	%r2318, [%r1049+2052];
	mov.u32 	%r2255, %r676;
$L__BB5_481:
	setp.ge.s32 	%p828, %r2220, %r518;
	setp.lt.s32 	%p396, %r2220, %r518;
	setp.ge.s32 	%p397, %r2255, %r520;
	and.pred  	%p829, %p397, %p396;
	or.pred  	%p398, %p828, %p397;
	@%p398 bra 	$L__BB5_483;
	setp.lt.s32 	%p829, %r2316, %r2318;
	setp.lt.s32 	%p828, %r2318, %r2316;
$L__BB5_483:
	selp.b32 	%r680, %r2316, %r2318, %p829;
	add.s32 	%r1050, %r2255, %r2220;
	setp.lt.s32 	%p399, %r1050, %r521;
	xor.pred  	%p400, %p828, %p829;
	selp.b32 	%r1051, 131072, 0, %p400;
	selp.b32 	%r681, %r1051, 0, %p399;
	@%p828 bra 	$L__BB5_485;
	add.s32 	%r682, %r2220, 1;
	shl.b32 	%r1052, %r2220, 2;
	mov.u32 	%r1053, _ZN6thrust24THRUST_300001_SM_1000_NS8cuda_cub4core6detail5shmemE;
	add.s32 	%r1054, %r1053, %r1052;
	ld.shared.u32 	%r2316, [%r1054+2052];
	mov.u32 	%r2220, %r682;
$L__BB5_485:
	@%p829 bra 	$L__BB5_487;
	add.s32 	%r686, %r2255, 1;
	shl.b32 	%r1055, %r2255, 2;
	mov.u32 	%r1056, _ZN6thrust24THRUST_300001_SM_1000_NS8cuda_cub4core6detail5shmemE;
	add.s32 	%r1057, %r1056, %r1055;
	ld.shared.u32 	%r2318, [%r1057+2052];
	mov.u32 	%r2255, %r686;
$L__BB5_487:
	setp.ge.s32 	%p830, %r2220, %r518;
	setp.lt.s32 	%p401, %r2220, %r518;
	setp.ge.s32 	%p402, %r2255, %r520;
	and.pred  	%p831, %p402, %p401;
	or.pred  	%p403, %p830, %p402;
	@%p403 bra 	$L__BB5_489;
	setp.lt.s32 	%p831, %r2316, %r2318;
	setp.lt.s32 	%p830, %r2318, %r2316;
$L__BB5_489:
	selp.b32 	%r690, %r2316, %r2318, %p831;
	add.s32 	%r1058, %r2255, %r2220;
	setp.lt.s32 	%p404, %r1058, %r521;
	xor.pred  	%p405, %p830, %p831;
	selp.b32 	%r1059, 262144, 0, %p405;
	selp.b32 	%r1060, %r1059, 0, %p404;
	or.b32  	%r1061, %r681, %r1060;
	or.b32  	%r691, %r1061, %r671;
	bar.sync 	0;
	popc.b32 	%r1062, %r691;
	cvt.u64.u32 	%rd56, %r1062;
	setp.ne.s32 	%p406, %r1, 0;
	@%p406 bra 	$L__BB5_493;
	shr.u32 	%r692, %r371, 5;
	// begin inline asm
	mov.u32 %r1248, %laneid;
	// end inline asm
	mov.b64 	{%r1250, %r1255}, %rd56;
	mov.b32 	%r1256, 1;
	mov.b32 	%r1297, 0;
	mov.b32 	%r1298, -1;
	// begin inline asm
	shfl.sync.up.b32 %r1249, %r1250, %r1256, %r1297, %r1298;
	// end inline asm
	// begin inline asm
	shfl.sync.up.b32 %r1254, %r1255, %r1256, %r1297, %r1298;
	// end inline asm
	mov.b64 	%rd235, {%r1249, %r1254};
	setp.lt.s32 	%p460, %r1248, 1;
	selp.b64 	%rd236, 0, %rd235, %p460;
	add.s64 	%rd237, %rd236, %rd56;
	mov.b64 	{%r1260, %r1265}, %rd237;
	mov.b32 	%r1266, 2;
	// begin inline asm
	shfl.sync.up.b32 %r1259, %r1260, %r1266, %r1297, %r1298;
	// end inline asm
	// begin inline asm
	shfl.sync.up.b32 %r1264, %r1265, %r1266, %r1297, %r1298;
	// end inline asm
	mov.b64 	%rd238, {%r1259, %r1264};
	setp.lt.s32 	%p461, %r1248, 2;
	selp.b64 	%rd239, 0, %rd238, %p461;
	add.s64 	%rd240, %rd239, %rd237;
	mov.b64 	{%r1270, %r1275}, %rd240;
	mov.b32 	%r1276, 4;
	// begin inline asm
	shfl.sync.up.b32 %r1269, %r1270, %r1276, %r1297, %r1298;
	// end inline asm
	// begin inline asm
	shfl.sync.up.b32 %r1274, %r1275, %r1276, %r1297, %r1298;
	// end inline asm
	mov.b64 	%rd241, {%r1269, %r1274};
	setp.lt.s32 	%p462, %r1248, 4;
	selp.b64 	%rd242, 0, %rd241, %p462;
	add.s64 	%rd243, %rd242, %rd240;
	mov.b64 	{%r1280, %r1285}, %rd243;
	mov.b32 	%r1286, 8;
	// begin inline asm
	shfl.sync.up.b32 %r1279, %r1280, %r1286, %r1297, %r1298;
	// end inline asm
	// begin inline asm
	shfl.sync.up.b32 %r1284, %r1285, %r1286, %r1297, %r1298;
	// end inline asm
	mov.b64 	%rd244, {%r1279, %r1284};
	setp.lt.s32 	%p463, %r1248, 8;
	selp.b64 	%rd245, 0, %rd244, %p463;
	add.s64 	%rd246, %rd245, %rd243;
	mov.b64 	{%r1290, %r1295}, %rd246;
	mov.b32 	%r1296, 16;
	// begin inline asm
	shfl.sync.up.b32 %r1289, %r1290, %r1296, %r1297, %r1298;
	// end inline asm
	// begin inline asm
	shfl.sync.up.b32 %r1294, %r1295, %r1296, %r1297, %r1298;
	// end inline asm
	mov.b64 	%rd247, {%r1289, %r1294};
	setp.lt.s32 	%p464, %r1248, 16;
	selp.b64 	%rd248, 0, %rd247, %p464;
	add.s64 	%rd57, %rd248, %rd246;
	setp.ne.s32 	%p465, %r1248, 31;
	@%p465 bra 	$L__BB5_492;
	shl.b32 	%r1299, %r692, 3;
	mov.u32 	%r1300, _ZN6thrust24THRUST_300001_SM_1000_NS8cuda_cub4core6detail5shmemE;
	add.s32 	%r1301, %r1300, %r1299;
	st.shared.u64 	[%r1301], %rd57;
$L__BB5_492:
	bar.sync 	0;
	ld.shared.v2.u64 	{%rd250, %rd251}, [_ZN6thrust24THRUST_300001_SM_1000_NS8cuda_cub4core6detail5shmemE];
	add.s64 	%rd252, %rd251, %rd250;
	setp.eq.s32 	%p466, %r692, 2;
	selp.b64 	%rd253, %rd252, %rd250, %p466;
	ld.shared.v2.u64 	{%rd254, %rd255}, [_ZN6thrust24THRUST_300001_SM_1000_NS8cuda_cub4core6detail5shmemE+16];
	add.s64 	%rd256, %rd252, %rd254;
	setp.eq.s32 	%p467, %r692, 3;
	selp.b64 	%rd257, %rd256, %rd253, %p467;
	add.s64 	%rd258, %rd256, %rd255;
	setp.eq.s32 	%p468, %r692, 4;
	selp.b64 	%rd259, %rd258, %rd257, %p468;
	ld.shared.v2.u64 	{%rd260, %rd261}, [_ZN6thrust24THRUST_300001_SM_1000_NS8cuda_cub4core6detail5shmemE+32];
	add.s64 	%rd262, %rd258, %rd260;
	setp.eq.s32 	%p469, %r692, 5;
	selp.b64 	%rd263, %rd262, %rd259, %p469;
	add.s64 	%rd264, %rd262, %rd261;
	setp.eq.s32 	%p470, %r692, 6;
	selp.b64 	%rd265, %rd264, %rd263, %p470;
	ld.shared.v2.u64 	{%rd266, %rd267}, [_ZN6thrust24THRUST_300001_SM_1000_NS8cuda_cub4core6detail5shmemE+48];
	add.s64 	%rd268, %rd264, %rd266;
	setp.eq.s32 	%p471, %r692, 7;
	selp.b64 	%rd269, %rd268, %rd265, %p471;
	add.s64 	%rd270, %rd268, %rd267;
	setp.eq.s32 	%p472, %r692, 8;
	selp.b64 	%rd271, %rd270, %rd269, %p472;
	ld.shared.v2.u64 	{%rd272, %rd273}, [_ZN6thrust24THRUST_300001_SM_1000_NS8cuda_cub4core6detail5shmemE+64];
	add.s64 	%rd274, %rd270, %rd272;
	setp.eq.s32 	%p473, %r692, 9;
	selp.b64 	%rd275, %rd274, %rd271, %p473;
	add.s64 	%rd276, %rd274, %rd273;
	setp.eq.s32 	%p474, %r692, 10;
	selp.b64 	%rd277, %rd276, %rd275, %p474;
	ld.shared.v2.u64 	{%rd278, %rd279}, [_ZN6thrust24THRUST_300001_SM_1000_NS8cuda_cub4core6detail5shmemE+80];
	add.s64 	%rd280, %rd276, %rd278;
	setp.eq.s32 	%p475, %r692, 11;
	selp.b64 	%rd281, %rd280, %rd277, %p475;
	add.s64 	%rd282, %rd280, %rd279;
	setp.eq.s32 	%p476, %r692, 12;
	selp.b64 	%rd283, %rd282, %rd281, %p476;
	ld.shared.v2.u64 	{%rd284, %rd285}, [_ZN6thrust24THRUST_300001_SM_1000_NS8cuda_cub4core6detail5shmemE+96];
	add.s64 	%rd286, %rd282, %rd284;
	setp.eq.s32 	%p477, %r692, 13;
	selp.b64 	%rd287, %rd286, %rd283, %p477;
	add.s64 	%rd288, %rd286, %rd285;
	setp.eq.s32 	%p478, %r692, 14;
	selp.b64 	%rd289, %rd288, %rd287, %p478;
	ld.shared.v2.u64 	{%rd290, %rd291}, [_ZN6thrust24THRUST_300001_SM_1000_NS8cuda_cub4core6detail5shmemE+112];
	add.s64 	%rd292, %rd288, %rd290;
	setp.eq.s32 	%p479, %r692, 15;
	selp.b64 	%rd293, %rd292, %rd289, %p479;
	add.s64 	%rd530, %rd292, %rd291;
	setp.lt.u32 	%p480, %r371, 32;
	selp.b64 	%rd294, 0, %rd293, %p480;
	setp.eq.s32 	%p481, %r1248, 0;
	sub.s64 	%rd295, %rd57, %rd56;
	selp.b64 	%rd296, 0, %rd295, %p481;
	add.s64 	%rd527, %rd294, %rd296;
	mov.b64 	%rd531, 0;
	bra.uni 	$L__BB5_523;
$L__BB5_493:
	shr.u32 	%r694, %r371, 5;
	// begin inline asm
	mov.u32 %r1063, %laneid;
	// end inline asm
	mov.b64 	{%r1065, %r1070}, %rd56;
	mov.b32 	%r1071, 1;
	mov.b32 	%r1112, 0;
	mov.b32 	%r1113, -1;
	// begin inline asm
	shfl.sync.up.b32 %r1064, %r1065, %r1071, %r1112, %r1113;
	// end inline asm
	// begin inline asm
	shfl.sync.up.b32 %r1069, %r1070, %r1071, %r1112, %r1113;
	// end inline asm
	mov.b64 	%rd121, {%r1064, %r1069};
	setp.lt.s32 	%p407, %r1063, 1;
	selp.b64 	%rd122, 0, %rd121, %p407;
	add.s64 	%rd123, %rd122, %rd56;
	mov.b64 	{%r1075, %r1080}, %rd123;
	mov.b32 	%r1081, 2;
	// begin inline asm
	shfl.sync.up.b32 %r1074, %r1075, %r1081, %r1112, %r1113;
	// end inline asm
	// begin inline asm
	shfl.sync.up.b32 %r1079, %r1080, %r1081, %r1112, %r1113;
	// end inline asm
	mov.b64 	%rd124, {%r1074, %r1079};
	setp.lt.s32 	%p408, %r1063, 2;
	selp.b64 	%rd125, 0, %rd124, %p408;
	add.s64 	%rd126, %rd125, %rd123;
	mov.b64 	{%r1085, %r1090}, %rd126;
	mov.b32 	%r1091, 4;
	// begin inline asm
	shfl.sync.up.b32 %r1084, %r1085, %r1091, %r1112, %r1113;
	// end inline asm
	// begin inline asm
	shfl.sync.up.b32 %r1089, %r1090, %r1091, %r1112, %r1113;
	// end inline asm
	mov.b64 	%rd127, {%r1084, %r1089};
	setp.lt.s32 	%p409, %r1063, 4;
	selp.b64 	%rd128, 0, %rd127, %p409;
	add.s64 	%rd129, %rd128, %rd126;
	mov.b64 	{%r1095, %r1100}, %rd129;
	mov.b32 	%r1101, 8;
	// begin inline asm
	shfl.sync.up.b32 %r1094, %r1095, %r1101, %r1112, %r1113;
	// end inline asm
	// begin inline asm
	shfl.sync.up.b32 %r1099, %r1100, %r1101, %r1112, %r1113;
	// end inline asm
	mov.b64 	%rd130, {%r1094, %r1099};
	setp.lt.s32 	%p410, %r1063, 8;
	selp.b64 	%rd131, 0, %rd130, %p410;
	add.s64 	%rd132, %rd131, %rd129;
	mov.b64 	{%r1105, %r1110}, %rd132;
	mov.b32 	%r1111, 16;
	// begin inline asm
	shfl.sync.up.b32 %r1104, %r1105, %r1111, %r1112, %r1113;
	// end inline asm
	// begin inline asm
	shfl.sync.up.b32 %r1109, %r1110, %r1111, %r1112, %r1113;
	// end inline asm
	mov.b64 	%rd133, {%r1104, %r1109};
	setp.lt.s32 	%p411, %r1063, 16;
	selp.b64 	%rd134, 0, %rd133, %p411;
	add.s64 	%rd60, %rd134, %rd132;
	setp.ne.s32 	%p412, %r1063, 31;
	@%p412 bra 	$L__BB5_495;
	shl.b32 	%r1114, %r694, 3;
	mov.u32 	%r1115, _ZN6thrust24THRUST_300001_SM_1000_NS8cuda_cub4core6detail5shmemE;
	add.s32 	%r1116, %r1115, %r1114;
	st.shared.u64 	[%r1116], %rd60;
$L__BB5_495:
	sub.s64 	%rd135, %rd60, %rd56;
	bar.sync 	0;
	ld.shared.v2.u64 	{%rd136, %rd137}, [_ZN6thrust24THRUST_300001_SM_1000_NS8cuda_cub4core6detail5shmemE];
	add.s64 	%rd138, %rd137, %rd136;
	setp.eq.s32 	%p413, %r694, 2;
	selp.b64 	%rd139, %rd138, %rd136, %p413;
	ld.shared.v2.u64 	{%rd140, %rd141}, [_ZN6thrust24THRUST_300001_SM_1000_NS8cuda_cub4core6detail5shmemE+16];
	add.s64 	%rd142, %rd138, %rd140;
	setp.eq.s32 	%p414, %r694, 3;
	selp.b64 	%rd143, %rd142, %rd139, %p414;
	add.s64 	%rd144, %rd142, %rd141;
	setp.eq.s32 	%p415, %r694, 4;
	selp.b64 	%rd145, %rd144, %rd143, %p415;
	ld.shared.v2.u64 	{%rd146, %rd147}, [_ZN6thrust24THRUST_300001_SM_1000_NS8cuda_cub4core6detail5shmemE+32];
	add.s64 	%rd148, %rd144, %rd146;
	setp.eq.s32 	%p416, %r694, 5;
	selp.b64 	%rd149, %rd148, %rd145, %p416;
	add.s64 	%rd150, %rd148, %rd147;
	setp.eq.s32 	%p417, %r694, 6;
	selp.b64 	%rd151, %rd150, %rd149, %p417;
	ld.shared.v2.u64 	{%rd152, %rd153}, [_ZN6thrust24THRUST_300001_SM_1000_NS8cuda_cub4core6detail5shmemE+48];
	add.s64 	%rd154, %rd150, %rd152;
	setp.eq.s32 	%p418, %r694, 7;
	selp.b64 	%rd155, %rd154, %rd151, %p418;
	add.s64 	%rd156, %rd154, %rd153;
	setp.eq.s32 	%p419, %r694, 8;
	selp.b64 	%rd157, %rd156, %rd155, %p419;
	ld.shared.v2.u64 	{%rd158, %rd159}, [_ZN6thrust24THRUST_300001_SM_1000_NS8cuda_cub4core6detail5shmemE+64];
	add.s64 	%rd160, %rd156, %rd158;
	setp.eq.s32 	%p420, %r694, 9;
	selp.b64 	%rd161, %rd160, %rd157, %p420;
	add.s64 	%rd162, %rd160, %rd159;
	setp.eq.s32 	%p421, %r694, 10;
	selp.b64 	%rd163, %rd162, %rd161, %p421;
	ld.shared.v2.u64 	{%rd164, %rd165}, [_ZN6thrust24THRUST_300001_SM_1000_NS8cuda_cub4core6detail5shmemE+80];
	add.s64 	%rd166, %rd162, %rd164;
	setp.eq.s32 	%p422, %r694, 11;
	selp.b64 	%rd167, %rd166, %rd163, %p422;
	add.s64 	%rd168, %rd166, %rd165;
	setp.eq.s32 	%p423, %r694, 12;
	selp.b64 	%rd169, %rd168, %rd167, %p423;
	ld.shared.v2.u64 	{%rd170, %rd171}, [_ZN6thrust24THRUST_300001_SM_1000_NS8cuda_cub4core6detail5shmemE+96];
	add.s64 	%rd172, %rd168, %rd170;
	setp.eq.s32 	%p424, %r694, 13;
	selp.b64 	%rd173, %rd172, %rd169, %p424;
	add.s64 	%rd174, %rd172, %rd171;
	setp.eq.s32 	%p425, %r694, 14;
	selp.b64 	%rd175, %rd174, %rd173, %p425;
	ld.shared.v2.u64 	{%rd176, %rd177}, [_ZN6thrust24THRUST_300001_SM_1000_NS8cuda_cub4core6detail5shmemE+112];
	add.s64 	%rd178, %rd174, %rd176;
	setp.eq.s32 	%p426, %r694, 15;
	selp.b64 	%rd179, %rd178, %rd175, %p426;
	add.s64 	%rd61, %rd178, %rd177;
	setp.gt.u32 	%p427, %r371, 31;
	setp.lt.u32 	%p428, %r371, 32;
	setp.eq.s32 	%p429, %r1063, 0;
	selp.b64 	%rd180, 0, %rd135, %p429;
	add.s64 	%rd527, %rd179, %rd180;
	selp.b64 	%rd63, %rd135, %rd527, %p428;
	@%p427 bra 	$L__BB5_520;
	setp.ne.s32 	%p430, %r371, 0;
	mul.wide.u32 	%rd181, %r1, 16;
	add.s64 	%rd64, %rd2, %rd181;
	@%p430 bra 	$L__BB5_498;
	st.shared.u64 	[_ZN6thrust24THRUST_300001_SM_1000_NS8cuda_cub4core6detail5shmemE+184], %rd61;
	add.s64 	%rd182, %rd64, 512;
	mov.b64 	%rd183, 100;
	// begin inline asm
	st.relaxed.gpu.v2.u64 [%rd182], {%rd183, %rd61};
	// end inline asm
$L__BB5_498:
	setp.gt.u32 	%p431, %r2, 499;
	@%p431 bra 	$L__BB5_500;
	membar.cta;
	bra.uni 	$L__BB5_501;
$L__BB5_500:
	mov.b32 	%r1117, 450;
	// begin inline asm
	nanosleep.u32 %r1117;
	// end inline asm
$L__BB5_501:
	mul.wide.u32 	%rd188, %r371, 16;
	xor.b64  	%rd189, %rd188, -16;
	add.s64 	%rd190, %rd64, %rd189;
	add.s64 	%rd187, %rd190, 512;
	// begin inline asm
	ld.relaxed.gpu.v2.u64 {%rd525, %rd522}, [%rd187];
	// end inline asm
$L__BB5_502:
	setp.eq.s64 	%p432, %rd525, 99;
	mov.b32 	%r1118, -1;
	vote.sync.any.pred 	%p433, %p432, %r1118;
	not.pred 	%p434, %p433;
	@%p434 bra 	$L__BB5_507;
	setp.gt.u32 	%p459, %r2, 499;
	@%p459 bra 	$L__BB5_505;
	membar.cta;
	bra.uni 	$L__BB5_506;
$L__BB5_505:
	mov.b32 	%r1247, 350;
	// begin inline asm
	nanosleep.u32 %r1247;
	// end inline asm
$L__BB5_506:
	// begin inline asm
	ld.relaxed.gpu.v2.u64 {%rd525, %rd522}, [%rd187];
	// end inline asm
	bra.uni 	$L__BB5_502;
$L__BB5_507:
	setp.eq.s64 	%p435, %rd525, 101;
	mov.b32 	%r1170, -1;
	vote.sync.ballot.b32 	%r1171, %p435, %r1170;
	// begin inline asm
	mov.u32 %r1120, %lanemask_ge;
	// end inline asm
	and.b32  	%r1172, %r1171, %r1120;
	or.b32  	%r1173, %r1172, -2147483648;
	add.s32 	%r1174, %r1173, -1;
	not.b32 	%r1175, %r1173;
	and.b32  	%r1176, %r1175, %r1174;
	popc.b32 	%r1124, %r1176;
	mov.b64 	{%r1122, %r1127}, %rd522;
	mov.b32 	%r1128, 1;
	// begin inline asm
	shfl.sync.down.b32 %r1121, %r1122, %r1128, %r1124, %r1170;
	// end inline asm
	// begin inline asm
	shfl.sync.down.b32 %r1126, %r1127, %r1128, %r1124, %r1170;
	// end inline asm
	mov.b64 	%rd191, {%r1121, %r1126};
	setp.lt.s32 	%p437, %r1063, %r1124;
	selp.b64 	%rd192, %rd191, 0, %p437;
	add.s64 	%rd193, %rd192, %rd522;
	mov.b64 	{%r1132, %r1137}, %rd193;
	mov.b32 	%r1138, 2;
	// begin inline asm
	shfl.sync.down.b32 %r1131, %r1132, %r1138, %r1124, %r1170;
	// end inline asm
	// begin inline asm
	shfl.sync.down.b32 %r1136, %r1137, %r1138, %r1124, %r1170;
	// end inline asm
	mov.b64 	%rd194, {%r1131, %r1136};
	add.s32 	%r1177, %r1063, 2;
	setp.gt.s32 	%p438, %r1177, %r1124;
	selp.b64 	%rd195, 0, %rd194, %p438;
	add.s64 	%rd196, %rd195, %rd193;
	mov.b64 	{%r1142, %r1147}, %rd196;
	mov.b32 	%r1148, 4;
	// begin inline asm
	shfl.sync.down.b32 %r1141, %r1142, %r1148, %r1124, %r1170;
	// end inline asm
	// begin inline asm
	shfl.sync.down.b32 %r1146, %r1147, %r1148, %r1124, %r1170;
	// end inline asm
	mov.b64 	%rd197, {%r1141, %r1146};
	add.s32 	%r1178, %r1063, 4;
	setp.gt.s32 	%p439, %r1178, %r1124;
	selp.b64 	%rd198, 0, %rd197, %p439;
	add.s64 	%rd199, %rd198, %rd196;
	mov.b64 	{%r1152, %r1157}, %rd199;
	mov.b32 	%r1158, 8;
	// begin inline asm
	shfl.sync.down.b32 %r1151, %r1152, %r1158, %r1124, %r1170;
	// end inline asm
	// begin inline asm
	shfl.sync.down.b32 %r1156, %r1157, %r1158, %r1124, %r1170;
	// end inline asm
	mov.b64 	%rd200, {%r1151, %r1156};
	add.s32 	%r1179, %r1063, 8;
	setp.gt.s32 	%p440, %r1179, %r1124;
	selp.b64 	%rd201, 0, %rd200, %p440;
	add.s64 	%rd202, %rd201, %rd199;
	mov.b64 	{%r1162, %r1167}, %rd202;
	mov.b32 	%r1168, 16;
	// begin inline asm
	shfl.sync.down.b32 %r1161, %r1162, %r1168, %r1124, %r1170;
	// end inline asm
	// begin inline asm
	shfl.sync.down.b32 %r1166, %r1167, %r1168, %r1124, %r1170;
	// end inline asm
	mov.b64 	%rd203, {%r1161, %r1166};
	add.s32 	%r1180, %r1063, 16;
	setp.gt.s32 	%p441, %r1180, %r1124;
	selp.b64 	%rd204, 0, %rd203, %p441;
	add.s64 	%rd523, %rd204, %rd202;
	not.b32 	%r1181, %r371;
	add.s32 	%r2320, %r1, %r1181;
	add.s64 	%rd75, %rd2, 512;
$L__BB5_508:
	setp.ne.s64 	%p442, %rd525, 101;
	mov.b32 	%r1182, -1;
	vote.sync.all.pred 	%p443, %p442, %r1182;
	not.pred 	%p444, %p443;
	@%p444 bra 	$L__BB5_516;
	mul.wide.s32 	%rd212, %r2320, 16;
	add.s64 	%rd213, %rd75, %rd212;
	add.s64 	%rd211, %rd213, -512;
	// begin inline asm
	ld.relaxed.gpu.v2.u64 {%rd525, %rd526}, [%rd211];
	// end inline asm
$L__BB5_510:
	setp.eq.s64 	%p448, %rd525, 99;
	mov.b32 	%r1184, -1;
	vote.sync.any.pred 	%p449, %p448, %r1184;
	not.pred 	%p450, %p449;
	@%p450 bra 	$L__BB5_515;
	setp.gt.u32 	%p458, %r2, 499;
	@%p458 bra 	$L__BB5_513;
	membar.cta;
	bra.uni 	$L__BB5_514;
$L__BB5_513:
	mov.b32 	%r1246, 350;
	// begin inline asm
	nanosleep.u32 %r1246;
	// end inline asm
$L__BB5_514:
	// begin inline asm
	ld.relaxed.gpu.v2.u64 {%rd525, %rd526}, [%rd211];
	// end inline asm
	bra.uni 	$L__BB5_510;
$L__BB5_515:
	setp.eq.s64 	%p451, %rd525, 101;
	mov.b32 	%r1235, -1;
	vote.sync.ballot.b32 	%r1236, %p451, %r1235;
	and.b32  	%r1237, %r1236, %r1120;
	or.b32  	%r1238, %r1237, -2147483648;
	add.s32 	%r1239, %r1238, -1;
	not.b32 	%r1240, %r1238;
	and.b32  	%r1241, %r1240, %r1239;
	popc.b32 	%r1189, %r1241;
	mov.b64 	{%r1187, %r1192}, %rd526;
	mov.b32 	%r1193, 1;
	// begin inline asm
	shfl.sync.down.b32 %r1186, %r1187, %r1193, %r1189, %r1235;
	// end inline asm
	// begin inline asm
	shfl.sync.down.b32 %r1191, %r1192, %r1193, %r1189, %r1235;
	// end inline asm
	mov.b64 	%rd214, {%r1186, %r1191};
	setp.lt.s32 	%p453, %r1063, %r1189;
	selp.b64 	%rd215, %rd214, 0, %p453;
	add.s64 	%rd216, %rd215, %rd526;
	mov.b64 	{%r1197, %r1202}, %rd216;
	mov.b32 	%r1203, 2;
	// begin inline asm
	shfl.sync.down.b32 %r1196, %r1197, %r1203, %r1189, %r1235;
	// end inline asm
	// begin inline asm
	shfl.sync.down.b32 %r1201, %r1202, %r1203, %r1189, %r1235;
	// end inline asm
	mov.b64 	%rd217, {%r1196, %r1201};
	add.s32 	%r1242, %r1063, 2;
	setp.gt.s32 	%p454, %r1242, %r1189;
	selp.b64 	%rd218, 0, %rd217, %p454;
	add.s64 	%rd219, %rd216, %rd218;
	mov.b64 	{%r1207, %r1212}, %rd219;
	mov.b32 	%r1213, 4;
	// begin inline asm
	shfl.sync.down.b32 %r1206, %r1207, %r1213, %r1189, %r1235;
	// end inline asm
	// begin inline asm
	shfl.sync.down.b32 %r1211, %r1212, %r1213, %r1189, %r1235;
	// end inline asm
	mov.b64 	%rd220, {%r1206, %r1211};
	add.s32 	%r1243, %r1063, 4;
	setp.gt.s32 	%p455, %r1243, %r1189;
	selp.b64 	%rd221, 0, %rd220, %p455;
	add.s64 	%rd222, %rd221, %rd219;
	mov.b64 	{%r1217, %r1222}, %rd222;
	mov.b32 	%r1223, 8;
	// begin inline asm
	shfl.sync.down.b32 %r1216, %r1217, %r1223, %r1189, %r1235;
	// end inline asm
	// begin inline asm
	shfl.sync.down.b32 %r1221, %r1222, %r1223, %r1189, %r1235;
	// end inline asm
	mov.b64 	%rd223, {%r1216, %r1221};
	add.s32 	%r1244, %r1063, 8;
	setp.gt.s32 	%p456, %r1244, %r1189;
	selp.b64 	%rd224, 0, %rd223, %p456;
	add.s64 	%rd225, %rd224, %rd222;
	mov.b64 	{%r1227, %r1232}, %rd225;
	mov.b32 	%r1233, 16;
	// begin inline asm
	shfl.sync.down.b32 %r1226, %r1227, %r1233, %r1189, %r1235;
	// end inline asm
	// begin inline asm
	shfl.sync.down.b32 %r1231, %r1232, %r1233, %r1189, %r1235;
	// end inline asm
	mov.b64 	%rd226, {%r1226, %r1231};
	add.s32 	%r1245, %r1063, 16;
	setp.gt.s32 	%p457, %r1245, %r1189;
	selp.b64 	%rd227, 0, %rd226, %p457;
	add.s64 	%rd228, %rd225, %rd523;
	add.s64 	%rd523, %rd228, %rd227;
	add.s32 	%r2320, %r2320, -32;
	bra.uni 	$L__BB5_508;
$L__BB5_516:
	setp.ne.s32 	%p445, %r371, 0;
	@%p445 bra 	$L__BB5_518;
	add.s64 	%rd207, %rd523, %rd61;
	add.s64 	%rd205, %rd64, 512;
	mov.b64 	%rd206, 101;
	// begin inline asm
	st.relaxed.gpu.v2.u64 [%rd205], {%rd206, %rd207};
	// end inline asm
	st.shared.u64 	[_ZN6thrust24THRUST_300001_SM_1000_NS8cuda_cub4core6detail5shmemE+168], %rd523;
	st.shared.u64 	[_ZN6thrust24THRUST_300001_SM_1000_NS8cuda_cub4core6detail5shmemE+176], %rd207;
$L__BB5_518:
	setp.ne.s32 	%p446, %r1063, 0;
	mov.u64 	%rd527, %rd63;
	@%p446 bra 	$L__BB5_520;
	st.shared.u64 	[_ZN6thrust24THRUST_300001_SM_1000_NS8cuda_cub4core6detail5shmemE+144], %rd523;
	mov.u64 	%rd527, %rd523;
$L__BB5_520:
	setp.eq.s32 	%p447, %r371, 0;
	bar.sync 	0;
	@%p447 bra 	$L__BB5_522;
	ld.shared.u64 	%rd208, [_ZN6thrust24THRUST_300001_SM_1000_NS8cuda_cub4core6detail5shmemE+144];
	add.s64 	%rd527, %rd208, %rd527;
$L__BB5_522:
	ld.shared.u64 	%rd530, [_ZN6thrust24THRUST_300001_SM_1000_NS8cuda_cub4core6detail5shmemE+184];
	ld.shared.u64 	%rd531, [_ZN6thrust24THRUST_300001_SM_1000_NS8cuda_cub4core6detail5shmemE+168];
$L__BB5_523:
	bar.sync 	0;
	cvt.u32.u64 	%r700, %rd530;
	cvt.u32.u64 	%r1302, %rd531;
	cvt.u32.u64 	%r1303, %rd527;
	sub.s32 	%r2322, %r1303, %r1302;
	not.pred 	%p482, %p126;
	@%p482 bra 	$L__BB5_525;
	add.s32 	%r702, %r2322, 1;
	shl.b32 	%r1304, %r2322, 2;
	mov.u32 	%r1305, _ZN6thrust24THRUST_300001_SM_1000_NS8cuda_cub4core6detail5shmemE;
	add.s32 	%r1306, %r1305, %r1304;
	selp.b32 	%r1307, %r525, %r523, %p795;
	st.shared.u32 	[%r1306+2048], %r1307;
	mov.u32 	%r2322, %r702;
$L__BB5_525:
	not.pred 	%p483, %p133;
	@%p483 bra 	$L__BB5_527;
	add.s32 	%r704, %r2322, 1;
	shl.b32 	%r1308, %r2322, 2;
	mov.u32 	%r1309, _ZN6thrust24THRUST_300001_SM_1000_NS8cuda_cub4core6detail5shmemE;
	add.s32 	%r1310, %r1309, %r1308;
	selp.b32 	%r1311, %r2248, %r2250, %p797;
	st.shared.u32 	[%r1310+2048], %r1311;
	mov.u32 	%r2322, %r704;
$L__BB5_527:
	not.pred 	%p484, %p140;
	@%p484 bra 	$L__BB5_529;
	add.s32 	%r706, %r2322, 1;
	shl.b32 	%r1312, %r2322, 2;
	mov.u32 	%r1313, _ZN6thrust24THRUST_300001_SM_1000_NS8cuda_cub4core6detail5shmemE;
	add.s32 	%r1314, %r1313, %r1312;
	selp.b32 	%r1315, %r2252, %r2254, %p799;
	st.shared.u32 	[%r1314+2048], %r1315;
	mov.u32 	%r2322, %r706;
$L__BB5_529:
	not.pred 	%p485, %p147;
	@%p485 bra 	$L__BB5_531;
	add.s32 	%r708, %r2322, 1;
	shl.b32 	%r1316, %r2322, 2;
	mov.u32 	%r1317, _ZN6thrust24THRUST_300001_SM_1000_NS8cuda_cub4core6detail5shmemE;
	add.s32 	%r1318, %r1317, %r1316;
	selp.b32 	%r1319, %r2256, %r2258, %p801;
	st.shared.u32 	[%r1318+2048], %r1319;
	mov.u32 	%r2322, %r708;
$L__BB5_531:
	not.pred 	%p486, %p154;
	@%p486 bra 	$L__BB5_533;
	add.s32 	%r710, %r2322, 1;
	shl.b32 	%r1320, %r2322, 2;
	mov.u32 	%r1321, _ZN6thrust24THRUST_300001_SM_1000_NS8cuda_cub4core6detail5shmemE;
	add.s32 	%r1322, %r1321, %r1320;
	selp.b32 	%r1323, %r2260, %r2262, %p803;
	st.shared.u32 	[%r1322+2048], %r1323;
	mov.u32 	%r2322, %r710;
$L__BB5_533:
	and.b32  	%r1324, %r576, 32;
	setp.eq.s32 	%p487, %r1324, 0;
	@%p487 bra 	$L__BB5_535;
	add.s32 	%r712, %r2322, 1;
	shl.b32 	%r1325, %r2322, 2;
	mov.u32 	%r1326, _ZN6thrust24THRUST_300001_SM_1000_NS8cuda_cub4core6detail5shmemE;
	add.s32 	%r1327, %r1326, %r1325;
	st.shared.u32 	[%r1327+2048], %r566;
	mov.u32 	%r2322, %r712;
$L__BB5_535:
	and.b32  	%r1328, %r576, 64;
	setp.eq.s32 	%p488, %r1328, 0;
	@%p488 bra 	$L__BB5_537;
	add.s32 	%r714, %r2322, 1;
	shl.b32 	%r1329, %r2322, 2;
	mov.u32 	%r1330, _ZN6thrust24THRUST_300001_SM_1000_NS8cuda_cub4core6detail5shmemE;
	add.s32 	%r1331, %r1330, %r1329;
	selp.b32 	%r1332, %r2268, %r2270, %p807;
	st.shared.u32 	[%r1331+2048], %r1332;
	mov.u32 	%r2322, %r714;
$L__BB5_537:
	and.b32  	%r1333, %r595, 128;
	setp.eq.s32 	%p489, %r1333, 0;
	@%p489 bra 	$L__BB5_539;
	add.s32 	%r716, %r2322, 1;
	shl.b32 	%r1334, %r2322, 2;
	mov.u32 	%r1335, _ZN6thrust24THRUST_300001_SM_1000_NS8cuda_cub4core6detail5shmemE;
	add.s32 	%r1336, %r1335, %r1334;
	st.shared.u32 	[%r1336+2048], %r585;
	mov.u32 	%r2322, %r716;
$L__BB5_539:
	and.b32  	%r1337, %r595, 256;
	setp.eq.s32 	%p490, %r1337, 0;
	@%p490 bra 	$L__BB5_541;
	add.s32 	%r718, %r2322, 1;
	shl.b32 	%r1338, %r2322, 2;
	mov.u32 	%r1339, _ZN6thrust24THRUST_300001_SM_1000_NS8cuda_cub4core6detail5shmemE;
	add.s32 	%r1340, %r1339, %r1338;
	selp.b32 	%r1341, %r2276, %r2278, %p811;
	st.shared.u32 	[%r1340+2048], %r1341;
	mov.u32 	%r2322, %r718;
$L__BB5_541:
	and.b32  	%r1342, %r614, 512;
	setp.eq.s32 	%p491, %r1342, 0;
	@%p491 bra 	$L__BB5_543;
	add.s32 	%r720, %r2322, 1;
	shl.b32 	%r1343, %r2322, 2;
	mov.u32 	%r1344, _ZN6thrust24THRUST_300001_SM_1000_NS8cuda_cub4core6detail5shmemE;
	add.s32 	%r1345, %r1344, %r1343;
	st.shared.u32 	[%r1345+2048], %r604;
	mov.u32 	%r2322, %r720;
$L__BB5_543:
	and.b32  	%r1346, %r614, 1024;
	setp.eq.s32 	%p492, %r1346, 0;
	@%p492 bra 	$L__BB5_545;
	add.s32 	%r722, %r2322, 1;
	shl.b32 	%r1347, %r2322, 2;
	mov.u32 	%r1348, _ZN6thrust24THRUST_300001_SM_1000_NS8cuda_cub4core6detail5shmemE;
	add.s32 	%r1349, %r1348, %r1347;
	selp.b32 	%r1350, %r2284, %r2286, %p815;
	st.shared.u32 	[%r1349+2048], %r1350;
	mov.u32 	%r2322, %r722;
$L__BB5_545:
	and.b32  	%r1351, %r633, 2048;
	setp.eq.s32 	%p493, %r1351, 0;
	@%p493 bra 	$L__BB5_547;
	add.s32 	%r724, %r2322, 1;
	shl.b32 	%r1352, %r2322, 2;
	mov.u32 	%r1353, _ZN6thrust24THRUST_300001_SM_1000_NS8cuda_cub4core6detail5shmemE;
	add.s32 	%r1354, %r1353, %r1352;
	st.shared.u32 	[%r1354+2048], %r623;
	mov.u32 	%r2322, %r724;
$L__BB5_547:
	and.b32  	%r1355, %r633, 4096;
	setp.eq.s32 	%p494, %r1355, 0;
	@%p494 bra 	$L__BB5_549;
	add.s32 	%r726, %r2322, 1;
	shl.b32 	%r1356, %r2322, 2;
	mov.u32 	%r1357, _ZN6thrust24THRUST_300001_SM_1000_NS8cuda_cub4core6detail5shmemE;
	add.s32 	%r1358, %r1357, %r1356;
	selp.b32 	%r1359, %r2292, %r2294, %p819;
	st.shared.u32 	[%r1358+2048], %r1359;
	mov.u32 	%r2322, %r726;
$L__BB5_549:
	and.b32  	%r1360, %r652, 8192;
	setp.eq.s32 	%p495, %r1360, 0;
	@%p495 bra 	$L__BB5_551;
	add.s32 	%r728, %r2322, 1;
	shl.b32 	%r1361, %r2322, 2;
	mov.u32 	%r1362, _ZN6thrust24THRUST_300001_SM_1000_NS8cuda_cub4core6detail5shmemE;
	add.s32 	%r1363, %r1362, %r1361;
	st.shared.u32 	[%r1363+2048], %r642;
	mov.u32 	%r2322, %r728;
$L__BB5_551:
	and.b32  	%r1364, %r652, 16384;
	setp.eq.s32 	%p496, %r1364, 0;
	@%p496 bra 	$L__BB5_553;
	add.s32 	%r730, %r2322, 1;
	shl.b32 	%r1365, %r2322, 2;
	mov.u32 	%r1366, _ZN6thrust24THRUST_300001_SM_1000_NS8cuda_cub4core6detail5shmemE;
	add.s32 	%r1367, %r1366, %r1365;
	selp.b32 	%r1368, %r2300, %r2302, %p823;
	st.shared.u32 	[%r1367+2048], %r1368;
	mov.u32 	%r2322, %r730;
$L__BB5_553:
	and.b32  	%r1369, %r671, 32768;
	setp.eq.s32 	%p497, %r1369, 0;
	@%p497 bra 	$L__BB5_555;
	add.s32 	%r732, %r2322, 1;
	shl.b32 	%r1370, %r2322, 2;
	mov.u32 	%r1371, _ZN6thrust24THRUST_300001_SM_1000_NS8cuda_cub4core6detail5shmemE;
	add.s32 	%r1372, %r1371, %r1370;
	st.shared.u32 	[%r1372+2048], %r661;
	mov.u32 	%r2322, %r732;
$L__BB5_555:
	and.b32  	%r1373, %r671, 65536;
	setp.eq.s32 	%p498, %r1373, 0;
	@%p498 bra 	$L__BB5_557;
	add.s32 	%r734, %r2322, 1;
	shl.b32 	%r1374, %r2322, 2;
	mov.u32 	%r1375, _ZN6thrust24THRUST_300001_SM_1000_NS8cuda_cub4core6detail5shmemE;
	add.s32 	%r1376, %r1375, %r1374;
	selp.b32 	%r1377, %r2308, %r2310, %p827;
	st.shared.u32 	[%r1376+2048], %r1377;
	mov.u32 	%r2322, %r734;
$L__BB5_557:
	and.b32  	%r1378, %r691, 131072;
	setp.eq.s32 	%p499, %r1378, 0;
	@%p499 bra 	$L__BB5_559;
	add.s32 	%r736, %r2322, 1;
	shl.b32 	%r1379, %r2322, 2;
	mov.u32 	%r1380, _ZN6thrust24THRUST_300001_SM_1000_NS8cuda_cub4core6detail5shmemE;
	add.s32 	%r1381, %r1380, %r1379;
	st.shared.u32 	[%r1381+2048], %r680;
	mov.u32 	%r2322, %r736;
$L__BB5_559:
	and.b32  	%r1382, %r691, 262144;
	setp.eq.s32 	%p500, %r1382, 0;
	@%p500 bra 	$L__BB5_561;
	shl.b32 	%r1383, %r2322, 2;
	mov.u32 	%r1384, _ZN6thrust24THRUST_300001_SM_1000_NS8cuda_cub4core6detail5shmemE;
	add.s32 	%r1385, %r1384, %r1383;
	st.shared.u32 	[%r1385+2048], %r690;
$L__BB5_561:
	bar.sync 	0;
	setp.ge.s32 	%p501, %r371, %r700;
	@%p501 bra 	$L__BB5_568;
	not.b32 	%r1386, %r371;
	add.s32 	%r738, %r1386, %r700;
	and.b32  	%r1387, %r738, 1536;
	setp.eq.s32 	%p502, %r1387, 1536;
	mov.u32 	%r2343, %r371;
	@%p502 bra 	$L__BB5_565;
	shr.u32 	%r1388, %r738, 9;
	add.s32 	%r1389, %r1388, 1;
	and.b32  	%r1390, %r1389, 3;
	shl.b32 	%r1391, %r371, 2;
	mov.u32 	%r1392, _ZN6thrust24THRUST_300001_SM_1000_NS8cuda_cub4core6detail5shmemE;
	add.s32 	%r1393, %r1391, %r1392;
	add.s32 	%r2340, %r1393, 2048;
	cvt.u64.u32 	%rd297, %r371;
	add.s64 	%rd298, %rd531, %rd297;
	shl.b64 	%rd299, %rd298, 2;
	add.s64 	%rd532, %rd5, %rd299;
	neg.s32 	%r2339, %r1390;
	shl.b32 	%r1394, %r1389, 9;
	and.b32  	%r1395, %r1394, 1536;
	add.s32 	%r2343, %r371, %r1395;
$L__BB5_564:
	.pragma "nounroll";
	ld.shared.u32 	%r1396, [%r2340];
	st.global.u32 	[%rd532], %r1396;
	add.s32 	%r2340, %r2340, 2048;
	add.s64 	%rd532, %rd532, 2048;
	add.s32 	%r2339, %r2339, 1;
	setp.ne.s32 	%p503, %r2339, 0;
	@%p503 bra 	$L__BB5_564;
$L__BB5_565:
	setp.lt.u32 	%p504, %r738, 1536;
	@%p504 bra 	$L__BB5_568;
	cvt.u64.u32 	%rd300, %r2343;
	add.s64 	%rd301, %rd531, %rd300;
	shl.b64 	%rd302, %rd301, 2;
	add.s64 	%rd303, %rd302, %rd5;
	add.s64 	%rd533, %rd303, 4096;
	shl.b32 	%r1397, %r2343, 2;
	mov.u32 	%r1398, _ZN6thrust24THRUST_300001_SM_1000_NS8cuda_cub4core6detail5shmemE;
	add.s32 	%r1399, %r1397, %r1398;
	add.s32 	%r2342, %r1399, 8192;
$L__BB5_567:
	ld.shared.u32 	%r1400, [%r2342+-6144];
	st.global.u32 	[%rd533+-4096], %r1400;
	ld.shared.u32 	%r1401, [%r2342+-4096];
	st.global.u32 	[%rd533+-2048], %r1401;
	ld.shared.u32 	%r1402, [%r2342+-2048];
	st.global.u32 	[%rd533], %r1402;
	ld.shared.u32 	%r1403, [%r2342];
	st.global.u32 	[%rd533+2048], %r1403;
	add.s32 	%r2343, %r2343, 2048;
	add.s64 	%rd533, %rd533, 8192;
	add.s32 	%r2342, %r2342, 8192;
	setp.lt.s32 	%p505, %r2343, %r700;
	@%p505 bra 	$L__BB5_567;
$L__BB5_568:
	setp.ne.s32 	%p506, %r371, 0;
	@%p506 bra 	$L__BB5_570;
	ld.param.u64 	%rd507, [_ZN6thrust24THRUST_300001_SM_1000_NS8cuda_cub4core6detail13_kernel_agentINS1_16__set_operations10SetOpAgentINS0_6detail15normal_iteratorINS0_10device_ptrIiEEEESB_PiSC_SB_SC_lN4cuda3std3__44lessIiEENS5_31serial_set_symmetric_differenceENSF_17integral_constantIbLb0EEEEEJSB_SB_SC_SC_llSB_SC_SH_SI_PNSF_4pairIllEEPmN3cub18CUB_300001_SM_100013ScanTileStateIlLb1EEEEEEvDpT0__param_11];
	add.s64 	%rd304, %rd531, %rd530;
	cvta.to.global.u64 	%rd305, %rd507;
	st.global.u64 	[%rd305], %rd304;
$L__BB5_570:
	ret;

}
	// .globl	_ZN6thrust24THRUST_300001_SM_1000_NS8cuda_cub4core6detail13_kernel_agentINS1_16__set_operations10SetOpAgentINS0_6detail15normal_iteratorINS0_10device_ptrIiEEEESB_SB_SB_SB_SB_iN4cuda3std3__44lessIiEENS5_31serial_set_symmetric_differenceENSE_17integral_constantIbLb1EEEEEJSB_SB_SB_SB_iiSB_SB_SG_SH_PNSE_4pairIiiEEPmN3cub18CUB_300001_SM_100013ScanTileStateIiLb1EEEEEEvDpT0_
.visible .entry _ZN6thrust24THRUST_300001_SM_1000_NS8cuda_cub4core6detail13_kernel_agentINS1_16__set_operations10SetOpAgentINS0_6detail15normal_iteratorINS0_10device_ptrIiEEEESB_SB_SB_SB_SB_iN4cuda3std3__44lessIiEENS5_31serial_set_symmetric_differenceENSE_17integral_constantIbLb1EEEEEJSB_SB_SB_SB_iiSB_SB_SG_SH_PNSE_4pairIiiEEPmN3cub18CUB_300001_SM_100013ScanTileStateIiLb1EEEEEEvDpT0_(
	.param .align 8 .b8 _ZN6thrust24THRUST_300001_SM_1000_NS8cuda_cub4core6detail13_kernel_agentINS1_16__set_operations10SetOpAgentINS0_6detail15normal_iteratorINS0_10device_ptrIiEEEESB_SB_SB_SB_SB_iN4cuda3std3__44lessIiEENS5_31serial_set_symmetric_differenceENSE_17integral_constantIbLb1EEEEEJSB_SB_SB_SB_iiSB_SB_SG_SH_PNSE_4pairIiiEEPmN3cub18CUB_300001_SM_100013ScanTileStateIiLb1EEEEEEvDpT0__param_0[8],
	.param .align 8 .b8 _ZN6thrust24THRUST_300001_SM_1000_NS8cuda_cub4core6detail13_kernel_agentINS1_16__set_operations10SetOpAgentINS0_6detail15normal_iteratorINS0_10device_ptrIiEEEESB_SB_SB_SB_SB_iN4cuda3std3__44lessIiEENS5_31serial_set_symmetric_differenceENSE_17integral_constantIbLb1EEEEEJSB_SB_SB_SB_iiSB_SB_SG_SH_PNSE_4pairIiiEEPmN3cub18CUB_300001_SM_100013ScanTileStateIiLb1EEEEEEvDpT0__param_1[8],
	.param .align 8 .b8 _ZN6thrust24THRUST_300001_SM_1000_NS8cuda_cub4core6detail13_kernel_agentINS1_16__set_operations10SetOpAgentINS0_6detail15normal_iteratorINS0_10device_ptrIiEEEESB_SB_SB_SB_SB_iN4cuda3std3__44lessIiEENS5_31serial_set_symmetric_differenceENSE_17integral_constantIbLb1EEEEEJSB_SB_SB_SB_iiSB_SB_SG_SH_PNSE_4pairIiiEEPmN3cub18CUB_300001_SM_100013ScanTileStateIiLb1EEEEEEvDpT0__param_2[8],
	.param .align 8 .b8 _ZN6thrust24THRUST_300001_SM_1000_NS8cuda_cub4core6detail13_kernel_agentINS1_16__set_operations10SetOpAgentINS0_6detail15normal_iteratorINS0_10device_ptrIiEEEESB_SB_SB_SB_SB_iN4cuda3std3__44lessIiEENS5_31serial_set_symmetric_differenceENSE_17integral_constantIbLb1EEEEEJSB_SB_SB_SB_iiSB_SB_SG_SH_PNSE_4pairIiiEEPmN3cub18CUB_300001_SM_100013ScanTileStateIiLb1EEEEEEvDpT0__param_3[8],
	.param .u32 _ZN6thrust24THRUST_300001_SM_1000_NS8cuda_cub4core6detail13_kernel_agentINS1_16__set_operations10SetOpAgentINS0_6detail15normal_iteratorINS0_10device_ptrIiEEEESB_SB_SB_SB_SB_iN4cuda3std3__44lessIiEENS5_31serial_set_symmetric_differenceENSE_17integral_constantIbLb1EEEEEJSB_SB_SB_SB_iiSB_SB_SG_SH_PNSE_4pairIiiEEPmN3cub18CUB_300001_SM_100013ScanTileStateIiLb1EEEEEEvDpT0__param_4,
	.param .u32 _ZN6thrust24THRUST_300001_SM_1000_NS8cuda_cub4core6detail13_kernel_agentINS1_16__set_operations10SetOpAgentINS0_6detail15normal_iteratorINS0_10device_ptrIiEEEESB_SB_SB_SB_SB_iN4cuda3std3__44lessIiEENS5_31serial_set_symmetric_differenceENSE_17integral_constantIbLb1EEEEEJSB_SB_SB_SB_iiSB_SB_SG_SH_PNSE_4pairIiiEEPmN3cub18CUB_300001_SM_100013ScanTileStateIiLb1EEEEEEvDpT0__param_5,
	.param .align 8 .b8 _ZN6thrust24THRUST_300001_SM_1000_NS8cuda_cub4core6detail13_kernel_agentINS1_16__set_operations10SetOpAgentINS0_6detail15normal_iteratorINS0_10device_ptrIiEEEESB_SB_SB_SB_SB_iN4cuda3std3__44lessIiEENS5_31serial_set_symmetric_differenceENSE_17integral_constantIbLb1EEEEEJSB_SB_SB_SB_iiSB_SB_SG_SH_PNSE_4pairIiiEEPmN3cub18CUB_300001_SM_100013ScanTileStateIiLb1EEEEEEvDpT0__param_6[8],
	.param .align 8 .b8 _ZN6thrust24THRUST_300001_SM_1000_NS8cuda_cub4core6detail13_kernel_agentINS1_16__set_operations10SetOpAgentINS0_6detail15normal_iteratorINS0_10device_ptrIiEEEESB_SB_SB_SB_SB_iN4cuda3std3__44lessIiEENS5_31serial_set_symmetric_differenceENSE_17integral_constantIbLb1EEEEEJSB_SB_SB_SB_iiSB_SB_SG_SH_PNSE_4pairIiiEEPmN3cub18CUB_300001_SM_100013ScanTileStateIiLb1EEEEEEvDpT0__param_7[8],
	.param .align 1 .b8 _ZN6thrust24THRUST_300001_SM_1000_NS8cuda_cub4core6detail13_kernel_agentINS1_16__set_operations10SetOpAgentINS0_6detail15normal_iteratorINS0_10device_ptrIiEEEESB_SB_SB_SB_SB_iN4cuda3std3__44lessIiEENS5_31serial_set_symmetric_differenceENSE_17integral_constantIbLb1EEEEEJSB_SB_SB_SB_iiSB_SB_SG_SH_PNSE_4pairIiiEEPmN3cub18CUB_300001_SM_100013ScanTileStateIiLb1EEEEEEvDpT0__param_8[1],
	.param .align 1 .b8 _ZN6thrust24THRUST_300001_SM_1000_NS8cuda_cub4core6detail13_kernel_agentINS1_16__set_operations10SetOpAgentINS0_6detail15normal_iteratorINS0_10device_ptrIiEEEESB_SB_SB_SB_SB_iN4cuda3std3__44lessIiEENS5_31serial_set_symmetric_differenceENSE_17integral_constantIbLb1EEEEEJSB_SB_SB_SB_iiSB_SB_SG_SH_PNSE_4pairIiiEEPmN3cub18CUB_300001_SM_100013ScanTileStateIiLb1EEEEEEvDpT0__param_9[1],
	.param .u64 .ptr .align 1 _ZN6thrust24THRUST_300001_SM_1000_NS8cuda_cub4core6detail13_kernel_agentINS1_16__set_operations10SetOpAgentINS0_6detail15normal_iteratorINS0_10device_ptrIiEEEESB_SB_SB_SB_SB_iN4cuda3std3__44lessIiEENS5_31serial_set_symmetric_differenceENSE_17integral_constantIbLb1EEEEEJSB_SB_SB_SB_iiSB_SB_SG_SH_PNSE_4pairIiiEEPmN3cub18CUB_300001_SM_100013ScanTileStateIiLb1EEEEEEvDpT0__param_10,
	.param .u64 .ptr .align 1 _ZN6thrust24THRUST_300001_SM_1000_NS8cuda_cub4core6detail13_kernel_agentINS1_16__set_operations10SetOpAgentINS0_6detail15normal_iteratorINS0_10device_ptrIiEEEESB_SB_SB_SB_SB_iN4cuda3std3__44lessIiEENS5_31serial_set_symmetric_differenceENSE_17integral_constantIbLb1EEEEEJSB_SB_SB_SB_iiSB_SB_SG_SH_PNSE_4pairIiiEEPmN3cub18CUB_300001_SM_100013ScanTileStateIiLb1EEEEEEvDpT0__param_11,
	.param .align 8 .b8 _ZN6thrust24THRUST_300001_SM_1000_NS8cuda_cub4core6detail13_kernel_agentINS1_16__set_operations10SetOpAgentINS0_6detail15normal_iteratorINS0_10device_ptrIiEEEESB_SB_SB_SB_SB_iN4cuda3std3__44lessIiEENS5_31serial_set_symmetric_differenceENSE_17integral_constantIbLb1EEEEEJSB_SB_SB_SB_iiSB_SB_SG_SH_PNSE_4pairIiiEEPmN3cub18CUB_300001_SM_100013ScanTileStateIiLb1EEEEEEvDpT0__param_12[8]
)
.maxntid 512
{
	.reg .pred 	%p<956>;
	.reg .b32 	%r<3449>;
	.reg .b64 	%rd<142>;

	ld.param.u64 	%rd2, [_ZN6thrust24THRUST_300001_SM_1000_NS8cuda_cub4core6detail13_kernel_agentINS1_16__set_operations10SetOpAgentINS0_6detail15normal_iteratorINS0_10device_ptrIiEEEESB_SB_SB_SB_SB_iN4cuda3std3__44lessIiEENS5_31serial_set_symmetric_differenceENSE_17integral_constantIbLb1EEEEEJSB_SB_SB_SB_iiSB_SB_SG_SH_PNSE_4pairIiiEEPmN3cub18CUB_300001_SM_100013ScanTileStateIiLb1EEEEEEvDpT0__param_12];
	ld.param.u64 	%rd31, [_ZN6thrust24THRUST_300001_SM_1000_NS8cuda_cub4core6detail13_kernel_agentINS1_16__set_operations10SetOpAgentINS0_6detail15normal_iteratorINS0_10device_ptrIiEEEESB_SB_SB_SB_SB_iN4cuda3std3__44lessIiEENS5_31serial_set_symmetric_differenceENSE_17integral_constantIbLb1EEEEEJSB_SB_SB_SB_iiSB_SB_SG_SH_PNSE_4pairIiiEEPmN3cub18CUB_300001_SM_100013ScanTileStateIiLb1EEEEEEvDpT0__param_7];
	ld.param.u64 	%rd32, [_ZN6thrust24THRUST_300001_SM_1000_NS8cuda_cub4core6detail13_kernel_agentINS1_16__set_operations10SetOpAgentINS0_6detail15normal_iteratorINS0_10device_ptrIiEEEESB_SB_SB_SB_SB_iN4cuda3std3__44lessIiEENS5_31serial_set_symmetric_differenceENSE_17integral_constantIbLb1EEEEEJSB_SB_SB_SB_iiSB_SB_SG_SH_PNSE_4pairIiiEEPmN3cub18CUB_300001_SM_100013ScanTileStateIiLb1EEEEEEvDpT0__param_6];
	ld.param.u64 	%rd33, [_ZN6thrust24THRUST_300001_SM_1000_NS8cuda_cub4core6detail13_kernel_agentINS1_16__set_operations10SetOpAgentINS0_6detail15normal_iteratorINS0_10device_ptrIiEEEESB_SB_SB_SB_SB_iN4cuda3std3__44lessIiEENS5_31serial_set_symmetric_differenceENSE_17integral_constantIbLb1EEEEEJSB_SB_SB_SB_iiSB_SB_SG_SH_PNSE_4pairIiiEEPmN3cub18CUB_300001_SM_100013ScanTileStateIiLb1EEEEEEvDpT0__param_3];
	ld.param.u64 	%rd34, [_ZN6thrust24THRUST_300001_SM_1000_NS8cuda_cub4core6detail13_kernel_agentINS1_16__set_operations10SetOpAgentINS0_6detail15normal_iteratorINS0_10device_ptrIiEEEESB_SB_SB_SB_SB_iN4cuda3std3__44lessIiEENS5_31serial_set_symmetric_differenceENSE_17integral_constantIbLb1EEEEEJSB_SB_SB_SB_iiSB_SB_SG_SH_PNSE_4pairIiiEEPmN3cub18CUB_300001_SM_100013ScanTileStateIiLb1EEEEEEvDpT0__param_2];
	ld.param.u64 	%rd35, [_ZN6thrust24THRUST_300001_SM_1000_NS8cuda_cub4core6detail13_kernel_agentINS1_16__set_operations10SetOpAgentINS0_6detail15normal_iteratorINS0_10device_ptrIiEEEESB_SB_SB_SB_SB_iN4cuda3std3__44lessIiEENS5_31serial_set_symmetric_differenceENSE_17integral_constantIbLb1EEEEEJSB_SB_SB_SB_iiSB_SB_SG_SH_PNSE_4pairIiiEEPmN3cub18CUB_300001_SM_100013ScanTileStateIiLb1EEEEEEvDpT0__param_1];
	ld.param.u64 	%rd36, [_ZN6thrust24THRUST_300001_SM_1000_NS8cuda_cub4core6detail13_kernel_agentINS1_16__set_operations10SetOpAgentINS0_6detail15normal_iteratorINS0_10device_ptrIiEEEESB_SB_SB_SB_SB_iN4cuda3std3__44lessIiEENS5_31serial_set_symmetric_differenceENSE_17integral_constantIbLb1EEEEEJSB_SB_SB_SB_iiSB_SB_SG_SH_PNSE_4pairIiiEEPmN3cub18CUB_300001_SM_100013ScanTileStateIiLb1EEEEEEvDpT0__param_0];
	ld.param.u64 	%rd37, [_ZN6thrust24THRUST_300001_SM_1000_NS8cuda_cub4core6detail13_kernel_agentINS1_16__set_operations10SetOpAgentINS0_6detail15normal_iteratorINS0_10device_ptrIiEEEESB_SB_SB_SB_SB_iN4cuda3std3__44lessIiEENS5_31serial_set_symmetric_differenceENSE_17integral_constantIbLb1EEEEEJSB_SB_SB_SB_iiSB_SB_SG_SH_PNSE_4pairIiiEEPmN3cub18CUB_300001_SM_100013ScanTileStateIiLb1EEEEEEvDpT0__param_10];
	cvta.to.global.u64 	%rd1, %rd37;
	cvta.to.global.u64 	%rd3, %rd36;
	cvta.to.global.u64 	%rd4, %rd35;
	cvta.to.global.u64 	%rd5, %rd34;
	cvta.to.global.u64 	%rd6, %rd33;
	cvta.to.global.u64 	%rd7, %rd32;
	cvta.to.global.u64 	%rd8, %rd31;
	mov.u32 	%r1, %ctaid.x;
	mov.u32 	%r1181, %nctaid.x;
	add.s32 	%r1182, %r1181, -1;
	setp.ge.u32 	%p239, %r1, %r1182;
	@%p239 bra 	$L__BB6_417;
	mul.wide.u32 	%rd93, %r1, 8;
	add.s64 	%rd94, %rd1, %rd93;
	ld.global.u32 	%r2, [%rd94];
	ld.global.u32 	%r3, [%rd94+4];
	ld.global.u32 	%r2121, [%rd94+8];
	ld.global.u32 	%r2122, [%rd94+12];
	sub.s32 	%r4, %r2121, %r2;
	sub.s32 	%r2123, %r2122, %r3;
	cvt.s64.s32 	%rd95, %r2;
	mul.wide.s32 	%rd96, %r3, 4;
	add.s64 	%rd9, %rd4, %rd96;
	mov.u32 	%r6, %tid.x;
	setp.ge.s32 	%p578, %r6, %r4;
	cvt.u64.u32 	%rd10, %r6;
	add.s64 	%rd97, %rd95, %rd10;
	shl.b64 	%rd98, %rd97, 2;
	add.s64 	%rd11, %rd3, %rd98;
	@%p578 bra 	$L__BB6_3;
	ld.global.u32 	%r3007, [%rd11];
	bra.uni 	$L__BB6_4;
$L__BB6_3:
	sub.s32 	%r2124, %r6, %r4;
	mul.wide.s32 	%rd99, %r2124, 4;
	add.s64 	%rd100, %rd9, %rd99;
	ld.global.u32 	%r3007, [%rd100];
$L__BB6_4:
	add.s32 	%r2125, %r6, 512;
	setp.lt.s32 	%p579, %r2125, %r4;
	cvt.s64.s32 	%rd101, %r4;
	sub.s64 	%rd102, %rd10, %rd101;
	shl.b64 	%rd103, %rd102, 2;
	add.s64 	%rd12, %rd9, %rd103;
	@%p579 bra 	$L__BB6_6;
	ld.global.u32 	%r3008, [%rd12+2048];
	bra.uni 	$L__BB6_7;
$L__BB6_6:
	ld.global.u32 	%r3008, [%rd11+2048];
$L__BB6_7:
	or.b32  	%r2126, %r6, 1024;
	setp.lt.s32 	%p580, %r2126, %r4;
	@%p580 bra 	$L__BB6_9;
	ld.global.u32 	%r3009, [%rd12+4096];
	bra.uni 	$L__BB6_10;
$L__BB6_9:
	ld.global.u32 	%r3009, [%rd11+4096];
$L__BB6_10:
	add.s32 	%r2127, %r6, 1536;
	setp.lt.s32 	%p581, %r2127, %r4;
	@%p581 bra 	$L__BB6_12;
	ld.global.u32 	%r3010, [%rd12+6144];
	bra.uni 	$L__BB6_13;
$L__BB6_12:
	ld.global.u32 	%r3010, [%rd11+6144];
$L__BB6_13:
	or.b32  	%r2128, %r6, 2048;
	setp.lt.s32 	%p582, %r2128, %r4;
	@%p582 bra 	$L__BB6_15;
	ld.global.u32 	%r3011, [%rd12+8192];
	bra.uni 	$L__BB6_16;
$L__BB6_15:
	ld.global.u32 	%r3011, [%rd11+8192];
$L__BB6_16:
	add.s32 	%r2129, %r6, 2560;
	setp.lt.s32 	%p583, %r2129, %r4;
	@%p583 bra 	$L__BB6_18;
	ld.global.u32 	%r3012, [%rd12+10240];
	bra.uni 	$L__BB6_19;
$L__BB6_18:
	ld.global.u32 	%r3012, [%rd11+10240];
$L__BB6_19:
	or.b32  	%r2130, %r6, 3072;
	setp.lt.s32 	%p584, %r2130, %r4;
	@%p584 bra 	$L__BB6_21;
	ld.global.u32 	%r3013, [%rd12+12288];
	bra.uni 	$L__BB6_22;
$L__BB6_21:
	ld.global.u32 	%r3013, [%rd11+12288];
$L__BB6_22:
	add.s32 	%r2131, %r6, 3584;
	setp.lt.s32 	%p585, %r2131, %r4;
	@%p585 bra 	$L__BB6_24;
	ld.global.u32 	%r3014, [%rd12+14336];
	bra.uni 	$L__BB6_25;
$L__BB6_24:
	ld.global.u32 	%r3014, [%rd11+14336];
$L__BB6_25:
	or.b32  	%r2132, %r6, 4096;
	setp.lt.s32 	%p586, %r2132, %r4;
	@%p586 bra 	$L__BB6_27;
	ld.global.u32 	%r3015, [%rd12+16384];
	bra.uni 	$L__BB6_28;
$L__BB6_27:
	ld.global.u32 	%r3015, [%rd11+16384];
$L__BB6_28:
	add.s32 	%r2133, %r6, 4608;
	setp.lt.s32 	%p587, %r2133, %r4;
	@%p587 bra 	$L__BB6_30;
	ld.global.u32 	%r3016, [%rd12+18432];
	bra.uni 	$L__BB6_31;
$L__BB6_30:
	ld.global.u32 	%r3016, [%rd11+18432];
$L__BB6_31:
	or.b32  	%r2134, %r6, 5120;
	setp.lt.s32 	%p588, %r2134, %r4;
	@%p588 bra 	$L__BB6_33;
	ld.global.u32 	%r3017, [%rd12+20480];
	bra.uni 	$L__BB6_34;
$L__BB6_33:
	ld.global.u32 	%r3017, [%rd11+20480];
$L__BB6_34:
	add.s32 	%r2135, %r6, 5632;
	setp.lt.s32 	%p589, %r2135, %r4;
	@%p589 bra 	$L__BB6_36;
	ld.global.u32 	%r3018, [%rd12+22528];
	bra.uni 	$L__BB6_37;
$L__BB6_36:
	ld.global.u32 	%r3018, [%rd11+22528];
$L__BB6_37:
	or.b32  	%r2136, %r6, 6144;
	setp.lt.s32 	%p590, %r2136, %r4;
	@%p590 bra 	$L__BB6_39;
	ld.global.u32 	%r3019, [%rd12+24576];
	bra.uni 	$L__BB6_40;
$L__BB6_39:
	ld.global.u32 	%r3019, [%rd11+24576];
$L__BB6_40:
	add.s32 	%r2137, %r6, 6656;
	setp.lt.s32 	%p591, %r2137, %r4;
	@%p591 bra 	$L__BB6_42;
	ld.global.u32 	%r3020, [%rd12+26624];
	bra.uni 	$L__BB6_43;
$L__BB6_42:
	ld.global.u32 	%r3020, [%rd11+26624];
$L__BB6_43:
	or.b32  	%r2138, %r6, 7168;
	setp.lt.s32 	%p592, %r2138, %r4;
	@%p592 bra 	$L__BB6_45;
	ld.global.u32 	%r3021, [%rd12+28672];
	bra.uni 	$L__BB6_46;
$L__BB6_45:
	ld.global.u32 	%r3021, [%rd11+28672];
$L__BB6_46:
	add.s32 	%r2139, %r6, 7680;
	setp.lt.s32 	%p593, %r2139, %r4;
	@%p593 bra 	$L__BB6_48;
	ld.global.u32 	%r3022, [%rd12+30720];
	bra.uni 	$L__BB6_49;
$L__BB6_48:
	ld.global.u32 	%r3022, [%rd11+30720];
$L__BB6_49:
	or.b32  	%r2140, %r6, 8192;
	setp.lt.s32 	%p594, %r2140, %r4;
	@%p594 bra 	$L__BB6_51;
	ld.global.u32 	%r3023, [%rd12+32768];
	bra.uni 	$L__BB6_52;
$L__BB6_51:
	ld.global.u32 	%r3023, [%rd11+32768];
$L__BB6_52:
	add.s32 	%r2141, %r6, 8704;
	setp.lt.s32 	%p595, %r2141, %r4;
	@%p595 bra 	$L__BB6_54;
	ld.global.u32 	%r3024, [%rd12+34816];
	bra.uni 	$L__BB6_55;
$L__BB6_54:
	ld.global.u32 	%r3024, [%rd11+34816];
$L__BB6_55:
	or.b32  	%r61, %r6, 9216;
	add.s32 	%r62, %r2123, %r4;
	setp.ge.s32 	%p596, %r61, %r62;
	@%p596 bra 	$L__BB6_59;
	setp.ge.s32 	%p597, %r61, %r4;
	@%p597 bra 	$L__BB6_58;
	ld.global.u32 	%r3025, [%rd11+36864];
	bra.uni 	$L__BB6_59;
$L__BB6_58:
	ld.global.u32 	%r3025, [%rd12+36864];
$L__BB6_59:
	mov.u32 	%r2143, _ZN6thrust24THRUST_300001_SM_1000_NS8cuda_cub4core6detail5shmemE;
	add.s32 	%r2144, %r2143, 2048;
	shl.b32 	%r2146, %r6, 2;
	add.s32 	%r66, %r2144, %r2146;
	st.shared.u32 	[%r66], %r3007;
	st.shared.u32 	[%r66+2048], %r3008;
	st.shared.u32 	[%r66+4096], %r3009;
	st.shared.u32 	[%r66+6144], %r3010;
	st.shared.u32 	[%r66+8192], %r3011;
	st.shared.u32 	[%r66+10240], %r3012;
	st.shared.u32 	[%r66+12288], %r3013;
	st.shared.u32 	[%r66+14336], %r3014;
	st.shared.u32 	[%r66+16384], %r3015;
	st.shared.u32 	[%r66+18432], %r3016;
	st.shared.u32 	[%r66+20480], %r3017;
	st.shared.u32 	[%r66+22528], %r3018;
	st.shared.u32 	[%r66+24576], %r3019;
	st.shared.u32 	[%r66+26624], %r3020;
	st.shared.u32 	[%r66+28672], %r3021;
	st.shared.u32 	[%r66+30720], %r3022;
	st.shared.u32 	[%r66+32768], %r3023;
	st.shared.u32 	[%r66+34816], %r3024;
	st.shared.u32 	[%r66+36864], %r3025;
	bar.sync 	0;
	mul.lo.s32 	%r2147, %r6, 19;
	min.s32 	%r67, %r62, %r2147;
	shl.b32 	%r2148, %r4, 2;
	add.s32 	%r68, %r2144, %r2148;
	sub.s32 	%r2149, %r67, %r2123;
	max.s32 	%r3028, %r2149, 0;
	min.s32 	%r3027, %r4, %r67;
	setp.ge.s32 	%p598, %r3028, %r3027;
	@%p598 bra 	$L__BB6_61;
$L__BB6_60:
	add.s32 	%r2150, %r3028, %r3027;
	shr.s32 	%r2151, %r2150, 1;
	shl.b32 	%r2152, %r2151, 2;
	add.s32 	%r2154, %r2143, %r2152;
	ld.shared.u32 	%r2155, [%r2154+2048];
	not.b32 	%r2156, %r2151;
	add.s32 	%r2157, %r67, %r2156;
	shl.b32 	%r2158, %r2157, 2;
	add.s32 	%r2159, %r68, %r2158;
	ld.shared.u32 	%r2160, [%r2159];
	setp.lt.s32 	%p599, %r2160, %r2155;
	add.s32 	%r2161, %r2151, 1;
	selp.b32 	%r3028, %r3028, %r2161, %p599;
	selp.b32 	%r3027, %r2151, %r3027, %p599;
	setp.lt.s32 	%p600, %r3028, %r3027;
	@%p600 bra 	$L__BB6_60;
$L__BB6_61:
	sub.s32 	%r76, %r67, %r3028;
	setp.ge.s32 	%p601, %r76, %r2123;
	mov.b32 	%r3055, 0;
	@%p601 bra 	$L__BB6_86;
	shl.b32 	%r2165, %r76, 2;
	add.s32 	%r77, %r68, %r2165;
	ld.shared.u32 	%r78, [%r77];
	setp.lt.s32 	%p602, %r3028, 1;
	mov.b32 	%r3032, 0;
	mov.u32 	%r3031, %r3028;
	@%p602 bra 	$L__BB6_64;
	mul.lo.s32 	%r2166, %r3028, 511;
	shr.s32 	%r2167, %r2166, 9;
	shl.b32 	%r2168, %r2167, 2;
	add.s32 	%r2170, %r2143, %r2168;
	ld.shared.u32 	%r2171, [%r2170+2048];
	setp.lt.s32 	%p603, %r2171, %r78;
	add.s32 	%r2172, %r2167, 1;
	selp.b32 	%r3031, %r3028, %r2167, %p603;
	selp.b32 	%r3032, %r2172, 0, %p603;
$L__BB6_64:
	setp.ge.s32 	%p604, %r3032, %r3031;
	@%p604 bra 	$L__BB6_66;
	mad.lo.s32 	%r2173, %r3031, 127, %r3032;
	shr.s32 	%r2174, %r2173, 7;
	shl.b32 	%r2175, %r2174, 2;
	add.s32 	%r2177, %r2143, %r2175;
	ld.shared.u32 	%r2178, [%r2177+2048];
	setp.lt.s32 	%p605, %r2178, %r78;
	add.s32 	%r2179, %r2174, 1;
	selp.b32 	%r3031, %r3031, %r2174, %p605;
	selp.b32 	%r3032, %r2179, %r3032, %p605;
$L__BB6_66:
	setp.ge.s32 	%p606, %r3032, %r3031;
	@%p606 bra 	$L__BB6_68;
	mad.lo.s32 	%r2180, %r3031, 31, %r3032;
	shr.s32 	%r2181, %r2180, 5;
	shl.b32 	%r2182, %r2181, 2;
	add.s32 	%r2184, %r2143, %r2182;
	ld.shared.u32 	%r2185, [%r2184+2048];
	setp.lt.s32 	%p607, %r2185, %r78;
	add.s32 	%r2186, %r2181, 1;
	selp.b32 	%r3031, %r3031, %r2181, %p607;
	selp.b32 	%r3032, %r2186, %r3032, %p607;
$L__BB6_68:
	setp.ge.s32 	%p608, %r3032, %r3031;
	@%p608 bra 	$L__BB6_70;
	mad.lo.s32 	%r2187, %r3031, 15, %r3032;
	shr.s32 	%r2188, %r2187, 4;
	shl.b32 	%r2189, %r2188, 2;
	add.s32 	%r2191, %r2143, %r2189;
	ld.shared.u32 	%r2192, [%r2191+2048];
	setp.lt.s32 	%p609, %r2192, %r78;
	add.s32 	%r2193, %r2188, 1;
	selp.b32 	%r3031, %r3031, %r2188, %p609;
	selp.b32 	%r3032, %r2193, %r3032, %p609;
$L__BB6_70:
	setp.ge.s32 	%p610, %r3032, %r3031;
	@%p610 bra 	$L__BB6_72;
$L__BB6_71:
	add.s32 	%r2195, %r3032, %r3031;
	shr.s32 	%r2196, %r2195, 1;
	shl.b32 	%r2197, %r2196, 2;
	add.s32 	%r2199, %r2143, %r2197;
	ld.shared.u32 	%r2200, [%r2199+2048];
	setp.lt.s32 	%p611, %r2200, %r78;
	add.s32 	%r2201, %r2196, 1;
	selp.b32 	%r3031, %r3031, %r2196, %p611;
	selp.b32 	%r3032, %r2201, %r3032, %p611;
	setp.lt.s32 	%p612, %r3032, %r3031;
	@%p612 bra 	$L__BB6_71;
$L__BB6_72:
	setp.lt.s32 	%p613, %r76, 1;
	mov.b32 	%r3043, 0;
	mov.u32 	%r3042, %r76;
	@%p613 bra 	$L__BB6_74;
	mul.lo.s32 	%r2204, %r76, 511;
	shr.s32 	%r2205, %r2204, 9;
	shl.b32 	%r2206, %r2205, 2;
	add.s32 	%r2207, %r68, %r2206;
	ld.shared.u32 	%r2208, [%r2207];
	setp.lt.s32 	%p614, %r2208, %r78;
	add.s32 	%r2209, %r2205, 1;
	selp.b32 	%r3042, %r76, %r2205, %p614;
	selp.b32 	%r3043, %r2209, 0, %p614;
$L__BB6_74:
	setp.ge.s32 	%p615, %r3043, %r3042;
	@%p615 bra 	$L__BB6_76;
	mad.lo.s32 	%r2211, %r3042, 127, %r3043;
	shr.s32 	%r2212, %r2211, 7;
	shl.b32 	%r2213, %r2212, 2;
	add.s32 	%r2214, %r68, %r2213;
	ld.shared.u32 	%r2215, [%r2214];
	setp.lt.s32 	%p616, %r2215, %r78;
	add.s32 	%r2216, %r2212, 1;
	selp.b32 	%r3042, %r3042, %r2212, %p616;
	selp.b32 	%r3043, %r2216, %r3043, %p616;
$L__BB6_76:
	setp.ge.s32 	%p617, %r3043, %r3042;
	@%p617 bra 	$L__BB6_78;
	mad.lo.s32 	%r2217, %r3042, 31, %r3043;
	shr.s32 	%r2218, %r2217, 5;
	shl.b32 	%r2219, %r2218, 2;
	add.s32 	%r2220, %r68, %r2219;
	ld.shared.u32 	%r2221, [%r2220];
	setp.lt.s32 	%p618, %r2221, %r78;
	add.s32 	%r2222, %r2218, 1;
	selp.b32 	%r3042, %r3042, %r2218, %p618;
	selp.b32 	%r3043, %r2222, %r3043, %p618;
$L__BB6_78:
	setp.ge.s32 	%p619, %r3043, %r3042;
	@%p619 bra 	$L__BB6_80;
	mad.lo.s32 	%r2223, %r3042, 15, %r3043;
	shr.s32 	%r2224, %r2223, 4;
	shl.b32 	%r2225, %r2224, 2;
	add.s32 	%r2226, %r68, %r2225;
	ld.shared.u32 	%r2227, [%r2226];
	setp.lt.s32 	%p620, %r2227, %r78;
	add.s32 	%r2228, %r2224, 1;
	selp.b32 	%r3042, %r3042, %r2224, %p620;
	selp.b32 	%r3043, %r2228, %r3043, %p620;
$L__BB6_80:
	setp.ge.s32 	%p621, %r3043, %r3042;
	@%p621 bra 	$L__BB6_82;
$L__BB6_81:
	add.s32 	%r2230, %r3043, %r3042;
	shr.s32 	%r2231, %r2230, 1;
	shl.b32 	%r2232, %r2231, 2;
	add.s32 	%r2233, %r68, %r2232;
	ld.shared.u32 	%r2234, [%r2233];
	setp.lt.s32 	%p622, %r2234, %r78;
	add.s32 	%r2235, %r2231, 1;
	selp.b32 	%r3042, %r3042, %r2231, %p622;
	selp.b32 	%r3043, %r2235, %r3043, %p622;
	setp.lt.s32 	%p623, %r3043, %r3042;
	@%p623 bra 	$L__BB6_81;
$L__BB6_82:
	sub.s32 	%r2238, %r3028, %r3032;
	sub.s32 	%r123, %r76, %r3043;
	add.s32 	%r124, %r123, %r2238;
	shr.s32 	%r2239, %r124, 1;
	max.s32 	%r125, %r2239, %r123;
	add.s32 	%r2241, %r3043, %r125;
	add.s32 	%r2242, %r2241, 1;
	min.s32 	%r2243, %r2242, %r2123;
	sub.s32 	%r3052, %r2243, %r76;
	setp.lt.s32 	%p624, %r3052, 1;
	mov.b32 	%r3053, 0;
	@%p624 bra 	$L__BB6_85;
	mov.b32 	%r3053, 0;
$L__BB6_84:
	add.s32 	%r2245, %r3053, %r3052;
	shr.s32 	%r2246, %r2245, 1;
	shl.b32 	%r2247, %r2246, 2;
	add.s32 	%r2248, %r77, %r2247;
	ld.shared.u32 	%r2249, [%r2248];
	setp.lt.s32 	%p625, %r78, %r2249;
	add.s32 	%r2250, %r2246, 1;
	selp.b32 	%r3052, %r2246, %r3052, %p625;
	selp.b32 	%r3053, %r3053, %r2250, %p625;
	setp.lt.s32 	%p626, %r3053, %r3052;
	@%p626 bra 	$L__BB6_84;
$L__BB6_85:
	add.s32 	%r2251, %r123, %r3053;
	min.s32 	%r2252, %r2251, %r125;
	sub.s32 	%r2253, %r124, %r2252;
	add.s32 	%r2254, %r2252, 1;
	setp.eq.s32 	%p627, %r2253, %r2254;
	setp.lt.s32 	%p628, %r125, %r2251;
	and.pred  	%p629, %p627, %p628;
	add.s32 	%r3028, %r2253, %r3032;
	selp.u32 	%r3055, 1, 0, %p629;
$L__BB6_86:
	sub.s32 	%r2255, %r67, %r3028;
	add.s32 	%r2256, %r2255, %r3055;
	setp.eq.s32 	%p630, %r6, 0;
	shl.b32 	%r2257, %r4, 16;
	or.b32  	%r2258, %r2257, %r2123;
	shl.b32 	%r2259, %r3028, 16;
	or.b32  	%r2260, %r2256, %r2259;
	selp.b32 	%r2261, %r2258, %r2260, %p630;
	add.s32 	%r2262, %r6, -1;
	selp.b32 	%r2263, 511, %r2262, %p630;
	shl.b32 	%r2264, %r2263, 2;
	add.s32 	%r2266, %r2143, %r2264;
	st.shared.u32 	[%r2266], %r2261;
	bar.sync 	0;
	ld.shared.u32 	%r2267, [%r66+-2048];
	shr.s32 	%r136, %r2267, 16;
	and.b32  	%r2268, %r2267, 65535;
	add.s32 	%r137, %r2256, %r4;
	add.s32 	%r138, %r2268, %r4;
	add.s32 	%r139, %r138, %r136;
	shl.b32 	%r2269, %r2256, 2;
	add.s32 	%r140, %r68, %r2269;
	ld.shared.u32 	%r141, [%r140];
	shl.b32 	%r2270, %r3028, 2;
	add.s32 	%r2271, %r2143, %r2270;
	add.s32 	%r142, %r2271, 2048;
	ld.shared.u32 	%r143, [%r2271+2048];
	setp.ge.s32 	%p880, %r3028, %r136;
	setp.lt.s32 	%p631, %r3028, %r136;
	setp.ge.s32 	%p632, %r137, %r138;
	and.pred  	%p881, %p632, %p631;
	or.pred  	%p633, %p880, %p632;
	@%p633 bra 	$L__BB6_88;
	setp.lt.s32 	%p881, %r143, %r141;
	setp.lt.s32 	%p880, %r141, %r143;
$L__BB6_88:
	add.s32 	%r2272, %r137, %r3028;
	setp.lt.s32 	%p634, %r2272, %r139;
	xor.pred  	%p635, %p880, %p881;
	and.pred  	%p7, %p634, %p635;
	mov.u32 	%r3056, %r143;
	mov.u32 	%r3057, %r3028;
	@%p880 bra 	$L__BB6_90;
	add.s32 	%r3057, %r3028, 1;
	ld.shared.u32 	%r3056, [%r142+4];
$L__BB6_90:
	mov.u32 	%r3058, %r141;
	mov.u32 	%r3059, %r137;
	@%p881 bra 	$L__BB6_92;
	add.s32 	%r3059, %r137, 1;
	ld.shared.u32 	%r3058, [%r140+4];
$L__BB6_92:
	setp.ge.s32 	%p882, %r3057, %r136;
	setp.lt.s32 	%p636, %r3057, %r136;
	setp.ge.s32 	%p637, %r3059, %r138;
	and.pred  	%p883, %p637, %p636;
	or.pred  	%p638, %p882, %p637;
	@%p638 bra 	$L__BB6_94;
	setp.lt.s32 	%p883, %r3056, %r3058;
	setp.lt.s32 	%p882, %r3058, %r3056;
$L__BB6_94:
	add.s32 	%r2273, %r3059, %r3057;
	setp.lt.s32 	%p639, %r2273, %r139;
	xor.pred  	%p640, %p882, %p883;
	and.pred  	%p14, %p639, %p640;
	mov.u32 	%r3060, %r3056;
	mov.u32 	%r3061, %r3057;
	@%p882 bra 	$L__BB6_96;
	add.s32 	%r3061, %r3057, 1;
	shl.b32 	%r2274, %r3057, 2;
	add.s32 	%r2276, %r2143, %r2274;
	ld.shared.u32 	%r3060, [%r2276+2052];
$L__BB6_96:
	mov.u32 	%r3062, %r3058;
	mov.u32 	%r3063, %r3059;
	@%p883 bra 	$L__BB6_98;
	add.s32 	%r3063, %r3059, 1;
	shl.b32 	%r2277, %r3059, 2;
	add.s32 	%r2279, %r2143, %r2277;
	ld.shared.u32 	%r3062, [%r2279+2052];
$L__BB6_98:
	setp.ge.s32 	%p884, %r3061, %r136;
	setp.lt.s32 	%p641, %r3061, %r136;
	setp.ge.s32 	%p642, %r3063, %r138;
	and.pred  	%p885, %p642, %p641;
	or.pred  	%p643, %p884, %p642;
	@%p643 bra 	$L__BB6_100;
	setp.lt.s32 	%p885, %r3060, %r3062;
	setp.lt.s32 	%p884, %r3062, %r3060;
$L__BB6_100:
	add.s32 	%r2280, %r3063, %r3061;
	setp.lt.s32 	%p644, %r2280, %r139;
	xor.pred  	%p645, %p884, %p885;
	and.pred  	%p21, %p644, %p645;
	mov.u32 	%r3064, %r3060;
	mov.u32 	%r3065, %r3061;
	@%p884 bra 	$L__BB6_102;
	add.s32 	%r3065, %r3061, 1;
	shl.b32 	%r2281, %r3061, 2;
	mov.u32 	%r2282, _ZN6thrust24THRUST_300001_SM_1000_NS8cuda_cub4core6detail5shmemE;
	add.s32 	%r2283, %r2282, %r2281;
	ld.shared.u32 	%r3064, [%r2283+2052];
$L__BB6_102:
	mov.u32 	%r3066, %r3062;
	mov.u32 	%r3067, %r3063;
	@%p885 bra 	$L__BB6_104;
	add.s32 	%r3067, %r3063, 1;
	shl.b32 	%r2284, %r3063, 2;
	mov.u32 	%r2285, _ZN6thrust24THRUST_300001_SM_1000_NS8cuda_cub4core6detail5shmemE;
	add.s32 	%r2286, %r2285, %r2284;
	ld.shared.u32 	%r3066, [%r2286+2052];
$L__BB6_104:
	setp.ge.s32 	%p886, %r3065, %r136;
	setp.lt.s32 	%p646, %r3065, %r136;
	setp.ge.s32 	%p647, %r3067, %r138;
	and.pred  	%p887, %p647, %p646;
	or.pred  	%p648, %p886, %p647;
	@%p648 bra 	$L__BB6_106;
	setp.lt.s32 	%p887, %r3064, %r3066;
	setp.lt.s32 	%p886, %r3066, %r3064;
$L__BB6_106:
	add.s32 	%r2287, %r3067, %r3065;
	setp.lt.s32 	%p649, %r2287, %r139;
	xor.pred  	%p650, %p886, %p887;
	and.pred  	%p28, %p649, %p650;
	mov.u32 	%r3068, %r3064;
	mov.u32 	%r3069, %r3065;
	@%p886 bra 	$L__BB6_108;
	add.s32 	%r3069, %r3065, 1;
	shl.b32 	%r2288, %r3065, 2;
	mov.u32 	%r2289, _ZN6thrust24THRUST_300001_SM_1000_NS8cuda_cub4core6detail5shmemE;
	add.s32 	%r2290, %r2289, %r2288;
	ld.shared.u32 	%r3068, [%r2290+2052];
$L__BB6_108:
	mov.u32 	%r3070, %r3066;
	mov.u32 	%r3071, %r3067;
	@%p887 bra 	$L__BB6_110;
	add.s32 	%r3071, %r3067, 1;
	shl.b32 	%r2291, %r3067, 2;
	mov.u32 	%r2292, _ZN6thrust24THRUST_300001_SM_1000_NS8cuda_cub4core6detail5shmemE;
	add.s32 	%r2293, %r2292, %r2291;
	ld.shared.u32 	%r3070, [%r2293+2052];
$L__BB6_110:
	setp.ge.s32 	%p888, %r3069, %r136;
	setp.lt.s32 	%p651, %r3069, %r136;
	setp.ge.s32 	%p652, %r3071, %r138;
	and.pred  	%p889, %p652, %p651;
	or.pred  	%p653, %p888, %p652;
	@%p653 bra 	$L__BB6_112;
	setp.lt.s32 	%p889, %r3068, %r3070;
	setp.lt.s32 	%p888, %r3070, %r3068;
$L__BB6_112:
	add.s32 	%r2294, %r3071, %r3069;
	setp.lt.s32 	%p654, %r2294, %r139;
	xor.pred  	%p655, %p888, %p889;
	and.pred  	%p35, %p654, %p655;
	mov.u32 	%r3076, %r3068;
	mov.u32 	%r3077, %r3069;
	@%p888 bra 	$L__BB6_114;
	add.s32 	%r3077, %r3069, 1;
	shl.b32 	%r2295, %r3069, 2;
	mov.u32 	%r2296, _ZN6thrust24THRUST_300001_SM_1000_NS8cuda_cub4core6detail5shmemE;
	add.s32 	%r2297, %r2296, %r2295;
	ld.shared.u32 	%r3076, [%r2297+2052];
$L__BB6_114:
	mov.u32 	%r3078, %r3070;
	mov.u32 	%r3079, %r3071;
	@%p889 bra 	$L__BB6_116;
	add.s32 	%r3079, %r3071, 1;
	shl.b32 	%r2298, %r3071, 2;
	mov.u32 	%r2299, _ZN6thrust24THRUST_300001_SM_1000_NS8cuda_cub4core6detail5shmemE;
	add.s32 	%r2300, %r2299, %r2298;
	ld.shared.u32 	%r3078, [%r2300+2052];
$L__BB6_116:
	setp.ge.s32 	%p890, %r3077, %r136;
	setp.lt.s32 	%p656, %r3077, %r136;
	setp.ge.s32 	%p657, %r3079, %r138;
	and.pred  	%p891, %p657, %p656;
	or.pred  	%p658, %p890, %p657;
	@%p658 bra 	$L__BB6_118;
	setp.lt.s32 	%p891, %r3076, %r3078;
	setp.lt.s32 	%p890, %r3078, %r3076;
$L__BB6_118:
	selp.b32 	%r184, %r3076, %r3078, %p891;
	selp.b32 	%r185, %r3077, %r3079, %p891;
	add.s32 	%r2301, %r3079, %r3077;
	setp.lt.s32 	%p659, %r2301, %r139;
	xor.pred  	%p660, %p890, %p891;
	selp.b32 	%r2302, 32, 0, %p660;
	selp.b32 	%r186, %r2302, 0, %p659;
	@%p890 bra 	$L__BB6_120;
	add.s32 	%r187, %r3077, 1;
	shl.b32 	%r2303, %r3077, 2;
	mov.u32 	%r2304, _ZN6thrust24THRUST_300001_SM_1000_NS8cuda_cub4core6detail5shmemE;
	add.s32 	%r2305, %r2304, %r2303;
	ld.shared.u32 	%r3076, [%r2305+2052];
	mov.u32 	%r3077, %r187;
$L__BB6_120:
	@%p891 bra 	$L__BB6_122;
	add.s32 	%r191, %r3079, 1;
	shl.b32 	%r2306, %r3079, 2;
	mov.u32 	%r2307, _ZN6thrust24THRUST_300001_SM_1000_NS8cuda_cub4core6detail5shmemE;
	add.s32 	%r2308, %r2307, %r2306;
	ld.shared.u32 	%r3078, [%r2308+2052];
	mov.u32 	%r3079, %r191;
$L__BB6_122:
	setp.ge.s32 	%p892, %r3077, %r136;
	setp.lt.s32 	%p661, %r3077, %r136;
	setp.ge.s32 	%p662, %r3079, %r138;
	and.pred  	%p893, %p662, %p661;
	or.pred  	%p663, %p892, %p662;
	@%p663 bra 	$L__BB6_124;
	setp.lt.s32 	%p893, %r3076, %r3078;
	setp.lt.s32 	%p892, %r3078, %r3076;
$L__BB6_124:
	add.s32 	%r2309, %r3079, %r3077;
	setp.lt.s32 	%p664, %r2309, %r139;
	xor.pred  	%p665, %p892, %p893;
	selp.b32 	%r2310, 64, 0, %p665;
	selp.b32 	%r2311, %r2310, 0, %p664;
	or.b32  	%r2312, %r186, %r2311;
	selp.b32 	%r2313, 8, 0, %p28;
	selp.b32 	%r2314, 4, 0, %p21;
	selp.u32 	%r2315, 1, 0, %p7;
	selp.b32 	%r2316, 2, 0, %p14;
	or.b32  	%r2317, %r2316, %r2315;
	or.b32  	%r2318, %r2317, %r2314;
	or.b32  	%r2319, %r2318, %r2313;
	selp.b32 	%r2320, 16, 0, %p35;
	or.b32  	%r2321, %r2319, %r2320;
	or.b32  	%r195, %r2312, %r2321;
	mov.u32 	%r3084, %r3076;
	mov.u32 	%r3085, %r3077;
	@%p892 bra 	$L__BB6_126;
	add.s32 	%r3085, %r3077, 1;
	shl.b32 	%r2322, %r3077, 2;
	mov.u32 	%r2323, _ZN6thrust24THRUST_300001_SM_1000_NS8cuda_cub4core6detail5shmemE;
	add.s32 	%r2324, %r2323, %r2322;
	ld.shared.u32 	%r3084, [%r2324+2052];
$L__BB6_126:
	mov.u32 	%r3086, %r3078;
	mov.u32 	%r3087, %r3079;
	@%p893 bra 	$L__BB6_128;
	add.s32 	%r3087, %r3079, 1;
	shl.b32 	%r2325, %r3079, 2;
	mov.u32 	%r2326, _ZN6thrust24THRUST_300001_SM_1000_NS8cuda_cub4core6detail5shmemE;
	add.s32 	%r2327, %r2326, %r2325;
	ld.shared.u32 	%r3086, [%r2327+2052];
$L__BB6_128:
	setp.ge.s32 	%p894, %r3085, %r136;
	setp.lt.s32 	%p666, %r3085, %r136;
	setp.ge.s32 	%p667, %r3087, %r138;
	and.pred  	%p895, %p667, %p666;
	or.pred  	%p668, %p894, %p667;
	@%p668 bra 	$L__BB6_130;
	setp.lt.s32 	%p895, %r3084, %r3086;
	setp.lt.s32 	%p894, %r3086, %r3084;
$L__BB6_130:
	selp.b32 	%r204, %r3084, %r3086, %p895;
	selp.b32 	%r205, %r3085, %r3087, %p895;
	add.s32 	%r2328, %r3087, %r3085;
	setp.lt.s32 	%p669, %r2328, %r139;
	xor.pred  	%p670, %p894, %p895;
	selp.b32 	%r2329, 128, 0, %p670;
	selp.b32 	%r206, %r2329, 0, %p669;
	@%p894 bra 	$L__BB6_132;
	add.s32 	%r207, %r3085, 1;
	shl.b32 	%r2330, %r3085, 2;
	mov.u32 	%r2331, _ZN6thrust24THRUST_300001_SM_1000_NS8cuda_cub4core6detail5shmemE;
	add.s32 	%r2332, %r2331, %r2330;
	ld.shared.u32 	%r3084, [%r2332+2052];
	mov.u32 	%r3085, %r207;
$L__BB6_132:
	@%p895 bra 	$L__BB6_134;
	add.s32 	%r211, %r3087, 1;
	shl.b32 	%r2333, %r3087, 2;
	mov.u32 	%r2334, _ZN6thrust24THRUST_300001_SM_1000_NS8cuda_cub4core6detail5shmemE;
	add.s32 	%r2335, %r2334, %r2333;
	ld.shared.u32 	%r3086, [%r2335+2052];
	mov.u32 	%r3087, %r211;
$L__BB6_134:
	setp.ge.s32 	%p896, %r3085, %r136;
	setp.lt.s32 	%p671, %r3085, %r136;
	setp.ge.s32 	%p672, %r3087, %r138;
	and.pred  	%p897, %p672, %p671;
	or.pred  	%p673, %p896, %p672;
	@%p673 bra 	$L__BB6_136;
	setp.lt.s32 	%p897, %r3084, %r3086;
	setp.lt.s32 	%p896, %r3086, %r3084;
$L__BB6_136:
	add.s32 	%r2336, %r3087, %r3085;
	setp.lt.s32 	%p674, %r2336, %r139;
	xor.pred  	%p675, %p896, %p897;
	selp.b32 	%r2337, 256, 0, %p675;
	selp.b32 	%r2338, %r2337, 0, %p674;
	or.b32  	%r2339, %r206, %r2338;
	or.b32  	%r215, %r2339, %r195;
	mov.u32 	%r3092, %r3084;
	mov.u32 	%r3093, %r3085;
	@%p896 bra 	$L__BB6_138;
	add.s32 	%r3093, %r3085, 1;
	shl.b32 	%r2340, %r3085, 2;
	mov.u32 	%r2341, _ZN6thrust24THRUST_300001_SM_1000_NS8cuda_cub4core6detail5shmemE;
	add.s32 	%r2342, %r2341, %r2340;
	ld.shared.u32 	%r3092, [%r2342+2052];
$L__BB6_138:
	mov.u32 	%r3094, %r3086;
	mov.u32 	%r3095, %r3087;
	@%p897 bra 	$L__BB6_140;
	add.s32 	%r3095, %r3087, 1;
	shl.b32 	%r2343, %r3087, 2;
	mov.u32 	%r2344, _ZN6thrust24THRUST_300001_SM_1000_NS8cuda_cub4core6detail5shmemE;
	add.s32 	%r2345, %r2344, %r2343;
	ld.shared.u32 	%r3094, [%r2345+2052];
$L__BB6_140:
	setp.ge.s32 	%p898, %r3093, %r136;
	setp.lt.s32 	%p676, %r3093, %r136;
	setp.ge.s32 	%p677, %r3095, %r138;
	and.pred  	%p899, %p677, %p676;
	or.pred  	%p678, %p898, %p677;
	@%p678 bra 	$L__BB6_142;
	setp.lt.s32 	%p899, %r3092, %r3094;
	setp.lt.s32 	%p898, %r3094, %r3092;
$L__BB6_142:
	selp.b32 	%r224, %r3092, %r3094, %p899;
	selp.b32 	%r225, %r3093, %r3095, %p899;
	add.s32 	%r2346, %r3095, %r3093;
	setp.lt.s32 	%p679, %r2346, %r139;
	xor.pred  	%p680, %p898, %p899;
	selp.b32 	%r2347, 512, 0, %p680;
	selp.b32 	%r226, %r2347, 0, %p679;
	@%p898 bra 	$L__BB6_144;
	add.s32 	%r227, %r3093, 1;
	shl.b32 	%r2348, %r3093, 2;
	mov.u32 	%r2349, _ZN6thrust24THRUST_300001_SM_1000_NS8cuda_cub4core6detail5shmemE;
	add.s32 	%r2350, %r2349, %r2348;
	ld.shared.u32 	%r3092, [%r2350+2052];
	mov.u32 	%r3093, %r227;
$L__BB6_144:
	@%p899 bra 	$L__BB6_146;
	add.s32 	%r231, %r3095, 1;
	shl.b32 	%r2351, %r3095, 2;
	mov.u32 	%r2352, _ZN6thrust24THRUST_300001_SM_1000_NS8cuda_cub4core6detail5shmemE;
	add.s32 	%r2353, %r2352, %r2351;
	ld.shared.u32 	%r3094, [%r2353+2052];
	mov.u32 	%r3095, %r231;
$L__BB6_146:
	setp.ge.s32 	%p900, %r3093, %r136;
	setp.lt.s32 	%p681, %r3093, %r136;
	setp.ge.s32 	%p682, %r3095, %r138;
	and.pred  	%p901, %p682, %p681;
	or.pred  	%p683, %p900, %p682;
	@%p683 bra 	$L__BB6_148;
	setp.lt.s32 	%p901, %r3092, %r3094;
	setp.lt.s32 	%p900, %r3094, %r3092;
$L__BB6_148:
	add.s32 	%r2354, %r3095, %r3093;
	setp.lt.s32 	%p684, %r2354, %r139;
	xor.pred  	%p685, %p900, %p901;
	selp.b32 	%r2355, 1024, 0, %p685;
	selp.b32 	%r2356, %r2355, 0, %p684;
	or.b32  	%r2357, %r226, %r2356;
	or.b32  	%r235, %r2357, %r215;
	mov.u32 	%r3100, %r3092;
	mov.u32 	%r3101, %r3093;
	@%p900 bra 	$L__BB6_150;
	add.s32 	%r3101, %r3093, 1;
	shl.b32 	%r2358, %r3093, 2;
	mov.u32 	%r2359, _ZN6thrust24THRUST_300001_SM_1000_NS8cuda_cub4core6detail5shmemE;
	add.s32 	%r2360, %r2359, %r2358;
	ld.shared.u32 	%r3100, [%r2360+2052];
$L__BB6_150:
	mov.u32 	%r3102, %r3094;
	mov.u32 	%r3103, %r3095;
	@%p901 bra 	$L__BB6_152;
	add.s32 	%r3103, %r3095, 1;
	shl.b32 	%r2361, %r3095, 2;
	mov.u32 	%r2362, _ZN6thrust24THRUST_300001_SM_1000_NS8cuda_cub4core6detail5shmemE;
	add.s32 	%r2363, %r2362, %r2361;
	ld.shared.u32 	%r3102, [%r2363+2052];
$L__BB6_152:
	setp.ge.s32 	%p902, %r3101, %r136;
	setp.lt.s32 	%p686, %r3101, %r136;
	setp.ge.s32 	%p687, %r3103, %r138;
	and.pred  	%p903, %p687, %p686;
	or.pred  	%p688, %p902, %p687;
	@%p688 bra 	$L__BB6_154;
	setp.lt.s32 	%p903, %r3100, %r3102;
	setp.lt.s32 	%p902, %r3102, %r3100;
$L__BB6_154:
	selp.b32 	%r244, %r3100, %r3102, %p903;
	selp.b32 	%r245, %r3101, %r3103, %p903;
	add.s32 	%r2364, %r3103, %r3101;
	setp.lt.s32 	%p689, %r2364, %r139;
	xor.pred  	%p690, %p902, %p903;
	selp.b32 	%r2365, 2048, 0, %p690;
	selp.b32 	%r246, %r2365, 0, %p689;
	@%p902 bra 	$L__BB6_156;
	add.s32 	%r247, %r3101, 1;
	shl.b32 	%r2366, %r3101, 2;
	mov.u32 	%r2367, _ZN6thrust24THRUST_300001_SM_1000_NS8cuda_cub4core6detail5shmemE;
	add.s32 	%r2368, %r2367, %r2366;
	ld.shared.u32 	%r3100, [%r2368+2052];
	mov.u32 	%r3101, %r247;
$L__BB6_156:
	@%p903 bra 	$L__BB6_158;
	add.s32 	%r251, %r3103, 1;
	shl.b32 	%r2369, %r3103, 2;
	mov.u32 	%r2370, _ZN6thrust24THRUST_300001_SM_1000_NS8cuda_cub4core6detail5shmemE;
	add.s32 	%r2371, %r2370, %r2369;
	ld.shared.u32 	%r3102, [%r2371+2052];
	mov.u32 	%r3103, %r251;
$L__BB6_158:
	setp.ge.s32 	%p904, %r3101, %r136;
	setp.lt.s32 	%p691, %r3101, %r136;
	setp.ge.s32 	%p692, %r3103, %r138;
	and.pred  	%p905, %p692, %p691;
	or.pred  	%p693, %p904, %p692;
	@%p693 bra 	$L__BB6_160;
	setp.lt.s32 	%p905, %r3100, %r3102;
	setp.lt.s32 	%p904, %r3102, %r3100;
$L__BB6_160:
	add.s32 	%r2372, %r3103, %r3101;
	setp.lt.s32 	%p694, %r2372, %r139;
	xor.pred  	%p695, %p904, %p905;
	selp.b32 	%r2373, 4096, 0, %p695;
	selp.b32 	%r2374, %r2373, 0, %p694;
	or.b32  	%r2375, %r246, %r2374;
	or.b32  	%r255, %r2375, %r235;
	mov.u32 	%r3108, %r3100;
	mov.u32 	%r3109, %r3101;
	@%p904 bra 	$L__BB6_162;
	add.s32 	%r3109, %r3101, 1;
	shl.b32 	%r2376, %r3101, 2;
	mov.u32 	%r2377, _ZN6thrust24THRUST_300001_SM_1000_NS8cuda_cub4core6detail5shmemE;
	add.s32 	%r2378, %r2377, %r2376;
	ld.shared.u32 	%r3108, [%r2378+2052];
$L__BB6_162:
	mov.u32 	%r3110, %r3102;
	mov.u32 	%r3111, %r3103;
	@%p905 bra 	$L__BB6_164;
	add.s32 	%r3111, %r3103, 1;
	shl.b32 	%r2379, %r3103, 2;
	mov.u32 	%r2380, _ZN6thrust24THRUST_300001_SM_1000_NS8cuda_cub4core6detail5shmemE;
	add.s32 	%r2381, %r2380, %r2379;
	ld.shared.u32 	%r3110, [%r2381+2052];
$L__BB6_164:
	setp.ge.s32 	%p906, %r3109, %r136;
	setp.lt.s32 	%p696, %r3109, %r136;
	setp.ge.s32 	%p697, %r3111, %r138;
	and.pred  	%p907, %p697, %p696;
	or.pred  	%p698, %p906, %p697;
	@%p698 bra 	$L__BB6_166;
	setp.lt.s32 	%p907, %r3108, %r3110;
	setp.lt.s32 	%p906, %r3110, %r3108;
$L__BB6_166:
	selp.b32 	%r264, %r3108, %r3110, %p907;
	selp.b32 	%r265, %r3109, %r3111, %p907;
	add.s32 	%r2382, %r3111, %r3109;
	setp.lt.s32 	%p699, %r2382, %r139;
	xor.pred  	%p700, %p906, %p907;
	selp.b32 	%r2383, 8192, 0, %p700;
	selp.b32 	%r266, %r2383, 0, %p699;
	@%p906 bra 	$L__BB6_168;
	add.s32 	%r267, %r3109, 1;
	shl.b32 	%r2384, %r3109, 2;
	mov.u32 	%r2385, _ZN6thrust24THRUST_300001_SM_1000_NS8cuda_cub4core6detail5shmemE;
	add.s32 	%r2386, %r2385, %r2384;
	ld.shared.u32 	%r3108, [%r2386+2052];
	mov.u32 	%r3109, %r267;
$L__BB6_168:
	@%p907 bra 	$L__BB6_170;
	add.s32 	%r271, %r3111, 1;
	shl.b32 	%r2387, %r3111, 2;
	mov.u32 	%r2388, _ZN6thrust24THRUST_300001_SM_1000_NS8cuda_cub4core6detail5shmemE;
	add.s32 	%r2389, %r2388, %r2387;
	ld.shared.u32 	%r3110, [%r2389+2052];
	mov.u32 	%r3111, %r271;
$L__BB6_170:
	setp.ge.s32 	%p908, %r3109, %r136;
	setp.lt.s32 	%p701, %r3109, %r136;
	setp.ge.s32 	%p702, %r3111, %r138;
	and.pred  	%p909, %p702, %p701;
	or.pred  	%p703, %p908, %p702;
	@%p703 bra 	$L__BB6_172;
	setp.lt.s32 	%p909, %r3108, %r3110;
	setp.lt.s32 	%p908, %r3110, %r3108;
$L__BB6_172:
	add.s32 	%r2390, %r3111, %r3109;
	setp.lt.s32 	%p704, %r2390, %r139;
	xor.pred  	%p705, %p908, %p909;
	selp.b32 	%r2391, 16384, 0, %p705;
	selp.b32 	%r2392, %r2391, 0, %p704;
	or.b32  	%r2393, %r266, %r2392;
	or.b32  	%r275, %r2393, %r255;
	mov.u32 	%r3116, %r3108;
	mov.u32 	%r3117, %r3109;
	@%p908 bra 	$L__BB6_174;
	add.s32 	%r3117, %r3109, 1;
	shl.b32 	%r2394, %r3109, 2;
	mov.u32 	%r2395, _ZN6thrust24THRUST_300001_SM_1000_NS8cuda_cub4core6detail5shmemE;
	add.s32 	%r2396, %r2395, %r2394;
	ld.shared.u32 	%r3116, [%r2396+2052];
$L__BB6_174:
	mov.u32 	%r3118, %r3110;
	mov.u32 	%r3119, %r3111;
	@%p909 bra 	$L__BB6_176;
	add.s32 	%r3119, %r3111, 1;
	shl.b32 	%r2397, %r3111, 2;
	mov.u32 	%r2398, _ZN6thrust24THRUST_300001_SM_1000_NS8cuda_cub4core6detail5shmemE;
	add.s32 	%r2399, %r2398, %r2397;
	ld.shared.u32 	%r3118, [%r2399+2052];
$L__BB6_176:
	setp.ge.s32 	%p910, %r3117, %r136;
	setp.lt.s32 	%p706, %r3117, %r136;
	setp.ge.s32 	%p707, %r3119, %r138;
	and.pred  	%p911, %p707, %p706;
	or.pred  	%p708, %p910, %p707;
	@%p708 bra 	$L__BB6_178;
	setp.lt.s32 	%p911, %r3116, %r3118;
	setp.lt.s32 	%p910, %r3118, %r3116;
$L__BB6_178:
	selp.b32 	%r284, %r3116, %r3118, %p911;
	selp.b32 	%r285, %r3117, %r3119, %p911;
	add.s32 	%r2400, %r3119, %r3117;
	setp.lt.s32 	%p709, %r2400, %r139;
	xor.pred  	%p710, %p910, %p911;
	selp.b32 	%r2401, 32768, 0, %p710;
	selp.b32 	%r286, %r2401, 0, %p709;
	@%p910 bra 	$L__BB6_180;
	add.s32 	%r287, %r3117, 1;
	shl.b32 	%r2402, %r3117, 2;
	mov.u32 	%r2403, _ZN6thrust24THRUST_300001_SM_1000_NS8cuda_cub4core6detail5shmemE;
	add.s32 	%r2404, %r2403, %r2402;
	ld.shared.u32 	%r3116, [%r2404+2052];
	mov.u32 	%r3117, %r287;
$L__BB6_180:
	@%p911 bra 	$L__BB6_182;
	add.s32 	%r291, %r3119, 1;
	shl.b32 	%r2405, %r3119, 2;
	mov.u32 	%r2406, _ZN6thrust24THRUST_300001_SM_1000_NS8cuda_cub4core6detail5shmemE;
	add.s32 	%r2407, %r2406, %r2405;
	ld.shared.u32 	%r3118, [%r2407+2052];
	mov.u32 	%r3119, %r291;
$L__BB6_182:
	setp.ge.s32 	%p912, %r3117, %r136;
	setp.lt.s32 	%p711, %r3117, %r136;
	setp.ge.s32 	%p712, %r3119, %r138;
	and.pred  	%p913, %p712, %p711;
	or.pred  	%p713, %p912, %p712;
	@%p713 bra 	$L__BB6_184;
	setp.lt.s32 	%p913, %r3116, %r3118;
	setp.lt.s32 	%p912, %r3118, %r3116;
$L__BB6_184:
	add.s32 	%r2408, %r3119, %r3117;
	setp.lt.s32 	%p714, %r2408, %r139;
	xor.pred  	%p715, %p912, %p913;
	selp.b32 	%r2409, 65536, 0, %p715;
	selp.b32 	%r2410, %r2409, 0, %p714;
	or.b32  	%r2411, %r286, %r2410;
	or.b32  	%r295, %r2411, %r275;
	mov.u32 	%r3124, %r3116;
	mov.u32 	%r3125, %r3117;
	@%p912 bra 	$L__BB6_186;
	add.s32 	%r3125, %r3117, 1;
	shl.b32 	%r2412, %r3117, 2;
	mov.u32 	%r2413, _ZN6thrust24THRUST_300001_SM_1000_NS8cuda_cub4core6detail5shmemE;
	add.s32 	%r2414, %r2413, %r2412;
	ld.shared.u32 	%r3124, [%r2414+2052];
$L__BB6_186:
	mov.u32 	%r3126, %r3118;
	mov.u32 	%r3127, %r3119;
	@%p913 bra 	$L__BB6_188;
	add.s32 	%r3127, %r3119, 1;
	shl.b32 	%r2415, %r3119, 2;
	mov.u32 	%r2416, _ZN6thrust24THRUST_300001_SM_1000_NS8cuda_cub4core6detail5shmemE;
	add.s32 	%r2417, %r2416, %r2415;
	ld.shared.u32 	%r3126, [%r2417+2052];
$L__BB6_188:
	setp.ge.s32 	%p914, %r3125, %r136;
	setp.lt.s32 	%p716, %r3125, %r136;
	setp.ge.s32 	%p717, %r3127, %r138;
	and.pred  	%p915, %p717, %p716;
	or.pred  	%p718, %p914, %p717;
	@%p718 bra 	$L__BB6_190;
	setp.lt.s32 	%p915, %r3124, %r3126;
	setp.lt.s32 	%p914, %r3126, %r3124;
$L__BB6_190:
	selp.b32 	%r304, %r3124, %r3126, %p915;
	selp.b32 	%r305, %r3125, %r3127, %p915;
	add.s32 	%r2418, %r3127, %r3125;
	setp.lt.s32 	%p719, %r2418, %r139;
	xor.pred  	%p720, %p914, %p915;
	selp.b32 	%r2419, 131072, 0, %p720;
	selp.b32 	%r306, %r2419, 0, %p719;
	@%p914 bra 	$L__BB6_192;
	add.s32 	%r307, %r3125, 1;
	shl.b32 	%r2420, %r3125, 2;
	mov.u32 	%r2421, _ZN6thrust24THRUST_300001_SM_1000_NS8cuda_cub4core6detail5shmemE;
	add.s32 	%r2422, %r2421, %r2420;
	ld.shared.u32 	%r3124, [%r2422+2052];
	mov.u32 	%r3125, %r307;
$L__BB6_192:
	@%p915 bra 	$L__BB6_194;
	add.s32 	%r311, %r3127, 1;
	shl.b32 	%r2423, %r3127, 2;
	mov.u32 	%r2424, _ZN6thrust24THRUST_300001_SM_1000_NS8cuda_cub4core6detail5shmemE;
	add.s32 	%r2425, %r2424, %r2423;
	ld.shared.u32 	%r3126, [%r2425+2052];
	mov.u32 	%r3127, %r311;
$L__BB6_194:
	setp.ge.s32 	%p916, %r3125, %r136;
	setp.lt.s32 	%p721, %r3125, %r136;
	setp.ge.s32 	%p722, %r3127, %r138;
	and.pred  	%p917, %p722, %p721;
	or.pred  	%p723, %p916, %p722;
	@%p723 bra 	$L__BB6_196;
	setp.lt.s32 	%p917, %r3124, %r3126;
	setp.lt.s32 	%p916, %r3126, %r3124;
$L__BB6_196:
	selp.b32 	%r315, %r3124, %r3126, %p917;
	selp.b32 	%r316, %r3125, %r3127, %p917;
	add.s32 	%r2426, %r3127, %r3125;
	setp.lt.s32 	%p724, %r2426, %r139;
	xor.pred  	%p725, %p916, %p917;
	selp.b32 	%r2427, 262144, 0, %p725;
	selp.b32 	%r2428, %r2427, 0, %p724;
	or.b32  	%r2429, %r306, %r2428;
	or.b32  	%r317, %r2429, %r295;
	bar.sync 	0;
	popc.b32 	%r318, %r317;
	mov.u32 	%r2430, %ctaid.x;
	setp.ne.s32 	%p726, %r2430, 0;
	@%p726 bra 	$L__BB6_201;
	// begin inline asm
	mov.u32 %r2631, %laneid;
	// end inline asm
	mov.b32 	%r2634, 1;
	mov.b32 	%r2659, 0;
	mov.b32 	%r2661, -1;
	// begin inline asm
	{  .reg .s32 r0;  .reg .pred p;  shfl.sync.up.b32 r0|p, %r318, %r2634, %r2659, %r2661;  @p add.s32 r0, r0, %r318;  mov.s32 %r2632, r0;}
	// end inline asm
	mov.b32 	%r2640, 2;
	// begin inline asm
	{  .reg .s32 r0;  .reg .pred p;  shfl.sync.up.b32 r0|p, %r2632, %r2640, %r2659, %r2661;  @p add.s32 r0, r0, %r2632;  mov.s32 %r2638, r0;}
	// end inline asm
	mov.b32 	%r2646, 4;
	// begin inline asm
	{  .reg .s32 r0;  .reg .pred p;  shfl.sync.up.b32 r0|p, %r2638, %r2646, %r2659, %r2661;  @p add.s32 r0, r0, %r2638;  mov.s32 %r2644, r0;}
	// end inline asm
	mov.b32 	%r2652, 8;
	// begin inline asm
	{  .reg .s32 r0;  .reg .pred p;  shfl.sync.up.b32 r0|p, %r2644, %r2652, %r2659, %r2661;  @p add.s32 r0, r0, %r2644;  mov.s32 %r2650, r0;}
	// end inline asm
	mov.b32 	%r2658, 16;
	// begin inline asm
	{  .reg .s32 r0;  .reg .pred p;  shfl.sync.up.b32 r0|p, %r2650, %r2658, %r2659, %r2661;  @p add.s32 r0, r0, %r2650;  mov.s32 %r2656, r0;}
	// end inline asm
	setp.ne.s32 	%p775, %r2631, 31;
	@%p775 bra 	$L__BB6_199;
	mov.u32 	%r2662, %tid.x;
	shr.u32 	%r2663, %r2662, 3;
	and.b32  	%r2664, %r2663, 124;
	mov.u32 	%r2665, _ZN6thrust24THRUST_300001_SM_1000_NS8cuda_cub4core6detail5shmemE;
	add.s32 	%r2666, %r2665, %r2664;
	st.shared.u32 	[%r2666], %r2656;
$L__BB6_199:
	mov.u32 	%r2668, %tid.x;
	setp.ne.s32 	%p776, %r2668, 0;
	bar.sync 	0;
	ld.shared.v4.u32 	{%r2669, %r2670, %r2671, %r2672}, [_ZN6thrust24THRUST_300001_SM_1000_NS8cuda_cub4core6detail5shmemE];
	shr.u32 	%r2673, %r2668, 5;
	add.s32 	%r2674, %r2670, %r2669;
	setp.eq.s32 	%p777, %r2673, 2;
	selp.b32 	%r2675, %r2674, %r2669, %p777;
	add.s32 	%r2676, %r2674, %r2671;
	setp.eq.s32 	%p778, %r2673, 3;
	selp.b32 	%r2677, %r2676, %r2675, %p778;
	add.s32 	%r2678, %r2676, %r2672;
	setp.eq.s32 	%p779, %r2673, 4;
	selp.b32 	%r2679, %r2678, %r2677, %p779;
	ld.shared.v4.u32 	{%r2680, %r2681, %r2682, %r2683}, [_ZN6thrust24THRUST_300001_SM_1000_NS8cuda_cub4core6detail5shmemE+16];
	add.s32 	%r2684, %r2678, %r2680;
	setp.eq.s32 	%p780, %r2673, 5;
	selp.b32 	%r2685, %r2684, %r2679, %p780;
	add.s32 	%r2686, %r2684, %r2681;
	setp.eq.s32 	%p781, %r2673, 6;
	selp.b32 	%r2687, %r2686, %r2685, %p781;
	add.s32 	%r2688, %r2686, %r2682;
	setp.eq.s32 	%p782, %r2673, 7;
	selp.b32 	%r2689, %r2688, %r2687, %p782;
	add.s32 	%r2690, %r2688, %r2683;
	setp.eq.s32 	%p783, %r2673, 8;
	selp.b32 	%r2691, %r2690, %r2689, %p783;
	ld.shared.v4.u32 	{%r2692, %r2693, %r2694, %r2695}, [_ZN6thrust24THRUST_300001_SM_1000_NS8cuda_cub4core6detail5shmemE+32];
	add.s32 	%r2696, %r2690, %r2692;
	setp.eq.s32 	%p784, %r2673, 9;
	selp.b32 	%r2697, %r2696, %r2691, %p784;
	add.s32 	%r2698, %r2696, %r2693;
	setp.eq.s32 	%p785, %r2673, 10;
	selp.b32 	%r2699, %r2698, %r2697, %p785;
	add.s32 	%r2700, %r2698, %r2694;
	setp.eq.s32 	%p786, %r2673, 11;
	selp.b32 	%r2701, %r2700, %r2699, %p786;
	add.s32 	%r2702, %r2700, %r2695;
	setp.eq.s32 	%p787, %r2673, 12;
	selp.b32 	%r2703, %r2702, %r2701, %p787;
	ld.shared.v4.u32 	{%r2704, %r2705, %r2706, %r2707}, [_ZN6thrust24THRUST_300001_SM_1000_NS8cuda_cub4core6detail5shmemE+48];
	add.s32 	%r2708, %r2702, %r2704;
	setp.eq.s32 	%p788, %r2673, 13;
	selp.b32 	%r2709, %r2708, %r2703, %p788;
	add.s32 	%r2710, %r2708, %r2705;
	setp.eq.s32 	%p789, %r2673, 14;
	selp.b32 	%r2711, %r2710, %r2709, %p789;
	add.s32 	%r2712, %r2710, %r2706;
	setp.eq.s32 	%p790, %r2673, 15;
	selp.b32 	%r2713, %r2712, %r2711, %p790;
	add.s32 	%r3137, %r2712, %r2707;
	setp.lt.u32 	%p791, %r2668, 32;
	selp.b32 	%r2714, 0, %r2713, %p791;
	setp.eq.s32 	%p792, %r2631, 0;
	sub.s32 	%r2715, %r2656, %r318;
	selp.b32 	%r2716, 0, %r2715, %p792;
	add.s32 	%r3135, %r2714, %r2716;
	mov.b32 	%r3139, 0;
	@%p776 bra 	$L__BB6_231;
	add.s64 	%rd121, %rd2, 256;
	mov.b32 	%r2717, 101;
	// begin inline asm
	st.relaxed.gpu.v2.u32 [%rd121], {%r2717, %r3137};
	// end inline asm
	bra.uni 	$L__BB6_231;
$L__BB6_201:
	// begin inline asm
	mov.u32 %r2431, %laneid;
	// end inline asm
	mov.b32 	%r2434, 1;
	mov.b32 	%r2459, 0;
	mov.b32 	%r2461, -1;
	// begin inline asm
	{  .reg .s32 r0;  .reg .pred p;  shfl.sync.up.b32 r0|p, %r318, %r2434, %r2459, %r2461;  @p add.s32 r0, r0, %r318;  mov.s32 %r2432, r0;}
	// end inline asm
	mov.b32 	%r2440, 2;
	// begin inline asm
	{  .reg .s32 r0;  .reg .pred p;  shfl.sync.up.b32 r0|p, %r2432, %r2440, %r2459, %r2461;  @p add.s32 r0, r0, %r2432;  mov.s32 %r2438, r0;}
	// end inline asm
	mov.b32 	%r2446, 4;
	// begin inline asm
	{  .reg .s32 r0;  .reg .pred p;  shfl.sync.up.b32 r0|p, %r2438, %r2446, %r2459, %r2461;  @p add.s32 r0, r0, %r2438;  mov.s32 %r2444, r0;}
	// end inline asm
	mov.b32 	%r2452, 8;
	// begin inline asm
	{  .reg .s32 r0;  .reg .pred p;  shfl.sync.up.b32 r0|p, %r2444, %r2452, %r2459, %r2461;  @p add.s32 r0, r0, %r2444;  mov.s32 %r2450, r0;}
	// end inline asm
	mov.b32 	%r2458, 16;
	// begin inline asm
	{  .reg .s32 r0;  .reg .pred p;  shfl.sync.up.b32 r0|p, %r2450, %r2458, %r2459, %r2461;  @p add.s32 r0, r0, %r2450;  mov.s32 %r2456, r0;}
	// end inline asm
	setp.ne.s32 	%p727, %r2431, 31;
	@%p727 bra 	$L__BB6_203;
	mov.u32 	%r2462, %tid.x;
	shr.u32 	%r2463, %r2462, 3;
	and.b32  	%r2464, %r2463, 124;
	mov.u32 	%r2465, _ZN6thrust24THRUST_300001_SM_1000_NS8cuda_cub4core6detail5shmemE;
	add.s32 	%r2466, %r2465, %r2464;
	st.shared.u32 	[%r2466], %r2456;
$L__BB6_203:
	sub.s32 	%r2467, %r2456, %r318;
	bar.sync 	0;
	ld.shared.v4.u32 	{%r2468, %r2469, %r2470, %r2471}, [_ZN6thrust24THRUST_300001_SM_1000_NS8cuda_cub4core6detail5shmemE];
	mov.u32 	%r2472, %tid.x;
	shr.u32 	%r2473, %r2472, 5;
	add.s32 	%r2474, %r2469, %r2468;
	setp.eq.s32 	%p728, %r2473, 2;
	selp.b32 	%r2475, %r2474, %r2468, %p728;
	add.s32 	%r2476, %r2474, %r2470;
	setp.eq.s32 	%p729, %r2473, 3;
	selp.b32 	%r2477, %r2476, %r2475, %p729;
	add.s32 	%r2478, %r2476, %r2471;
	setp.eq.s32 	%p730, %r2473, 4;
	selp.b32 	%r2479, %r2478, %r2477, %p730;
	ld.shared.v4.u32 	{%r2480, %r2481, %r2482, %r2483}, [_ZN6thrust24THRUST_300001_SM_1000_NS8cuda_cub4core6detail5shmemE+16];
	add.s32 	%r2484, %r2478, %r2480;
	setp.eq.s32 	%p731, %r2473, 5;
	selp.b32 	%r2485, %r2484, %r2479, %p731;
	add.s32 	%r2486, %r2484, %r2481;
	setp.eq.s32 	%p732, %r2473, 6;
	selp.b32 	%r2487, %r2486, %r2485, %p732;
	add.s32 	%r2488, %r2486, %r2482;
	setp.eq.s32 	%p733, %r2473, 7;
	selp.b32 	%r2489, %r2488, %r2487, %p733;
	add.s32 	%r2490, %r2488, %r2483;
	setp.eq.s32 	%p734, %r2473, 8;
	selp.b32 	%r2491, %r2490, %r2489, %p734;
	ld.shared.v4.u32 	{%r2492, %r2493, %r2494, %r2495}, [_ZN6thrust24THRUST_300001_SM_1000_NS8cuda_cub4core6detail5shmemE+32];
	add.s32 	%r2496, %r2490, %r2492;
	setp.eq.s32 	%p735, %r2473, 9;
	selp.b32 	%r2497, %r2496, %r2491, %p735;
	add.s32 	%r2498, %r2496, %r2493;
	setp.eq.s32 	%p736, %r2473, 10;
	selp.b32 	%r2499, %r2498, %r2497, %p736;
	add.s32 	%r2500, %r2498, %r2494;
	setp.eq.s32 	%p737, %r2473, 11;
	selp.b32 	%r2501, %r2500, %r2499, %p737;
	add.s32 	%r2502, %r2500, %r2495;
	setp.eq.s32 	%p738, %r2473, 12;
	selp.b32 	%r2503, %r2502, %r2501, %p738;
	ld.shared.v4.u32 	{%r2504, %r2505, %r2506, %r2507}, [_ZN6thrust24THRUST_300001_SM_1000_NS8cuda_cub4core6detail5shmemE+48];
	add.s32 	%r2508, %r2502, %r2504;
	setp.eq.s32 	%p739, %r2473, 13;
	selp.b32 	%r2509, %r2508, %r2503, %p739;
	add.s32 	%r2510, %r2508, %r2505;
	setp.eq.s32 	%p740, %r2473, 14;
	selp.b32 	%r2511, %r2510, %r2509, %p740;
	add.s32 	%r2512, %r2510, %r2506;
	setp.eq.s32 	%p741, %r2473, 15;
	selp.b32 	%r2513, %r2512, %r2511, %p741;
	add.s32 	%r325, %r2512, %r2507;
	setp.gt.u32 	%p742, %r2472, 31;
	setp.lt.u32 	%p743, %r2472, 32;
	setp.eq.s32 	%p744, %r2431, 0;
	selp.b32 	%r2514, 0, %r2467, %p744;
	add.s32 	%r3135, %r2513, %r2514;
	selp.b32 	%r327, %r2467, %r3135, %p743;
	@%p742 bra 	$L__BB6_228;
	mov.u32 	%r2515, %tid.x;
	setp.ne.s32 	%p745, %r2515, 0;
	mov.u32 	%r2516, %ctaid.x;
	mul.wide.u32 	%rd104, %r2516, 8;
	add.s64 	%rd13, %rd2, %rd104;
	@%p745 bra 	$L__BB6_206;
	st.shared.u32 	[_ZN6thrust24THRUST_300001_SM_1000_NS8cuda_cub4core6detail5shmemE+108], %r325;
	add.s64 	%rd105, %rd13, 256;
	mov.b32 	%r2517, 100;
	// begin inline asm
	st.relaxed.gpu.v2.u32 [%rd105], {%r2517, %r325};
	// end inline asm
$L__BB6_206:
	mov.u32 	%r2519, %nctaid.x;
	setp.gt.u32 	%p746, %r2519, 499;
	@%p746 bra 	$L__BB6_208;
	membar.cta;
	bra.uni 	$L__BB6_209;
$L__BB6_208:
	mov.b32 	%r2520, 450;
	// begin inline asm
	nanosleep.u32 %r2520;
	// end inline asm
$L__BB6_209:
	mov.u32 	%r2523, %tid.x;
	mul.wide.u32 	%rd107, %r2523, 8;
	xor.b64  	%rd108, %rd107, -8;
	add.s64 	%rd109, %rd13, %rd108;
	add.s64 	%rd106, %rd109, 256;
	// begin inline asm
	ld.relaxed.gpu.v2.u32 {%r3133, %r3129}, [%rd106];
	// end inline asm
	mov.u32 	%r2626, %nctaid.x;
$L__BB6_210:
	setp.eq.s32 	%p747, %r3133, 99;
	mov.b32 	%r2524, -1;
	vote.sync.any.pred 	%p748, %p747, %r2524;
	not.pred 	%p749, %p748;
	@%p749 bra 	$L__BB6_215;
	setp.gt.u32 	%p774, %r2626, 499;
	@%p774 bra 	$L__BB6_213;
	membar.cta;
	bra.uni 	$L__BB6_214;
$L__BB6_213:
	mov.b32 	%r2627, 350;
	// begin inline asm
	nanosleep.u32 %r2627;
	// end inline asm
$L__BB6_214:
	// begin inline asm
	ld.relaxed.gpu.v2.u32 {%r3133, %r3129}, [%rd106];
	// end inline asm
	bra.uni 	$L__BB6_210;
$L__BB6_215:
	setp.eq.s32 	%p750, %r3133, 101;
	mov.b32 	%r2551, -1;
	vote.sync.ballot.b32 	%r2552, %p750, %r2551;
	// begin inline asm
	mov.u32 %r2526, %lanemask_ge;
	// end inline asm
	and.b32  	%r2553, %r2552, %r2526;
	or.b32  	%r2554, %r2553, -2147483648;
	add.s32 	%r2555, %r2554, -1;
	not.b32 	%r2556, %r2554;
	and.b32  	%r2557, %r2556, %r2555;
	popc.b32 	%r2530, %r2557;
	mov.b32 	%r2529, 1;
	// begin inline asm
	shfl.sync.down.b32 %r2527, %r3129, %r2529, %r2530, %r2551;
	// end inline asm
	setp.lt.s32 	%p752, %r2431, %r2530;
	selp.b32 	%r2558, %r2527, 0, %p752;
	add.s32 	%r2533, %r2558, %r3129;
	mov.b32 	%r2534, 2;
	// begin inline asm
	shfl.sync.down.b32 %r2532, %r2533, %r2534, %r2530, %r2551;
	// end inline asm
	add.s32 	%r2559, %r2431, 2;
	setp.gt.s32 	%p753, %r2559, %r2530;
	selp.b32 	%r2560, 0, %r2532, %p753;
	add.s32 	%r2538, %r2533, %r2560;
	mov.b32 	%r2539, 4;
	// begin inline asm
	shfl.sync.down.b32 %r2537, %r2538, %r2539, %r2530, %r2551;
	// end inline asm
	add.s32 	%r2561, %r2431, 4;
	setp.gt.s32 	%p754, %r2561, %r2530;
	selp.b32 	%r2562, 0, %r2537, %p754;
	add.s32 	%r2543, %r2538, %r2562;
	mov.b32 	%r2544, 8;
	// begin inline asm
	shfl.sync.down.b32 %r2542, %r2543, %r2544, %r2530, %r2551;
	// end inline asm
	add.s32 	%r2563, %r2431, 8;
	setp.gt.s32 	%p755, %r2563, %r2530;
	selp.b32 	%r2564, 0, %r2542, %p755;
	add.s32 	%r2548, %r2543, %r2564;
	mov.b32 	%r2549, 16;
	// begin inline asm
	shfl.sync.down.b32 %r2547, %r2548, %r2549, %r2530, %r2551;
	// end inline asm
	add.s32 	%r2565, %r2431, 16;
	setp.gt.s32 	%p756, %r2565, %r2530;
	selp.b32 	%r2566, 0, %r2547, %p756;
	add.s32 	%r3131, %r2548, %r2566;
	mov.u32 	%r2567, %tid.x;
	not.b32 	%r2568, %r2567;
	mov.u32 	%r2569, %ctaid.x;
	add.s32 	%r3132, %r2569, %r2568;
	add.s64 	%rd14, %rd2, 256;
$L__BB6_216:
	setp.ne.s32 	%p757, %r3133, 101;
	mov.b32 	%r2570, -1;
	vote.sync.all.pred 	%p758, %p757, %r2570;
	not.pred 	%p759, %p758;
	@%p759 bra 	$L__BB6_224;
	mul.wide.s32 	%rd112, %r3132, 8;
	add.s64 	%rd113, %rd14, %rd112;
	add.s64 	%rd111, %rd113, -256;
	// begin inline asm
	ld.relaxed.gpu.v2.u32 {%r3133, %r3134}, [%rd111];
	// end inline asm
$L__BB6_218:
	setp.eq.s32 	%p763, %r3133, 99;
	mov.b32 	%r2579, -1;
	vote.sync.any.pred 	%p764, %p763, %r2579;
	not.pred 	%p765, %p764;
	@%p765 bra 	$L__BB6_223;
	mov.u32 	%r2622, %nctaid.x;
	setp.gt.u32 	%p773, %r2622, 499;
	@%p773 bra 	$L__BB6_221;
	membar.cta;
	bra.uni 	$L__BB6_222;
$L__BB6_221:
	mov.b32 	%r2623, 350;
	// begin inline asm
	nanosleep.u32 %r2623;
	// end inline asm
$L__BB6_222:
	// begin inline asm
	ld.relaxed.gpu.v2.u32 {%r3133, %r3134}, [%rd111];
	// end inline asm
	bra.uni 	$L__BB6_218;
$L__BB6_223:
	setp.eq.s32 	%p766, %r3133, 101;
	mov.b32 	%r2605, -1;
	vote.sync.ballot.b32 	%r2606, %p766, %r2605;
	and.b32  	%r2607, %r2606, %r2526;
	or.b32  	%r2608, %r2607, -2147483648;
	add.s32 	%r2609, %r2608, -1;
	not.b32 	%r2610, %r2608;
	and.b32  	%r2611, %r2610, %r2609;
	popc.b32 	%r2584, %r2611;
	mov.b32 	%r2583, 1;
	// begin inline asm
	shfl.sync.down.b32 %r2581, %r3134, %r2583, %r2584, %r2605;
	// end inline asm
	setp.lt.s32 	%p768, %r2431, %r2584;
	selp.b32 	%r2612, %r2581, 0, %p768;
	add.s32 	%r2587, %r2612, %r3134;
	mov.b32 	%r2588, 2;
	// begin inline asm
	shfl.sync.down.b32 %r2586, %r2587, %r2588, %r2584, %r2605;
	// end inline asm
	add.s32 	%r2613, %r2431, 2;
	setp.gt.s32 	%p769, %r2613, %r2584;
	selp.b32 	%r2614, 0, %r2586, %p769;
	add.s32 	%r2592, %r2587, %r2614;
	mov.b32 	%r2593, 4;
	// begin inline asm
	shfl.sync.down.b32 %r2591, %r2592, %r2593, %r2584, %r2605;
	// end inline asm
	add.s32 	%r2615, %r2431, 4;
	setp.gt.s32 	%p770, %r2615, %r2584;
	selp.b32 	%r2616, 0, %r2591, %p770;
	add.s32 	%r2597, %r2592, %r2616;
	mov.b32 	%r2598, 8;
	// begin inline asm
	shfl.sync.down.b32 %r2596, %r2597, %r2598, %r2584, %r2605;
	// end inline asm
	add.s32 	%r2617, %r2431, 8;
	setp.gt.s32 	%p771, %r2617, %r2584;
	selp.b32 	%r2618, 0, %r2596, %p771;
	add.s32 	%r2602, %r2597, %r2618;
	mov.b32 	%r2603, 16;
	// begin inline asm
	shfl.sync.down.b32 %r2601, %r2602, %r2603, %r2584, %r2605;
	// end inline asm
	add.s32 	%r2619, %r2431, 16;
	setp.gt.s32 	%p772, %r2619, %r2584;
	selp.b32 	%r2620, 0, %r2601, %p772;
	add.s32 	%r2621, %r2620, %r3131;
	add.s32 	%r3131, %r2621, %r2602;
	add.s32 	%r3132, %r3132, -32;
	bra.uni 	$L__BB6_216;
$L__BB6_224:
	mov.u32 	%r2572, %tid.x;
	setp.ne.s32 	%p760, %r2572, 0;
	@%p760 bra 	$L__BB6_226;
	add.s32 	%r2574, %r3131, %r325;
	add.s64 	%rd110, %rd13, 256;
	mov.b32 	%r2573, 101;
	// begin inline asm
	st.relaxed.gpu.v2.u32 [%rd110], {%r2573, %r2574};
	// end inline asm
	st.shared.u32 	[_ZN6thrust24THRUST_300001_SM_1000_NS8cuda_cub4core6detail5shmemE+100], %r3131;
	st.shared.u32 	[_ZN6thrust24THRUST_300001_SM_1000_NS8cuda_cub4core6detail5shmemE+104], %r2574;
$L__BB6_226:
	setp.ne.s32 	%p761, %r2431, 0;
	mov.u32 	%r3135, %r327;
	@%p761 bra 	$L__BB6_228;
	st.shared.u32 	[_ZN6thrust24THRUST_300001_SM_1000_NS8cuda_cub4core6detail5shmemE+80], %r3131;
	mov.u32 	%r3135, %r3131;
$L__BB6_228:
	mov.u32 	%r2575, %tid.x;
	setp.eq.s32 	%p762, %r2575, 0;
	bar.sync 	0;
	@%p762 bra 	$L__BB6_230;
	ld.shared.u32 	%r2576, [_ZN6thrust24THRUST_300001_SM_1000_NS8cuda_cub4core6detail5shmemE+80];
	add.s32 	%r3135, %r2576, %r3135;
$L__BB6_230:
	ld.shared.u32 	%r3137, [_ZN6thrust24THRUST_300001_SM_1000_NS8cuda_cub4core6detail5shmemE+108];
	ld.shared.u32 	%r3139, [_ZN6thrust24THRUST_300001_SM_1000_NS8cuda_cub4core6detail5shmemE+100];
$L__BB6_231:
	bar.sync 	0;
	sub.s32 	%r3204, %r3135, %r3139;
	not.pred 	%p793, %p7;
	mov.u32 	%r3141, %r3204;
	@%p793 bra 	$L__BB6_233;
	add.s32 	%r3141, %r3204, 1;
	selp.b32 	%r2720, %r143, %r141, %p881;
	shl.b32 	%r2721, %r3204, 2;
	mov.u32 	%r2722, _ZN6thrust24THRUST_300001_SM_1000_NS8cuda_cub4core6detail5shmemE;
	add.s32 	%r2723, %r2722, %r2721;
	st.shared.u32 	[%r2723+2048], %r2720;
$L__BB6_233:
	not.pred 	%p794, %p14;
	@%p794 bra 	$L__BB6_235;
	add.s32 	%r363, %r3141, 1;
	shl.b32 	%r2724, %r3141, 2;
	mov.u32 	%r2725, _ZN6thrust24THRUST_300001_SM_1000_NS8cuda_cub4core6detail5shmemE;
	add.s32 	%r2726, %r2725, %r2724;
	selp.b32 	%r2727, %r3056, %r3058, %p883;
	st.shared.u32 	[%r2726+2048], %r2727;
	mov.u32 	%r3141, %r363;
$L__BB6_235:
	not.pred 	%p795, %p21;
	@%p795 bra 	$L__BB6_237;
	add.s32 	%r365, %r3141, 1;
	shl.b32 	%r2728, %r3141, 2;
	mov.u32 	%r2729, _ZN6thrust24THRUST_300001_SM_1000_NS8cuda_cub4core6detail5shmemE;
	add.s32 	%r2730, %r2729, %r2728;
	selp.b32 	%r2731, %r3060, %r3062, %p885;
	st.shared.u32 	[%r2730+2048], %r2731;
	mov.u32 	%r3141, %r365;
$L__BB6_237:
	not.pred 	%p796, %p28;
	@%p796 bra 	$L__BB6_239;
	add.s32 	%r367, %r3141, 1;
	shl.b32 	%r2732, %r3141, 2;
	mov.u32 	%r2733, _ZN6thrust24THRUST_300001_SM_1000_NS8cuda_cub4core6detail5shmemE;
	add.s32 	%r2734, %r2733, %r2732;
	selp.b32 	%r2735, %r3064, %r3066, %p887;
	st.shared.u32 	[%r2734+2048], %r2735;
	mov.u32 	%r3141, %r367;
$L__BB6_239:
	not.pred 	%p797, %p35;
	@%p797 bra 	$L__BB6_241;
	add.s32 	%r369, %r3141, 1;
	shl.b32 	%r2736, %r3141, 2;
	mov.u32 	%r2737, _ZN6thrust24THRUST_300001_SM_1000_NS8cuda_cub4core6detail5shmemE;
	add.s32 	%r2738, %r2737, %r2736;
	selp.b32 	%r2739, %r3068, %r3070, %p889;
	st.shared.u32 	[%r2738+2048], %r2739;
	mov.u32 	%r3141, %r369;
$L__BB6_241:
	and.b32  	%r371, %r195, 32;
	setp.eq.s32 	%p798, %r371, 0;
	@%p798 bra 	$L__BB6_243;
	add.s32 	%r372, %r3141, 1;
	shl.b32 	%r2740, %r3141, 2;
	mov.u32 	%r2741, _ZN6thrust24THRUST_300001_SM_1000_NS8cuda_cub4core6detail5shmemE;
	add.s32 	%r2742, %r2741, %r2740;
	st.shared.u32 	[%r2742+2048], %r184;
	mov.u32 	%r3141, %r372;
$L__BB6_243:
	and.b32  	%r374, %r195, 64;
	setp.eq.s32 	%p799, %r374, 0;
	@%p799 bra 	$L__BB6_245;
	add.s32 	%r375, %r3141, 1;
	shl.b32 	%r2743, %r3141, 2;
	mov.u32 	%r2744, _ZN6thrust24THRUST_300001_SM_1000_NS8cuda_cub4core6detail5shmemE;
	add.s32 	%r2745, %r2744, %r2743;
	selp.b32 	%r2746, %r3076, %r3078, %p893;
	st.shared.u32 	[%r2745+2048], %r2746;
	mov.u32 	%r3141, %r375;
$L__BB6_245:
	and.b32  	%r377, %r215, 128;
	setp.eq.s32 	%p800, %r377, 0;
	@%p800 bra 	$L__BB6_247;
	add.s32 	%r378, %r3141, 1;
	shl.b32 	%r2747, %r3141, 2;
	mov.u32 	%r2748, _ZN6thrust24THRUST_300001_SM_1000_NS8cuda_cub4core6detail5shmemE;
	add.s32 	%r2749, %r2748, %r2747;
	st.shared.u32 	[%r2749+2048], %r204;
	mov.u32 	%r3141, %r378;
$L__BB6_247:
	and.b32  	%r380, %r215, 256;
	setp.eq.s32 	%p801, %r380, 0;
	@%p801 bra 	$L__BB6_249;
	add.s32 	%r381, %r3141, 1;
	shl.b32 	%r2750, %r3141, 2;
	mov.u32 	%r2751, _ZN6thrust24THRUST_300001_SM_1000_NS8cuda_cub4core6detail5shmemE;
	add.s32 	%r2752, %r2751, %r2750;
	selp.b32 	%r2753, %r3084, %r3086, %p897;
	st.shared.u32 	[%r2752+2048], %r2753;
	mov.u32 	%r3141, %r381;
$L__BB6_249:
	and.b32  	%r383, %r235, 512;
	setp.eq.s32 	%p802, %r383, 0;
	@%p802 bra 	$L__BB6_251;
	add.s32 	%r384, %r3141, 1;
	shl.b32 	%r2754, %r3141, 2;
	mov.u32 	%r2755, _ZN6thrust24THRUST_300001_SM_1000_NS8cuda_cub4core6detail5shmemE;
	add.s32 	%r2756, %r2755, %r2754;
	st.shared.u32 	[%r2756+2048], %r224;
	mov.u32 	%r3141, %r384;
$L__BB6_251:
	and.b32  	%r386, %r235, 1024;
	setp.eq.s32 	%p803, %r386, 0;
	@%p803 bra 	$L__BB6_253;
	add.s32 	%r387, %r3141, 1;
	shl.b32 	%r2757, %r3141, 2;
	mov.u32 	%r2758, _ZN6thrust24THRUST_300001_SM_1000_NS8cuda_cub4core6detail5shmemE;
	add.s32 	%r2759, %r2758, %r2757;
	selp.b32 	%r2760, %r3092, %r3094, %p901;
	st.shared.u32 	[%r2759+2048], %r2760;
	mov.u32 	%r3141, %r387;
$L__BB6_253:
	and.b32  	%r389, %r255, 2048;
	setp.eq.s32 	%p804, %r389, 0;
	@%p804 bra 	$L__BB6_255;
	add.s32 	%r390, %r3141, 1;
	shl.b32 	%r2761, %r3141, 2;
	mov.u32 	%r2762, _ZN6thrust24THRUST_300001_SM_1000_NS8cuda_cub4core6detail5shmemE;
	add.s32 	%r2763, %r2762, %r2761;
	st.shared.u32 	[%r2763+2048], %r244;
	mov.u32 	%r3141, %r390;
$L__BB6_255:
	and.b32  	%r392, %r255, 4096;
	setp.eq.s32 	%p805, %r392, 0;
	@%p805 bra 	$L__BB6_257;
	add.s32 	%r393, %r3141, 1;
	shl.b32 	%r2764, %r3141, 2;
	mov.u32 	%r2765, _ZN6thrust24THRUST_300001_SM_1000_NS8cuda_cub4core6detail5shmemE;
	add.s32 	%r2766, %r2765, %r2764;
	selp.b32 	%r2767, %r3100, %r3102, %p905;
	st.shared.u32 	[%r2766+2048], %r2767;
	mov.u32 	%r3141, %r393;
$L__BB6_257:
	and.b32  	%r395, %r275, 8192;
	setp.eq.s32 	%p806, %r395, 0;
	@%p806 bra 	$L__BB6_259;
	add.s32 	%r396, %r3141, 1;
	shl.b32 	%r2768, %r3141, 2;
	mov.u32 	%r2769, _ZN6thrust24THRUST_300001_SM_1000_NS8cuda_cub4core6detail5shmemE;
	add.s32 	%r2770, %r2769, %r2768;
	st.shared.u32 	[%r2770+2048], %r264;
	mov.u32 	%r3141, %r396;
$L__BB6_259:
	and.b32  	%r398, %r275, 16384;
	setp.eq.s32 	%p807, %r398, 0;
	@%p807 bra 	$L__BB6_261;
	add.s32 	%r399, %r3141, 1;
	shl.b32 	%r2771, %r3141, 2;
	mov.u32 	%r2772, _ZN6thrust24THRUST_300001_SM_1000_NS8cuda_cub4core6detail5shmemE;
	add.s32 	%r2773, %r2772, %r2771;
	selp.b32 	%r2774, %r3108, %r3110, %p909;
	st.shared.u32 	[%r2773+2048], %r2774;
	mov.u32 	%r3141, %r399;
$L__BB6_261:
	and.b32  	%r401, %r295, 32768;
	setp.eq.s32 	%p808, %r401, 0;
	@%p808 bra 	$L__BB6_263;
	add.s32 	%r402, %r3141, 1;
	shl.b32 	%r2775, %r3141, 2;
	mov.u32 	%r2776, _ZN6thrust24THRUST_300001_SM_1000_NS8cuda_cub4core6detail5shmemE;
	add.s32 	%r2777, %r2776, %r2775;
	st.shared.u32 	[%r2777+2048], %r284;
	mov.u32 	%r3141, %r402;
$L__BB6_263:
	and.b32  	%r404, %r295, 65536;
	setp.eq.s32 	%p809, %r404, 0;
	@%p809 bra 	$L__BB6_265;
	add.s32 	%r405, %r3141, 1;
	shl.b32 	%r2778, %r3141, 2;
	mov.u32 	%r2779, _ZN6thrust24THRUST_300001_SM_1000_NS8cuda_cub4core6detail5shmemE;
	add.s32 	%r2780, %r2779, %r2778;
	selp.b32 	%r2781, %r3116, %r3118, %p913;
	st.shared.u32 	[%r2780+2048], %r2781;
	mov.u32 	%r3141, %r405;
$L__BB6_265:
	and.b32  	%r407, %r317, 131072;
	setp.eq.s32 	%p810, %r407, 0;
	@%p810 bra 	$L__BB6_267;
	add.s32 	%r408, %r3141, 1;
	shl.b32 	%r2782, %r3141, 2;
	mov.u32 	%r2783, _ZN6thrust24THRUST_300001_SM_1000_NS8cuda_cub4core6detail5shmemE;
	add.s32 	%r2784, %r2783, %r2782;
	st.shared.u32 	[%r2784+2048], %r304;
	mov.u32 	%r3141, %r408;
$L__BB6_267:
	and.b32  	%r410, %r317, 262144;
	setp.eq.s32 	%p811, %r410, 0;
	@%p811 bra 	$L__BB6_269;
	shl.b32 	%r2785, %r3141, 2;
	mov.u32 	%r2786, _ZN6thrust24THRUST_300001_SM_1000_NS8cuda_cub4core6detail5shmemE;
	add.s32 	%r2787, %r2786, %r2785;
	st.shared.u32 	[%r2787+2048], %r315;
$L__BB6_269:
	bar.sync 	0;
	mov.u32 	%r2788, %tid.x;
	setp.ge.s32 	%p812, %r2788, %r3137;
	@%p812 bra 	$L__BB6_276;
	mov.u32 	%r3164, %tid.x;
	not.b32 	%r2789, %r3164;
	add.s32 	%r2790, %r3137, %r2789;
	and.b32  	%r2791, %r2790, 1536;
	setp.eq.s32 	%p813, %r2791, 1536;
	@%p813 bra 	$L__BB6_273;
	mov.u32 	%r2792, %tid.x;
	not.b32 	%r2793, %r2792;
	add.s32 	%r2794, %r3137, %r2793;
	shr.u32 	%r2795, %r2794, 9;
	add.s32 	%r2796, %r2795, 1;
	and.b32  	%r2797, %r2796, 3;
	add.s32 	%r3160, %r2792, %r3139;
	shl.b32 	%r2798, %r2792, 2;
	mov.u32 	%r2799, _ZN6thrust24THRUST_300001_SM_1000_NS8cuda_cub4core6detail5shmemE;
	add.s32 	%r2800, %r2798, %r2799;
	add.s32 	%r3159, %r2800, 2048;
	neg.s32 	%r3158, %r2797;
$L__BB6_272:
	.pragma "nounroll";
	mov.u32 	%r2801, %tid.x;
	not.b32 	%r2802, %r2801;
	add.s32 	%r2803, %r3137, %r2802;
	and.b32  	%r2804, %r2803, 1536;
	add.s32 	%r2805, %r2804, 512;
	and.b32  	%r2806, %r2805, 1536;
	add.s32 	%r3164, %r2801, %r2806;
	mul.wide.s32 	%rd122, %r3160, 4;
	add.s64 	%rd123, %rd7, %rd122;
	ld.shared.u32 	%r2807, [%r3159];
	st.global.u32 	[%rd123], %r2807;
	add.s32 	%r3160, %r3160, 512;
	add.s32 	%r3159, %r3159, 2048;
	add.s32 	%r3158, %r3158, 1;
	setp.ne.s32 	%p814, %r3158, 0;
	@%p814 bra 	$L__BB6_272;
$L__BB6_273:
	mov.u32 	%r2808, %tid.x;
	not.b32 	%r2809, %r2808;
	add.s32 	%r2810, %r3137, %r2809;
	setp.lt.u32 	%p815, %r2810, 1536;
	@%p815 bra 	$L__BB6_276;
	add.s64 	%rd15, %rd7, 4096;
	add.s32 	%r3163, %r3139, %r3164;
	shl.b32 	%r2811, %r3164, 2;
	mov.u32 	%r2812, _ZN6thrust24THRUST_300001_SM_1000_NS8cuda_cub4core6detail5shmemE;
	add.s32 	%r2813, %r2811, %r2812;
	add.s32 	%r3162, %r2813, 8192;
$L__BB6_275:
	mul.wide.s32 	%rd124, %r3163, 4;
	add.s64 	%rd125, %rd15, %rd124;
	ld.shared.u32 	%r2814, [%r3162+-6144];
	st.global.u32 	[%rd125+-4096], %r2814;
	ld.shared.u32 	%r2815, [%r3162+-4096];
	st.global.u32 	[%rd125+-2048], %r2815;
	ld.shared.u32 	%r2816, [%r3162+-2048];
	st.global.u32 	[%rd125], %r2816;
	ld.shared.u32 	%r2817, [%r3162];
	st.global.u32 	[%rd125+2048], %r2817;
	add.s32 	%r3164, %r3164, 2048;
	add.s32 	%r3163, %r3163, 2048;
	add.s32 	%r3162, %r3162, 8192;
	setp.lt.s32 	%p816, %r3164, %r3137;
	@%p816 bra 	$L__BB6_275;
$L__BB6_276:
	mov.u32 	%r2818, %tid.x;
	setp.ge.s32 	%p817, %r2818, %r4;
	mul.wide.s32 	%rd126, %r3, 4;
	add.s64 	%rd16, %rd6, %rd126;
	cvt.s64.s32 	%rd127, %r2;
	cvt.u64.u32 	%rd128, %r2818;
	add.s64 	%rd129, %rd127, %rd128;
	shl.b64 	%rd130, %rd129, 2;
	add.s64 	%rd17, %rd5, %rd130;
	@%p817 bra 	$L__BB6_278;
	ld.global.u32 	%r3184, [%rd17];
	bra.uni 	$L__BB6_279;
$L__BB6_278:
	mov.u32 	%r2819, %tid.x;
	sub.s32 	%r2820, %r2819, %r4;
	mul.wide.s32 	%rd131, %r2820, 4;
	add.s64 	%rd132, %rd16, %rd131;
	ld.global.u32 	%r3184, [%rd132];
$L__BB6_279:
	mov.u32 	%r2821, %tid.x;
	add.s32 	%r2822, %r2821, 512;
	setp.lt.s32 	%p818, %r2822, %r4;
	cvt.u64.u32 	%rd133, %r2821;
	cvt.s64.s32 	%rd134, %r4;
	sub.s64 	%rd135, %rd133, %rd134;
	shl.b64 	%rd136, %rd135, 2;
	add.s64 	%rd18, %rd16, %rd136;
	@%p818 bra 	$L__BB6_281;
	ld.global.u32 	%r3185, [%rd18+2048];
	bra.uni 	$L__BB6_282;
$L__BB6_281:
	ld.global.u32 	%r3185, [%rd17+2048];
$L__BB6_282:
	mov.u32 	%r2823, %tid.x;
	or.b32  	%r2824, %r2823, 1024;
	setp.lt.s32 	%p819, %r2824, %r4;
	@%p819 bra 	$L__BB6_284;
	ld.global.u32 	%r3186, [%rd18+4096];
	bra.uni 	$L__BB6_285;
$L__BB6_284:
	ld.global.u32 	%r3186, [%rd17+4096];
$L__BB6_285:
	mov.u32 	%r2825, %tid.x;
	add.s32 	%r2826, %r2825, 1536;
	setp.lt.s32 	%p820, %r2826, %r4;
	@%p820 bra 	$L__BB6_287;
	ld.global.u32 	%r3187, [%rd18+6144];
	bra.uni 	$L__BB6_288;
$L__BB6_287:
	ld.global.u32 	%r3187, [%rd17+6144];
$L__BB6_288:
	mov.u32 	%r2827, %tid.x;
	or.b32  	%r2828, %r2827, 2048;
	setp.lt.s32 	%p821, %r2828, %r4;
	@%p821 bra 	$L__BB6_290;
	ld.global.u32 	%r3188, [%rd18+8192];
	bra.uni 	$L__BB6_291;
$L__BB6_290:
	ld.global.u32 	%r3188, [%rd17+8192];
$L__BB6_291:
	mov.u32 	%r2829, %tid.x;
	add.s32 	%r2830, %r2829, 2560;
	setp.lt.s32 	%p822, %r2830, %r4;
	@%p822 bra 	$L__BB6_293;
	ld.global.u32 	%r3189, [%rd18+10240];
	bra.uni 	$L__BB6_294;
$L__BB6_293:
	ld.global.u32 	%r3189, [%rd17+10240];
$L__BB6_294:
	mov.u32 	%r2831, %tid.x;
	or.b32  	%r2832, %r2831, 3072;
	setp.lt.s32 	%p823, %r2832, %r4;
	@%p823 bra 	$L__BB6_296;
	ld.global.u32 	%r3190, [%rd18+12288];
	bra.uni 	$L__BB6_297;
$L__BB6_296:
	ld.global.u32 	%r3190, [%rd17+12288];
$L__BB6_297:
	mov.u32 	%r2833, %tid.x;
	add.s32 	%r2834, %r2833, 3584;
	setp.lt.s32 	%p824, %r2834, %r4;
	@%p824 bra 	$L__BB6_299;
	ld.global.u32 	%r3191, [%rd18+14336];
	bra.uni 	$L__BB6_300;
$L__BB6_299:
	ld.global.u32 	%r3191, [%rd17+14336];
$L__BB6_300:
	mov.u32 	%r2835, %tid.x;
	or.b32  	%r2836, %r2835, 4096;
	setp.lt.s32 	%p825, %r2836, %r4;
	@%p825 bra 	$L__BB6_302;
	ld.global.u32 	%r3192, [%rd18+16384];
	bra.uni 	$L__BB6_303;
$L__BB6_302:
	ld.global.u32 	%r3192, [%rd17+16384];
$L__BB6_303:
	mov.u32 	%r2837, %tid.x;
	add.s32 	%r2838, %r2837, 4608;
	setp.lt.s32 	%p826, %r2838, %r4;
	@%p826 bra 	$L__BB6_305;
	ld.global.u32 	%r3193, [%rd18+18432];
	bra.uni 	$L__BB6_306;
$L__BB6_305:
	ld.global.u32 	%r3193, [%rd17+18432];
$L__BB6_306:
	mov.u32 	%r2839, %tid.x;
	or.b32  	%r2840, %r2839, 5120;
	setp.lt.s32 	%p827, %r2840, %r4;
	@%p827 bra 	$L__BB6_308;
	ld.global.u32 	%r3194, [%rd18+20480];
	bra.uni 	$L__BB6_309;
$L__BB6_308:
	ld.global.u32 	%r3194, [%rd17+20480];
$L__BB6_309:
	mov.u32 	%r2841, %tid.x;
	add.s32 	%r2842, %r2841, 5632;
	setp.lt.s32 	%p828, %r2842, %r4;
	@%p828 bra 	$L__BB6_311;
	ld.global.u32 	%r3195, [%rd18+22528];
	bra.uni 	$L__BB6_312;
$L__BB6_311:
	ld.global.u32 	%r3195, [%rd17+22528];
$L__BB6_312:
	mov.u32 	%r2843, %tid.x;
	or.b32  	%r2844, %r2843, 6144;
	setp.lt.s32 	%p829, %r2844, %r4;
	@%p829 bra 	$L__BB6_314;
	ld.global.u32 	%r3196, [%rd18+24576];
	bra.uni 	$L__BB6_315;
$L__BB6_314:
	ld.global.u32 	%r3196, [%rd17+24576];
$L__BB6_315:
	mov.u32 	%r2845, %tid.x;
	add.s32 	%r2846, %r2845, 6656;
	setp.lt.s32 	%p830, %r2846, %r4;
	@%p830 bra 	$L__BB6_317;
	ld.global.u32 	%r3197, [%rd18+26624];
	bra.uni 	$L__BB6_318;
$L__BB6_317:
	ld.global.u32 	%r3197, [%rd17+26624];
$L__BB6_318:
	mov.u32 	%r2847, %tid.x;
	or.b32  	%r2848, %r2847, 7168;
	setp.lt.s32 	%p831, %r2848, %r4;
	@%p831 bra 	$L__BB6_320;
	ld.global.u32 	%r3198, [%rd18+28672];
	bra.uni 	$L__BB6_321;
$L__BB6_320:
	ld.global.u32 	%r3198, [%rd17+28672];
$L__BB6_321:
	mov.u32 	%r2849, %tid.x;
	add.s32 	%r2850, %r2849, 7680;
	setp.lt.s32 	%p832, %r2850, %r4;
	@%p832 bra 	$L__BB6_323;
	ld.global.u32 	%r3199, [%rd18+30720];
	bra.uni 	$L__BB6_324;
$L__BB6_323:
	ld.global.u32 	%r3199, [%rd17+30720];
$L__BB6_324:
	mov.u32 	%r2851, %tid.x;
	or.b32  	%r2852, %r2851, 8192;
	setp.lt.s32 	%p833, %r2852, %r4;
	@%p833 bra 	$L__BB6_326;
	ld.global.u32 	%r3200, [%rd18+32768];
	bra.uni 	$L__BB6_327;
$L__BB6_326:
	ld.global.u32 	%r3200, [%rd17+32768];
$L__BB6_327:
	mov.u32 	%r2853, %tid.x;
	add.s32 	%r2854, %r2853, 8704;
	setp.lt.s32 	%p834, %r2854, %r4;
	@%p834 bra 	$L__BB6_329;
	ld.global.u32 	%r3201, [%rd18+34816];
	bra.uni 	$L__BB6_330;
$L__BB6_329:
	ld.global.u32 	%r3201, [%rd17+34816];
$L__BB6_330:
	mov.u32 	%r2856, %tid.x;
	or.b32  	%r2857, %r2856, 9216;
	setp.ge.s32 	%p835, %r2857, %r62;
	@%p835 bra 	$L__BB6_334;
	mov.u32 	%r2858, %tid.x;
	or.b32  	%r2859, %r2858, 9216;
	setp.ge.s32 	%p836, %r2859, %r4;
	@%p836 bra 	$L__BB6_333;
	ld.global.u32 	%r3183, [%rd17+36864];
	bra.uni 	$L__BB6_334;
$L__BB6_333:
	ld.global.u32 	%r3183, [%rd18+36864];
$L__BB6_334:
	bar.sync 	0;
	mov.u32 	%r2860, %tid.x;
	shl.b32 	%r2861, %r2860, 2;
	mov.u32 	%r2862, _ZN6thrust24THRUST_300001_SM_1000_NS8cuda_cub4core6detail5shmemE;
	add.s32 	%r2863, %r2862, %r2861;
	st.shared.u32 	[%r2863+2048], %r3184;
	st.shared.u32 	[%r2863+4096], %r3185;
	st.shared.u32 	[%r2863+6144], %r3186;
	st.shared.u32 	[%r2863+8192], %r3187;
	st.shared.u32 	[%r2863+10240], %r3188;
	st.shared.u32 	[%r2863+12288], %r3189;
	st.shared.u32 	[%r2863+14336], %r3190;
	st.shared.u32 	[%r2863+16384], %r3191;
	st.shared.u32 	[%r2863+18432], %r3192;
	st.shared.u32 	[%r2863+20480], %r3193;
	st.shared.u32 	[%r2863+22528], %r3194;
	st.shared.u32 	[%r2863+24576], %r3195;
	st.shared.u32 	[%r2863+26624], %r3196;
	st.shared.u32 	[%r2863+28672], %r3197;
	st.shared.u32 	[%r2863+30720], %r3198;
	st.shared.u32 	[%r2863+32768], %r3199;
	st.shared.u32 	[%r2863+34816], %r3200;
	st.shared.u32 	[%r2863+36864], %r3201;
	st.shared.u32 	[%r2863+38912], %r3183;
	bar.sync 	0;
	not.pred 	%p837, %p7;
	@%p837 bra 	$L__BB6_336;
	selp.b32 	%r2864, %r3028, %r137, %p881;
	shl.b32 	%r2865, %r2864, 2;
	mov.u32 	%r2866, _ZN6thrust24THRUST_300001_SM_1000_NS8cuda_cub4core6detail5shmemE;
	add.s32 	%r2867, %r2866, %r2865;
	ld.shared.u32 	%r3184, [%r2867+2048];
$L__BB6_336:
	not.pred 	%p838, %p14;
	@%p838 bra 	$L__BB6_338;
	selp.b32 	%r2868, %r3057, %r3059, %p883;
	shl.b32 	%r2869, %r2868, 2;
	mov.u32 	%r2870, _ZN6thrust24THRUST_300001_SM_1000_NS8cuda_cub4core6detail5shmemE;
	add.s32 	%r2871, %r2870, %r2869;
	ld.shared.u32 	%r3185, [%r2871+2048];
$L__BB6_338:
	not.pred 	%p839, %p21;
	@%p839 bra 	$L__BB6_340;
	selp.b32 	%r2872, %r3061, %r3063, %p885;
	shl.b32 	%r2873, %r2872, 2;
	mov.u32 	%r2874, _ZN6thrust24THRUST_300001_SM_1000_NS8cuda_cub4core6detail5shmemE;
	add.s32 	%r2875, %r2874, %r2873;
	ld.shared.u32 	%r3186, [%r2875+2048];
$L__BB6_340:
	not.pred 	%p840, %p28;
	@%p840 bra 	$L__BB6_342;
	selp.b32 	%r2876, %r3065, %r3067, %p887;
	shl.b32 	%r2877, %r2876, 2;
	mov.u32 	%r2878, _ZN6thrust24THRUST_300001_SM_1000_NS8cuda_cub4core6detail5shmemE;
	add.s32 	%r2879, %r2878, %r2877;
	ld.shared.u32 	%r3187, [%r2879+2048];
$L__BB6_342:
	not.pred 	%p841, %p35;
	@%p841 bra 	$L__BB6_344;
	selp.b32 	%r2880, %r3069, %r3071, %p889;
	shl.b32 	%r2881, %r2880, 2;
	mov.u32 	%r2882, _ZN6thrust24THRUST_300001_SM_1000_NS8cuda_cub4core6detail5shmemE;
	add.s32 	%r2883, %r2882, %r2881;
	ld.shared.u32 	%r3188, [%r2883+2048];
$L__BB6_344:
	setp.eq.s32 	%p842, %r371, 0;
	@%p842 bra 	$L__BB6_346;
	shl.b32 	%r2884, %r185, 2;
	mov.u32 	%r2885, _ZN6thrust24THRUST_300001_SM_1000_NS8cuda_cub4core6detail5shmemE;
	add.s32 	%r2886, %r2885, %r2884;
	ld.shared.u32 	%r3189, [%r2886+2048];
$L__BB6_346:
	setp.eq.s32 	%p843, %r374, 0;
	@%p843 bra 	$L__BB6_348;
	selp.b32 	%r2887, %r3077, %r3079, %p893;
	shl.b32 	%r2888, %r2887, 2;
	mov.u32 	%r2889, _ZN6thrust24THRUST_300001_SM_1000_NS8cuda_cub4core6detail5shmemE;
	add.s32 	%r2890, %r2889, %r2888;
	ld.shared.u32 	%r3190, [%r2890+2048];
$L__BB6_348:
	setp.eq.s32 	%p844, %r377, 0;
	@%p844 bra 	$L__BB6_350;
	shl.b32 	%r2891, %r205, 2;
	mov.u32 	%r2892, _ZN6thrust24THRUST_300001_SM_1000_NS8cuda_cub4core6detail5shmemE;
	add.s32 	%r2893, %r2892, %r2891;
	ld.shared.u32 	%r3191, [%r2893+2048];
$L__BB6_350:
	setp.eq.s32 	%p845, %r380, 0;
	@%p845 bra 	$L__BB6_352;
	selp.b32 	%r2894, %r3085, %r3087, %p897;
	shl.b32 	%r2895, %r2894, 2;
	mov.u32 	%r2896, _ZN6thrust24THRUST_300001_SM_1000_NS8cuda_cub4core6detail5shmemE;
	add.s32 	%r2897, %r2896, %r2895;
	ld.shared.u32 	%r3192, [%r2897+2048];
$L__BB6_352:
	setp.eq.s32 	%p846, %r383, 0;
	@%p846 bra 	$L__BB6_354;
	shl.b32 	%r2898, %r225, 2;
	mov.u32 	%r2899, _ZN6thrust24THRUST_300001_SM_1000_NS8cuda_cub4core6detail5shmemE;
	add.s32 	%r2900, %r2899, %r2898;
	ld.shared.u32 	%r3193, [%r2900+2048];
$L__BB6_354:
	setp.eq.s32 	%p847, %r386, 0;
	@%p847 bra 	$L__BB6_356;
	selp.b32 	%r2901, %r3093, %r3095, %p901;
	shl.b32 	%r2902, %r2901, 2;
	mov.u32 	%r2903, _ZN6thrust24THRUST_300001_SM_1000_NS8cuda_cub4core6detail5shmemE;
	add.s32 	%r2904, %r2903, %r2902;
	ld.shared.u32 	%r3194, [%r2904+2048];
$L__BB6_356:
	setp.eq.s32 	%p848, %r389, 0;
	@%p848 bra 	$L__BB6_358;
	shl.b32 	%r2905, %r245, 2;
	mov.u32 	%r2906, _ZN6thrust24THRUST_300001_SM_1000_NS8cuda_cub4core6detail5shmemE;
	add.s32 	%r2907, %r2906, %r2905;
	ld.shared.u32 	%r3195, [%r2907+2048];
$L__BB6_358:
	setp.eq.s32 	%p849, %r392, 0;
	@%p849 bra 	$L__BB6_360;
	selp.b32 	%r2908, %r3101, %r3103, %p905;
	shl.b32 	%r2909, %r2908, 2;
	mov.u32 	%r2910, _ZN6thrust24THRUST_300001_SM_1000_NS8cuda_cub4core6detail5shmemE;
	add.s32 	%r2911, %r2910, %r2909;
	ld.shared.u32 	%r3196, [%r2911+2048];
$L__BB6_360:
	setp.eq.s32 	%p850, %r395, 0;
	@%p850 bra 	$L__BB6_362;
	shl.b32 	%r2912, %r265, 2;
	mov.u32 	%r2913, _ZN6thrust24THRUST_300001_SM_1000_NS8cuda_cub4core6detail5shmemE;
	add.s32 	%r2914, %r2913, %r2912;
	ld.shared.u32 	%r3197, [%r2914+2048];
$L__BB6_362:
	setp.eq.s32 	%p851, %r398, 0;
	@%p851 bra 	$L__BB6_364;
	selp.b32 	%r2915, %r3109, %r3111, %p909;
	shl.b32 	%r2916, %r2915, 2;
	mov.u32 	%r2917, _ZN6thrust24THRUST_300001_SM_1000_NS8cuda_cub4core6detail5shmemE;
	add.s32 	%r2918, %r2917, %r2916;
	ld.shared.u32 	%r3198, [%r2918+2048];
$L__BB6_364:
	setp.eq.s32 	%p852, %r401, 0;
	@%p852 bra 	$L__BB6_366;
	shl.b32 	%r2919, %r285, 2;
	mov.u32 	%r2920, _ZN6thrust24THRUST_300001_SM_1000_NS8cuda_cub4core6detail5shmemE;
	add.s32 	%r2921, %r2920, %r2919;
	ld.shared.u32 	%r3199, [%r2921+2048];
$L__BB6_366:
	setp.eq.s32 	%p853, %r404, 0;
	@%p853 bra 	$L__BB6_368;
	selp.b32 	%r2922, %r3117, %r3119, %p913;
	shl.b32 	%r2923, %r2922, 2;
	mov.u32 	%r2924, _ZN6thrust24THRUST_300001_SM_1000_NS8cuda_cub4core6detail5shmemE;
	add.s32 	%r2925, %r2924, %r2923;
	ld.shared.u32 	%r3200, [%r2925+2048];
$L__BB6_368:
	setp.eq.s32 	%p854, %r407, 0;
	@%p854 bra 	$L__BB6_370;
	shl.b32 	%r2926, %r305, 2;
	mov.u32 	%r2927, _ZN6thrust24THRUST_300001_SM_1000_NS8cuda_cub4core6detail5shmemE;
	add.s32 	%r2928, %r2927, %r2926;
	ld.shared.u32 	%r3201, [%r2928+2048];
$L__BB6_370:
	setp.eq.s32 	%p855, %r410, 0;
	@%p855 bra 	$L__BB6_372;
	shl.b32 	%r2929, %r316, 2;
	mov.u32 	%r2930, _ZN6thrust24THRUST_300001_SM_1000_NS8cuda_cub4core6detail5shmemE;
	add.s32 	%r2931, %r2930, %r2929;
	ld.shared.u32 	%r3183, [%r2931+2048];
$L__BB6_372:
	bar.sync 	0;
	not.pred 	%p856, %p7;
	@%p856 bra 	$L__BB6_374;
	add.s32 	%r526, %r3204, 1;
	shl.b32 	%r2932, %r3204, 2;
	mov.u32 	%r2933, _ZN6thrust24THRUST_300001_SM_1000_NS8cuda_cub4core6detail5shmemE;
	add.s32 	%r2934, %r2933, %r2932;
	st.shared.u32 	[%r2934+2048], %r3184;
	mov.u32 	%r3204, %r526;
$L__BB6_374:
	not.pred 	%p857, %p14;
	@%p857 bra 	$L__BB6_376;
	add.s32 	%r528, %r3204, 1;
	shl.b32 	%r2935, %r3204, 2;
	mov.u32 	%r2936, _ZN6thrust24THRUST_300001_SM_1000_NS8cuda_cub4core6detail5shmemE;
	add.s32 	%r2937, %r2936, %r2935;
	st.shared.u32 	[%r2937+2048], %r3185;
	mov.u32 	%r3204, %r528;
$L__BB6_376:
	not.pred 	%p858, %p21;
	@%p858 bra 	$L__BB6_378;
	add.s32 	%r530, %r3204, 1;
	shl.b32 	%r2938, %r3204, 2;
	mov.u32 	%r2939, _ZN6thrust24THRUST_300001_SM_1000_NS8cuda_cub4core6detail5shmemE;
	add.s32 	%r2940, %r2939, %r2938;
	st.shared.u32 	[%r2940+2048], %r3186;
	mov.u32 	%r3204, %r530;
$L__BB6_378:
	not.pred 	%p859, %p28;
	@%p859 bra 	$L__BB6_380;
	add.s32 	%r532, %r3204, 1;
	shl.b32 	%r2941, %r3204, 2;
	mov.u32 	%r2942, _ZN6thrust24THRUST_300001_SM_1000_NS8cuda_cub4core6detail5shmemE;
	add.s32 	%r2943, %r2942, %r2941;
	st.shared.u32 	[%r2943+2048], %r3187;
	mov.u32 	%r3204, %r532;
$L__BB6_380:
	not.pred 	%p860, %p35;
	@%p860 bra 	$L__BB6_382;
	add.s32 	%r534, %r3204, 1;
	shl.b32 	%r2944, %r3204, 2;
	mov.u32 	%r2945, _ZN6thrust24THRUST_300001_SM_1000_NS8cuda_cub4core6detail5shmemE;
	add.s32 	%r2946, %r2945, %r2944;
	st.shared.u32 	[%r2946+2048], %r3188;
	mov.u32 	%r3204, %r534;
$L__BB6_382:
	setp.eq.s32 	%p861, %r371, 0;
	@%p861 bra 	$L__BB6_384;
	add.s32 	%r536, %r3204, 1;
	shl.b32 	%r2947, %r3204, 2;
	mov.u32 	%r2948, _ZN6thrust24THRUST_300001_SM_1000_NS8cuda_cub4core6detail5shmemE;
	add.s32 	%r2949, %r2948, %r2947;
	st.shared.u32 	[%r2949+2048], %r3189;
	mov.u32 	%r3204, %r536;
$L__BB6_384:
	setp.eq.s32 	%p862, %r374, 0;
	@%p862 bra 	$L__BB6_386;
	add.s32 	%r538, %r3204, 1;
	shl.b32 	%r2950, %r3204, 2;
	mov.u32 	%r2951, _ZN6thrust24THRUST_300001_SM_1000_NS8cuda_cub4core6detail5shmemE;
	add.s32 	%r2952, %r2951, %r2950;
	st.shared.u32 	[%r2952+2048], %r3190;
	mov.u32 	%r3204, %r538;
$L__BB6_386:
	setp.eq.s32 	%p863, %r377, 0;
	@%p863 bra 	$L__BB6_388;
	add.s32 	%r540, %r3204, 1;
	shl.b32 	%r2953, %r3204, 2;
	mov.u32 	%r2954, _ZN6thrust24THRUST_300001_SM_1000_NS8cuda_cub4core6detail5shmemE;
	add.s32 	%r2955, %r2954, %r2953;
	st.shared.u32 	[%r2955+2048], %r3191;
	mov.u32 	%r3204, %r540;
$L__BB6_388:
	setp.eq.s32 	%p864, %r380, 0;
	@%p864 bra 	$L__BB6_390;
	add.s32 	%r542, %r3204, 1;
	shl.b32 	%r2956, %r3204, 2;
	mov.u32 	%r2957, _ZN6thrust24THRUST_300001_SM_1000_NS8cuda_cub4core6detail5shmemE;
	add.s32 	%r2958, %r2957, %r2956;
	st.shared.u32 	[%r2958+2048], %r3192;
	mov.u32 	%r3204, %r542;
$L__BB6_390:
	setp.eq.s32 	%p865, %r383, 0;
	@%p865 bra 	$L__BB6_392;
	add.s32 	%r544, %r3204, 1;
	shl.b32 	%r2959, %r3204, 2;
	mov.u32 	%r2960, _ZN6thrust24THRUST_300001_SM_1000_NS8cuda_cub4core6detail5shmemE;
	add.s32 	%r2961, %r2960, %r2959;
	st.shared.u32 	[%r2961+2048], %r3193;
	mov.u32 	%r3204, %r544;
$L__BB6_392:
	setp.eq.s32 	%p866, %r386, 0;
	@%p866 bra 	$L__BB6_394;
	add.s32 	%r546, %r3204, 1;
	shl.b32 	%r2962, %r3204, 2;
	mov.u32 	%r2963, _ZN6thrust24THRUST_300001_SM_1000_NS8cuda_cub4core6detail5shmemE;
	add.s32 	%r2964, %r2963, %r2962;
	st.shared.u32 	[%r2964+2048], %r3194;
	mov.u32 	%r3204, %r546;
$L__BB6_394:
	setp.eq.s32 	%p867, %r389, 0;
	@%p867 bra 	$L__BB6_396;
	add.s32 	%r548, %r3204, 1;
	shl.b32 	%r2965, %r3204, 2;
	mov.u32 	%r2966, _ZN6thrust24THRUST_300001_SM_1000_NS8cuda_cub4core6detail5shmemE;
	add.s32 	%r2967, %r2966, %r2965;
	st.shared.u32 	[%r2967+2048], %r3195;
	mov.u32 	%r3204, %r548;
$L__BB6_396:
	setp.eq.s32 	%p868, %r392, 0;
	@%p868 bra 	$L__BB6_398;
	add.s32 	%r550, %r3204, 1;
	shl.b32 	%r2968, %r3204, 2;
	mov.u32 	%r2969, _ZN6thrust24THRUST_300001_SM_1000_NS8cuda_cub4core6detail5shmemE;
	add.s32 	%r2970, %r2969, %r2968;
	st.shared.u32 	[%r2970+2048], %r3196;
	mov.u32 	%r3204, %r550;
$L__BB6_398:
	setp.eq.s32 	%p869, %r395, 0;
	@%p869 bra 	$L__BB6_400;
	add.s32 	%r552, %r3204, 1;
	shl.b32 	%r2971, %r3204, 2;
	mov.u32 	%r2972, _ZN6thrust24THRUST_300001_SM_1000_NS8cuda_cub4core6detail5shmemE;
	add.s32 	%r2973, %r2972, %r2971;
	st.shared.u32 	[%r2973+2048], %r3197;
	mov.u32 	%r3204, %r552;
$L__BB6_400:
	setp.eq.s32 	%p870, %r398, 0;
	@%p870 bra 	$L__BB6_402;
	add.s32 	%r554, %r3204, 1;
	shl.b32 	%r2974, %r3204, 2;
	mov.u32 	%r2975, _ZN6thrust24THRUST_300001_SM_1000_NS8cuda_cub4core6detail5shmemE;
	add.s32 	%r2976, %r2975, %r2974;
	st.shared.u32 	[%r2976+2048], %r3198;
	mov.u32 	%r3204, %r554;
$L__BB6_402:
	setp.eq.s32 	%p871, %r401, 0;
	@%p871 bra 	$L__BB6_404;
	add.s32 	%r556, %r3204, 1;
	shl.b32 	%r2977, %r3204, 2;
	mov.u32 	%r2978, _ZN6thrust24THRUST_300001_SM_1000_NS8cuda_cub4core6detail5shmemE;
	add.s32 	%r2979, %r2978, %r2977;
	st.shared.u32 	[%r2979+2048], %r3199;
	mov.u32 	%r3204, %r556;
$L__BB6_404:
	setp.eq.s32 	%p872, %r404, 0;
	@%p872 bra 	$L__BB6_406;
	add.s32 	%r558, %r3204, 1;
	shl.b32 	%r2980, %r3204, 2;
	mov.u32 	%r2981, _ZN6thrust24THRUST_300001_SM_1000_NS8cuda_cub4core6detail5shmemE;
	add.s32 	%r2982, %r2981, %r2980;
	st.shared.u32 	[%r2982+2048], %r3200;
	mov.u32 	%r3204, %r558;
$L__BB6_406:
	setp.eq.s32 	%p873, %r407, 0;
	@%p873 bra 	$L__BB6_408;
	add.s32 	%r560, %r3204, 1;
	shl.b32 	%r2983, %r3204, 2;
	mov.u32 	%r2984, _ZN6thrust24THRUST_300001_SM_1000_NS8cuda_cub4core6detail5shmemE;
	add.s32 	%r2985, %r2984, %r2983;
	st.shared.u32 	[%r2985+2048], %r3201;
	mov.u32 	%r3204, %r560;
$L__BB6_408:
	setp.eq.s32 	%p874, %r410, 0;
	@%p874 bra 	$L__BB6_410;
	shl.b32 	%r2986, %r3204, 2;
	mov.u32 	%r2987, _ZN6thrust24THRUST_300001_SM_1000_NS8cuda_cub4core6detail5shmemE;
	add.s32 	%r2988, %r2987, %r2986;
	st.shared.u32 	[%r2988+2048], %r3183;
$L__BB6_410:
	mov.u32 	%r3227, %tid.x;
	setp.ge.s32 	%p875, %r3227, %r3137;
	bar.sync 	0;
	@%p875 bra 	$L__BB6_870;
	not.b32 	%r2989, %r3227;
	add.s32 	%r563, %r3137, %r2989;
	and.b32  	%r2990, %r563, 1536;
	setp.eq.s32 	%p876, %r2990, 1536;
	@%p876 bra 	$L__BB6_414;
	shr.u32 	%r2991, %r563, 9;
	add.s32 	%r2992, %r2991, 1;
	and.b32  	%r2993, %r2992, 3;
	add.s32 	%r3223, %r3227, %r3139;
	shl.b32 	%r2994, %r3227, 2;
	mov.u32 	%r2995, _ZN6thrust24THRUST_300001_SM_1000_NS8cuda_cub4core6detail5shmemE;
	add.s32 	%r2996, %r2994, %r2995;
	add.s32 	%r3222, %r2996, 2048;
	neg.s32 	%r3221, %r2993;
	shl.b32 	%r2997, %r2992, 9;
	and.b32  	%r2998, %r2997, 1536;
	add.s32 	%r3227, %r3227, %r2998;
$L__BB6_413:
	.pragma "nounroll";
	mul.wide.s32 	%rd137, %r3223, 4;
	add.s64 	%rd138, %rd8, %rd137;
	ld.shared.u32 	%r2999, [%r3222];
	st.global.u32 	[%rd138], %r2999;
	add.s32 	%r3223, %r3223, 512;
	add.s32 	%r3222, %r3222, 2048;
	add.s32 	%r3221, %r3221, 1;
	setp.ne.s32 	%p877, %r3221, 0;
	@%p877 bra 	$L__BB6_413;
$L__BB6_414:
	setp.lt.u32 	%p878, %r563, 1536;
	@%p878 bra 	$L__BB6_870;
	add.s64 	%rd19, %rd8, 4096;
	add.s32 	%r3226, %r3139, %r3227;
	shl.b32 	%r3000, %r3227, 2;
	mov.u32 	%r3001, _ZN6thrust24THRUST_300001_SM_1000_NS8cuda_cub4core6detail5shmemE;
	add.s32 	%r3002, %r3000, %r3001;
	add.s32 	%r3225, %r3002, 8192;
$L__BB6_416:
	mul.wide.s32 	%rd139, %r3226, 4;
	add.s64 	%rd140, %rd19, %rd139;
	ld.shared.u32 	%r3003, [%r3225+-6144];
	st.global.u32 	[%rd140+-4096], %r3003;
	ld.shared.u32 	%r3004, [%r3225+-4096];
	st.global.u32 	[%rd140+-2048], %r3004;
	ld.shared.u32 	%r3005, [%r3225+-2048];
	st.global.u32 	[%rd140], %r3005;
	ld.shared.u32 	%r3006, [%r3225];
	st.global.u32 	[%rd140+2048], %r3006;
	add.s32 	%r3227, %r3227, 2048;
	add.s32 	%r3226, %r3226, 2048;
	add.s32 	%r3225, %r3225, 8192;
	setp.lt.s32 	%p879, %r3227, %r3137;
	@%p879 bra 	$L__BB6_416;
	bra.uni 	$L__BB6_870;
$L__BB6_417:
	mul.wide.u32 	%rd38, %r1, 8;
	add.s64 	%rd39, %rd1, %rd38;
	ld.global.u32 	%r583, [%rd39];
	ld.global.u32 	%r584, [%rd39+4];
	ld.global.u32 	%r1184, [%rd39+8];
	ld.global.u32 	%r1185, [%rd39+12];
	sub.s32 	%r585, %r1184, %r583;
	sub.s32 	%r1186, %r1185, %r584;
	cvt.s64.s32 	%rd40, %r583;
	cvt.s64.s32 	%rd20, %r584;
	mov.u32 	%r587, %tid.x;
	add.s32 	%r588, %r1186, %r585;
	setp.ge.s32 	%p240, %r587, %r588;
	cvt.u64.u32 	%rd21, %r587;
	add.s64 	%rd41, %rd21, %rd40;
	shl.b64 	%rd42, %rd41, 2;
	add.s64 	%rd22, %rd3, %rd42;
	@%p240 bra 	$L__BB6_421;
	setp.ge.s32 	%p241, %r587, %r585;
	@%p241 bra 	$L__BB6_420;
	ld.global.u32 	%r3228, [%rd22];
	bra.uni 	$L__BB6_421;
$L__BB6_420:
	sub.s32 	%r1187, %r587, %r585;
	cvt.s64.s32 	%rd43, %r1187;
	add.s64 	%rd44, %rd43, %rd20;
	shl.b64 	%rd45, %rd44, 2;
	add.s64 	%rd46, %rd4, %rd45;
	ld.global.u32 	%r3228, [%rd46];
$L__BB6_421:
	add.s32 	%r592, %r587, 512;
	setp.ge.s32 	%p242, %r592, %r588;
	cvt.s64.s32 	%rd47, %r585;
	sub.s64 	%rd48, %rd21, %rd47;
	add.s64 	%rd49, %rd48, %rd20;
	shl.b64 	%rd50, %rd49, 2;
	add.s64 	%rd23, %rd4, %rd50;
	@%p242 bra 	$L__BB6_425;
	setp.lt.s32 	%p243, %r592, %r585;
	@%p243 bra 	$L__BB6_424;
	ld.global.u32 	%r3229, [%rd23+2048];
	bra.uni 	$L__BB6_425;
$L__BB6_424:
	ld.global.u32 	%r3229, [%rd22+2048];
$L__BB6_425:
	or.b32  	%r596, %r587, 1024;
	setp.ge.s32 	%p244, %r596, %r588;
	@%p244 bra 	$L__BB6_429;
	setp.lt.s32 	%p245, %r596, %r585;
	@%p245 bra 	$L__BB6_428;
	ld.global.u32 	%r3230, [%rd23+4096];
	bra.uni 	$L__BB6_429;
$L__BB6_428:
	ld.global.u32 	%r3230, [%rd22+4096];
$L__BB6_429:
	add.s32 	%r600, %r587, 1536;
	setp.ge.s32 	%p246, %r600, %r588;
	@%p246 bra 	$L__BB6_433;
	setp.lt.s32 	%p247, %r600, %r585;
	@%p247 bra 	$L__BB6_432;
	ld.global.u32 	%r3231, [%rd23+6144];
	bra.uni 	$L__BB6_433;
$L__BB6_432:
	ld.global.u32 	%r3231, [%rd22+6144];
$L__BB6_433:
	or.b32  	%r604, %r587, 2048;
	setp.ge.s32 	%p248, %r604, %r588;
	@%p248 bra 	$L__BB6_437;
	setp.lt.s32 	%p249, %r604, %r585;
	@%p249 bra 	$L__BB6_436;
	ld.global.u32 	%r3232, [%rd23+8192];
	bra.uni 	$L__BB6_437;
$L__BB6_436:
	ld.global.u32 	%r3232, [%rd22+8192];
$L__BB6_437:
	add.s32 	%r608, %r587, 2560;
	setp.ge.s32 	%p250, %r608, %r588;
	@%p250 bra 	$L__BB6_441;
	setp.lt.s32 	%p251, %r608, %r585;
	@%p251 bra 	$L__BB6_440;
	ld.global.u32 	%r3233, [%rd23+10240];
	bra.uni 	$L__BB6_441;
$L__BB6_440:
	ld.global.u32 	%r3233, [%rd22+10240];
$L__BB6_441:
	or.b32  	%r612, %r587, 3072;
	setp.ge.s32 	%p252, %r612, %r588;
	@%p252 bra 	$L__BB6_445;
	setp.lt.s32 	%p253, %r612, %r585;
	@%p253 bra 	$L__BB6_444;
	ld.global.u32 	%r3234, [%rd23+12288];
	bra.uni 	$L__BB6_445;
$L__BB6_444:
	ld.global.u32 	%r3234, [%rd22+12288];
$L__BB6_445:
	add.s32 	%r616, %r587, 3584;
	setp.ge.s32 	%p254, %r616, %r588;
	@%p254 bra 	$L__BB6_449;
	setp.lt.s32 	%p255, %r616, %r585;
	@%p255 bra 	$L__BB6_448;
	ld.global.u32 	%r3235, [%rd23+14336];
	bra.uni 	$L__BB6_449;
$L__BB6_448:
	ld.global.u32 	%r3235, [%rd22+14336];
$L__BB6_449:
	or.b32  	%r620, %r587, 4096;
	setp.ge.s32 	%p256, %r620, %r588;
	@%p256 bra 	$L__BB6_453;
	setp.lt.s32 	%p257, %r620, %r585;
	@%p257 bra 	$L__BB6_452;
	ld.global.u32 	%r3236, [%rd23+16384];
	bra.uni 	$L__BB6_453;
$L__BB6_452:
	ld.global.u32 	%r3236, [%rd22+16384];
$L__BB6_453:
	add.s32 	%r624, %r587, 4608;
	setp.ge.s32 	%p258, %r624, %r588;
	@%p258 bra 	$L__BB6_457;
	setp.lt.s32 	%p259, %r624, %r585;
	@%p259 bra 	$L__BB6_456;
	ld.global.u32 	%r3237, [%rd23+18432];
	bra.uni 	$L__BB6_457;
$L__BB6_456:
	ld.global.u32 	%r3237, [%rd22+18432];
$L__BB6_457:
	or.b32  	%r628, %r587, 5120;
	setp.ge.s32 	%p260, %r628, %r588;
	@%p260 bra 	$L__BB6_461;
	setp.lt.s32 	%p261, %r628, %r585;
	@%p261 bra 	$L__BB6_460;
	ld.global.u32 	%r3238, [%rd23+20480];
	bra.uni 	$L__BB6_461;
$L__BB6_460:
	ld.global.u32 	%r3238, [%rd22+20480];
$L__BB6_461:
	add.s32 	%r632, %r587, 5632;
	setp.ge.s32 	%p262, %r632, %r588;
	@%p262 bra 	$L__BB6_465;
	setp.lt.s32 	%p263, %r632, %r585;
	@%p263 bra 	$L__BB6_464;
	ld.global.u32 	%r3239, [%rd23+22528];
	bra.uni 	$L__BB6_465;
$L__BB6_464:
	ld.global.u32 	%r3239, [%rd22+22528];
$L__BB6_465:
	or.b32  	%r636, %r587, 6144;
	setp.ge.s32 	%p264, %r636, %r588;
	@%p264 bra 	$L__BB6_469;
	setp.lt.s32 	%p265, %r636, %r585;
	@%p265 bra 	$L__BB6_468;
	ld.global.u32 	%r3240, [%rd23+24576];
	bra.uni 	$L__BB6_469;
$L__BB6_468:
	ld.global.u32 	%r3240, [%rd22+24576];
$L__BB6_469:
	add.s32 	%r640, %r587, 6656;
	setp.ge.s32 	%p266, %r640, %r588;
	@%p266 bra 	$L__BB6_473;
	setp.lt.s32 	%p267, %r640, %r585;
	@%p267 bra 	$L__BB6_472;
	ld.global.u32 	%r3241, [%rd23+26624];
	bra.uni 	$L__BB6_473;
$L__BB6_472:
	ld.global.u32 	%r3241, [%rd22+26624];
$L__BB6_473:
	or.b32  	%r644, %r587, 7168;
	setp.ge.s32 	%p268, %r644, %r588;
	@%p268 bra 	$L__BB6_477;
	setp.lt.s32 	%p269, %r644, %r585;
	@%p269 bra 	$L__BB6_476;
	ld.global.u32 	%r3242, [%rd23+28672];
	bra.uni 	$L__BB6_477;
$L__BB6_476:
	ld.global.u32 	%r3242, [%rd22+28672];
$L__BB6_477:
	add.s32 	%r648, %r587, 7680;
	setp.ge.s32 	%p270, %r648, %r588;
	@%p270 bra 	$L__BB6_481;
	setp.lt.s32 	%p271, %r648, %r585;
	@%p271 bra 	$L__BB6_480;
	ld.global.u32 	%r3243, [%rd23+30720];
	bra.uni 	$L__BB6_481;
$L__BB6_480:
	ld.global.u32 	%r3243, [%rd22+30720];
$L__BB6_481:
	or.b32  	%r652, %r587, 8192;
	setp.ge.s32 	%p272, %r652, %r588;
	@%p272 bra 	$L__BB6_485;
	setp.lt.s32 	%p273, %r652, %r585;
	@%p273 bra 	$L__BB6_484;
	ld.global.u32 	%r3244, [%rd23+32768];
	bra.uni 	$L__BB6_485;
$L__BB6_484:
	ld.global.u32 	%r3244, [%rd22+32768];
$L__BB6_485:
	add.s32 	%r1205, %r587, 8704;
	setp.ge.s32 	%p274, %r1205, %r588;
	@%p274 bra 	$L__BB6_489;
	setp.lt.s32 	%p275, %r1205, %r585;
	@%p275 bra 	$L__BB6_488;
	ld.global.u32 	%r3245, [%rd23+34816];
	bra.uni 	$L__BB6_489;
$L__BB6_488:
	ld.global.u32 	%r3245, [%rd22+34816];
$L__BB6_489:
	or.b32  	%r1208, %r587, 9216;
	setp.ge.s32 	%p276, %r1208, %r588;
	@%p276 bra 	$L__BB6_493;
	setp.lt.s32 	%p277, %r1208, %r585;
	@%p277 bra 	$L__BB6_492;
	ld.global.u32 	%r3246, [%rd23+36864];
	bra.uni 	$L__BB6_493;
$L__BB6_492:
	ld.global.u32 	%r3246, [%rd22+36864];
$L__BB6_493:
	mov.u32 	%r1210, _ZN6thrust24THRUST_300001_SM_1000_NS8cuda_cub4core6detail5shmemE;
	add.s32 	%r1211, %r1210, 2048;
	shl.b32 	%r1213, %r587, 2;
	add.s32 	%r662, %r1211, %r1213;
	st.shared.u32 	[%r662], %r3228;
	st.shared.u32 	[%r662+2048], %r3229;
	st.shared.u32 	[%r662+4096], %r3230;
	st.shared.u32 	[%r662+6144], %r3231;
	st.shared.u32 	[%r662+8192], %r3232;
	st.shared.u32 	[%r662+10240], %r3233;
	st.shared.u32 	[%r662+12288], %r3234;
	st.shared.u32 	[%r662+14336], %r3235;
	st.shared.u32 	[%r662+16384], %r3236;
	st.shared.u32 	[%r662+18432], %r3237;
	st.shared.u32 	[%r662+20480], %r3238;
	st.shared.u32 	[%r662+22528], %r3239;
	st.shared.u32 	[%r662+24576], %r3240;
	st.shared.u32 	[%r662+26624], %r3241;
	st.shared.u32 	[%r662+28672], %r3242;
	st.shared.u32 	[%r662+30720], %r3243;
	st.shared.u32 	[%r662+32768], %r3244;
	st.shared.u32 	[%r662+34816], %r3245;
	st.shared.u32 	[%r662+36864], %r3246;
	bar.sync 	0;
	mul.lo.s32 	%r1214, %r587, 19;
	min.s32 	%r663, %r588, %r1214;
	shl.b32 	%r1215, %r585, 2;
	add.s32 	%r664, %r1211, %r1215;
	sub.s32 	%r1216, %r663, %r1186;
	max.s32 	%r3249, %r1216, 0;
	min.s32 	%r3248, %r585, %r663;
	setp.ge.s32 	%p278, %r3249, %r3248;
	@%p278 bra 	$L__BB6_495;
$L__BB6_494:
	add.s32 	%r1217, %r3249, %r3248;
	shr.s32 	%r1218, %r1217, 1;
	shl.b32 	%r1219, %r1218, 2;
	add.s32 	%r1221, %r1210, %r1219;
	ld.shared.u32 	%r1222, [%r1221+2048];
	not.b32 	%r1223, %r1218;
	add.s32 	%r1224, %r663, %r1223;
	shl.b32 	%r1225, %r1224, 2;
	add.s32 	%r1226, %r664, %r1225;
	ld.shared.u32 	%r1227, [%r1226];
	setp.lt.s32 	%p279, %r1227, %r1222;
	add.s32 	%r1228, %r1218, 1;
	selp.b32 	%r3249, %r3249, %r1228, %p279;
	selp.b32 	%r3248, %r1218, %r3248, %p279;
	setp.lt.s32 	%p280, %r3249, %r3248;
	@%p280 bra 	$L__BB6_494;
$L__BB6_495:
	sub.s32 	%r672, %r663, %r3249;
	setp.ge.s32 	%p281, %r672, %r1186;
	mov.b32 	%r3276, 0;
	@%p281 bra 	$L__BB6_520;
	shl.b32 	%r1232, %r672, 2;
	add.s32 	%r673, %r664, %r1232;
	ld.shared.u32 	%r674, [%r673];
	setp.lt.s32 	%p282, %r3249, 1;
	mov.b32 	%r3253, 0;
	mov.u32 	%r3252, %r3249;
	@%p282 bra 	$L__BB6_498;
	mul.lo.s32 	%r1233, %r3249, 511;
	shr.s32 	%r1234, %r1233, 9;
	shl.b32 	%r1235, %r1234, 2;
	add.s32 	%r1237, %r1210, %r1235;
	ld.shared.u32 	%r1238, [%r1237+2048];
	setp.lt.s32 	%p283, %r1238, %r674;
	add.s32 	%r1239, %r1234, 1;
	selp.b32 	%r3252, %r3249, %r1234, %p283;
	selp.b32 	%r3253, %r1239, 0, %p283;
$L__BB6_498:
	setp.ge.s32 	%p284, %r3253, %r3252;
	@%p284 bra 	$L__BB6_500;
	mad.lo.s32 	%r1240, %r3252, 127, %r3253;
	shr.s32 	%r1241, %r1240, 7;
	shl.b32 	%r1242, %r1241, 2;
	add.s32 	%r1244, %r1210, %r1242;
	ld.shared.u32 	%r1245, [%r1244+2048];
	setp.lt.s32 	%p285, %r1245, %r674;
	add.s32 	%r1246, %r1241, 1;
	selp.b32 	%r3252, %r3252, %r1241, %p285;
	selp.b32 	%r3253, %r1246, %r3253, %p285;
$L__BB6_500:
	setp.ge.s32 	%p286, %r3253, %r3252;
	@%p286 bra 	$L__BB6_502;
	mad.lo.s32 	%r1247, %r3252, 31, %r3253;
	shr.s32 	%r1248, %r1247, 5;
	shl.b32 	%r1249, %r1248, 2;
	add.s32 	%r1251, %r1210, %r1249;
	ld.shared.u32 	%r1252, [%r1251+2048];
	setp.lt.s32 	%p287, %r1252, %r674;
	add.s32 	%r1253, %r1248, 1;
	selp.b32 	%r3252, %r3252, %r1248, %p287;
	selp.b32 	%r3253, %r1253, %r3253, %p287;
$L__BB6_502:
	setp.ge.s32 	%p288, %r3253, %r3252;
	@%p288 bra 	$L__BB6_504;
	mad.lo.s32 	%r1254, %r3252, 15, %r3253;
	shr.s32 	%r1255, %r1254, 4;
	shl.b32 	%r1256, %r1255, 2;
	add.s32 	%r1258, %r1210, %r1256;
	ld.shared.u32 	%r1259, [%r1258+2048];
	setp.lt.s32 	%p289, %r1259, %r674;
	add.s32 	%r1260, %r1255, 1;
	selp.b32 	%r3252, %r3252, %r1255, %p289;
	selp.b32 	%r3253, %r1260, %r3253, %p289;
$L__BB6_504:
	setp.ge.s32 	%p290, %r3253, %r3252;
	@%p290 bra 	$L__BB6_506;
$L__BB6_505:
	add.s32 	%r1262, %r3253, %r3252;
	shr.s32 	%r1263, %r1262, 1;
	shl.b32 	%r1264, %r1263, 2;
	add.s32 	%r1266, %r1210, %r1264;
	ld.shared.u32 	%r1267, [%r1266+2048];
	setp.lt.s32 	%p291, %r1267, %r674;
	add.s32 	%r1268, %r1263, 1;
	selp.b32 	%r3252, %r3252, %r1263, %p291;
	selp.b32 	%r3253, %r1268, %r3253, %p291;
	setp.lt.s32 	%p292, %r3253, %r3252;
	@%p292 bra 	$L__BB6_505;
$L__BB6_506:
	setp.lt.s32 	%p293, %r672, 1;
	mov.b32 	%r3264, 0;
	mov.u32 	%r3263, %r672;
	@%p293 bra 	$L__BB6_508;
	mul.lo.s32 	%r1271, %r672, 511;
	shr.s32 	%r1272, %r1271, 9;
	shl.b32 	%r1273, %r1272, 2;
	add.s32 	%r1274, %r664, %r1273;
	ld.shared.u32 	%r1275, [%r1274];
	setp.lt.s32 	%p294, %r1275, %r674;
	add.s32 	%r1276, %r1272, 1;
	selp.b32 	%r3263, %r672, %r1272, %p294;
	selp.b32 	%r3264, %r1276, 0, %p294;
$L__BB6_508:
	setp.ge.s32 	%p295, %r3264, %r3263;
	@%p295 bra 	$L__BB6_510;
	mad.lo.s32 	%r1278, %r3263, 127, %r3264;
	shr.s32 	%r1279, %r1278, 7;
	shl.b32 	%r1280, %r1279, 2;
	add.s32 	%r1281, %r664, %r1280;
	ld.shared.u32 	%r1282, [%r1281];
	setp.lt.s32 	%p296, %r1282, %r674;
	add.s32 	%r1283, %r1279, 1;
	selp.b32 	%r3263, %r3263, %r1279, %p296;
	selp.b32 	%r3264, %r1283, %r3264, %p296;
$L__BB6_510:
	setp.ge.s32 	%p297, %r3264, %r3263;
	@%p297 bra 	$L__BB6_512;
	mad.lo.s32 	%r1284, %r3263, 31, %r3264;
	shr.s32 	%r1285, %r1284, 5;
	shl.b32 	%r1286, %r1285, 2;
	add.s32 	%r1287, %r664, %r1286;
	ld.shared.u32 	%r1288, [%r1287];
	setp.lt.s32 	%p298, %r1288, %r674;
	add.s32 	%r1289, %r1285, 1;
	selp.b32 	%r3263, %r3263, %r1285, %p298;
	selp.b32 	%r3264, %r1289, %r3264, %p298;
$L__BB6_512:
	setp.ge.s32 	%p299, %r3264, %r3263;
	@%p299 bra 	$L__BB6_514;
	mad.lo.s32 	%r1290, %r3263, 15, %r3264;
	shr.s32 	%r1291, %r1290, 4;
	shl.b32 	%r1292, %r1291, 2;
	add.s32 	%r1293, %r664, %r1292;
	ld.shared.u32 	%r1294, [%r1293];
	setp.lt.s32 	%p300, %r1294, %r674;
	add.s32 	%r1295, %r1291, 1;
	selp.b32 	%r3263, %r3263, %r1291, %p300;
	selp.b32 	%r3264, %r1295, %r3264, %p300;
$L__BB6_514:
	setp.ge.s32 	%p301, %r3264, %r3263;
	@%p301 bra 	$L__BB6_516;
$L__BB6_515:
	add.s32 	%r1297, %r3264, %r3263;
	shr.s32 	%r1298, %r1297, 1;
	shl.b32 	%r1299, %r1298, 2;
	add.s32 	%r1300, %r664, %r1299;
	ld.shared.u32 	%r1301, [%r1300];
	setp.lt.s32 	%p302, %r1301, %r674;
	add.s32 	%r1302, %r1298, 1;
	selp.b32 	%r3263, %r3263, %r1298, %p302;
	selp.b32 	%r3264, %r1302, %r3264, %p302;
	setp.lt.s32 	%p303, %r3264, %r3263;
	@%p303 bra 	$L__BB6_515;
$L__BB6_516:
	sub.s32 	%r1305, %r3249, %r3253;
	sub.s32 	%r719, %r672, %r3264;
	add.s32 	%r720, %r719, %r1305;
	shr.s32 	%r1306, %r720, 1;
	max.s32 	%r721, %r1306, %r719;
	add.s32 	%r1308, %r3264, %r721;
	add.s32 	%r1309, %r1308, 1;
	min.s32 	%r1310, %r1309, %r1186;
	sub.s32 	%r3273, %r1310, %r672;
	setp.lt.s32 	%p304, %r3273, 1;
	mov.b32 	%r3274, 0;
	@%p304 bra 	$L__BB6_519;
	mov.b32 	%r3274, 0;
$L__BB6_518:
	add.s32 	%r1312, %r3274, %r3273;
	shr.s32 	%r1313, %r1312, 1;
	shl.b32 	%r1314, %r1313, 2;
	add.s32 	%r1315, %r673, %r1314;
	ld.shared.u32 	%r1316, [%r1315];
	setp.lt.s32 	%p305, %r674, %r1316;
	add.s32 	%r1317, %r1313, 1;
	selp.b32 	%r3273, %r1313, %r3273, %p305;
	selp.b32 	%r3274, %r3274, %r1317, %p305;
	setp.lt.s32 	%p306, %r3274, %r3273;
	@%p306 bra 	$L__BB6_518;
$L__BB6_519:
	add.s32 	%r1318, %r719, %r3274;
	min.s32 	%r1319, %r1318, %r721;
	sub.s32 	%r1320, %r720, %r1319;
	add.s32 	%r1321, %r1319, 1;
	setp.eq.s32 	%p307, %r1320, %r1321;
	setp.lt.s32 	%p308, %r721, %r1318;
	and.pred  	%p309, %p307, %p308;
	add.s32 	%r3249, %r1320, %r3253;
	selp.u32 	%r3276, 1, 0, %p309;
$L__BB6_520:
	sub.s32 	%r1322, %r663, %r3249;
	add.s32 	%r1323, %r1322, %r3276;
	setp.eq.s32 	%p310, %r587, 0;
	shl.b32 	%r1324, %r585, 16;
	or.b32  	%r1325, %r1324, %r1186;
	shl.b32 	%r1326, %r3249, 16;
	or.b32  	%r1327, %r1323, %r1326;
	selp.b32 	%r1328, %r1325, %r1327, %p310;
	add.s32 	%r1329, %r587, -1;
	selp.b32 	%r1330, 511, %r1329, %p310;
	shl.b32 	%r1331, %r1330, 2;
	add.s32 	%r1333, %r1210, %r1331;
	st.shared.u32 	[%r1333], %r1328;
	bar.sync 	0;
	ld.shared.u32 	%r1334, [%r662+-2048];
	shr.s32 	%r732, %r1334, 16;
	and.b32  	%r1335, %r1334, 65535;
	add.s32 	%r733, %r1323, %r585;
	add.s32 	%r734, %r1335, %r585;
	add.s32 	%r735, %r734, %r732;
	shl.b32 	%r1336, %r1323, 2;
	add.s32 	%r736, %r664, %r1336;
	ld.shared.u32 	%r737, [%r736];
	shl.b32 	%r1337, %r3249, 2;
	add.s32 	%r1338, %r1210, %r1337;
	add.s32 	%r738, %r1338, 2048;
	ld.shared.u32 	%r739, [%r1338+2048];
	setp.ge.s32 	%p918, %r3249, %r732;
	setp.lt.s32 	%p311, %r3249, %r732;
	setp.ge.s32 	%p312, %r733, %r734;
	and.pred  	%p919, %p312, %p311;
	or.pred  	%p313, %p918, %p312;
	@%p313 bra 	$L__BB6_522;
	setp.lt.s32 	%p919, %r739, %r737;
	setp.lt.s32 	%p918, %r737, %r739;
$L__BB6_522:
	add.s32 	%r1339, %r733, %r3249;
	setp.lt.s32 	%p314, %r1339, %r735;
	xor.pred  	%p315, %p918, %p919;
	and.pred  	%p126, %p314, %p315;
	mov.u32 	%r3277, %r739;
	mov.u32 	%r3278, %r3249;
	@%p918 bra 	$L__BB6_524;
	add.s32 	%r3278, %r3249, 1;
	ld.shared.u32 	%r3277, [%r738+4];
$L__BB6_524:
	mov.u32 	%r3279, %r737;
	mov.u32 	%r3280, %r733;
	@%p919 bra 	$L__BB6_526;
	add.s32 	%r3280, %r733, 1;
	ld.shared.u32 	%r3279, [%r736+4];
$L__BB6_526:
	setp.ge.s32 	%p920, %r3278, %r732;
	setp.lt.s32 	%p316, %r3278, %r732;
	setp.ge.s32 	%p317, %r3280, %r734;
	and.pred  	%p921, %p317, %p316;
	or.pred  	%p318, %p920, %p317;
	@%p318 bra 	$L__BB6_528;
	setp.lt.s32 	%p921, %r3277, %r3279;
	setp.lt.s32 	%p920, %r3279, %r3277;
$L__BB6_528:
	add.s32 	%r1340, %r3280, %r3278;
	setp.lt.s32 	%p319, %r1340, %r735;
	xor.pred  	%p320, %p920, %p921;
	and.pred  	%p133, %p319, %p320;
	mov.u32 	%r3281, %r3277;
	mov.u32 	%r3282, %r3278;
	@%p920 bra 	$L__BB6_530;
	add.s32 	%r3282, %r3278, 1;
	shl.b32 	%r1341, %r3278, 2;
	add.s32 	%r1343, %r1210, %r1341;
	ld.shared.u32 	%r3281, [%r1343+2052];
$L__BB6_530:
	mov.u32 	%r3283, %r3279;
	mov.u32 	%r3284, %r3280;
	@%p921 bra 	$L__BB6_532;
	add.s32 	%r3284, %r3280, 1;
	shl.b32 	%r1344, %r3280, 2;
	add.s32 	%r1346, %r1210, %r1344;
	ld.shared.u32 	%r3283, [%r1346+2052];
$L__BB6_532:
	setp.ge.s32 	%p922, %r3282, %r732;
	setp.lt.s32 	%p321, %r3282, %r732;
	setp.ge.s32 	%p322, %r3284, %r734;
	and.pred  	%p923, %p322, %p321;
	or.pred  	%p323, %p922, %p322;
	@%p323 bra 	$L__BB6_534;
	setp.lt.s32 	%p923, %r3281, %r3283;
	setp.lt.s32 	%p922, %r3283, %r3281;
$L__BB6_534:
	add.s32 	%r1347, %r3284, %r3282;
	setp.lt.s32 	%p324, %r1347, %r735;
	xor.pred  	%p325, %p922, %p923;
	and.pred  	%p140, %p324, %p325;
	mov.u32 	%r3285, %r3281;
	mov.u32 	%r3286, %r3282;
	@%p922 bra 	$L__BB6_536;
	add.s32 	%r3286, %r3282, 1;
	shl.b32 	%r1348, %r3282, 2;
	mov.u32 	%r1349, _ZN6thrust24THRUST_300001_SM_1000_NS8cuda_cub4core6detail5shmemE;
	add.s32 	%r1350, %r1349, %r1348;
	ld.shared.u32 	%r3285, [%r1350+2052];
$L__BB6_536:
	mov.u32 	%r3287, %r3283;
	mov.u32 	%r3288, %r3284;
	@%p923 bra 	$L__BB6_538;
	add.s32 	%r3288, %r3284, 1;
	shl.b32 	%r1351, %r3284, 2;
	mov.u32 	%r1352, _ZN6thrust24THRUST_300001_SM_1000_NS8cuda_cub4core6detail5shmemE;
	add.s32 	%r1353, %r1352, %r1351;
	ld.shared.u32 	%r3287, [%r1353+2052];
$L__BB6_538:
	setp.ge.s32 	%p924, %r3286, %r732;
	setp.lt.s32 	%p326, %r3286, %r732;
	setp.ge.s32 	%p327, %r3288, %r734;
	and.pred  	%p925, %p327, %p326;
	or.pred  	%p328, %p924, %p327;
	@%p328 bra 	$L__BB6_540;
	setp.lt.s32 	%p925, %r3285, %r3287;
	setp.lt.s32 	%p924, %r3287, %r3285;
$L__BB6_540:
	add.s32 	%r1354, %r3288, %r3286;
	setp.lt.s32 	%p329, %r1354, %r735;
	xor.pred  	%p330, %p924, %p925;
	and.pred  	%p147, %p329, %p330;
	mov.u32 	%r3289, %r3285;
	mov.u32 	%r3290, %r3286;
	@%p924 bra 	$L__BB6_542;
	add.s32 	%r3290, %r3286, 1;
	shl.b32 	%r1355, %r3286, 2;
	mov.u32 	%r1356, _ZN6thrust24THRUST_300001_SM_1000_NS8cuda_cub4core6detail5shmemE;
	add.s32 	%r1357, %r1356, %r1355;
	ld.shared.u32 	%r3289, [%r1357+2052];
$L__BB6_542:
	mov.u32 	%r3291, %r3287;
	mov.u32 	%r3292, %r3288;
	@%p925 bra 	$L__BB6_544;
	add.s32 	%r3292, %r3288, 1;
	shl.b32 	%r1358, %r3288, 2;
	mov.u32 	%r1359, _ZN6thrust24THRUST_300001_SM_1000_NS8cuda_cub4core6detail5shmemE;
	add.s32 	%r1360, %r1359, %r1358;
	ld.shared.u32 	%r3291, [%r1360+2052];
$L__BB6_544:
	setp.ge.s32 	%p926, %r3290, %r732;
	setp.lt.s32 	%p331, %r3290, %r732;
	setp.ge.s32 	%p332, %r3292, %r734;
	and.pred  	%p927, %p332, %p331;
	or.pred  	%p333, %p926, %p332;
	@%p333 bra 	$L__BB6_546;
	setp.lt.s32 	%p927, %r3289, %r3291;
	setp.lt.s32 	%p926, %r3291, %r3289;
$L__BB6_546:
	add.s32 	%r1361, %r3292, %r3290;
	setp.lt.s32 	%p334, %r1361, %r735;
	xor.pred  	%p335, %p926, %p927;
	and.pred  	%p154, %p334, %p335;
	mov.u32 	%r3297, %r3289;
	mov.u32 	%r3298, %r3290;
	@%p926 bra 	$L__BB6_548;
	add.s32 	%r3298, %r3290, 1;
	shl.b32 	%r1362, %r3290, 2;
	mov.u32 	%r1363, _ZN6thrust24THRUST_300001_SM_1000_NS8cuda_cub4core6detail5shmemE;
	add.s32 	%r1364, %r1363, %r1362;
	ld.shared.u32 	%r3297, [%r1364+2052];
$L__BB6_548:
	mov.u32 	%r3299, %r3291;
	mov.u32 	%r3300, %r3292;
	@%p927 bra 	$L__BB6_550;
	add.s32 	%r3300, %r3292, 1;
	shl.b32 	%r1365, %r3292, 2;
	mov.u32 	%r1366, _ZN6thrust24THRUST_300001_SM_1000_NS8cuda_cub4core6detail5shmemE;
	add.s32 	%r1367, %r1366, %r1365;
	ld.shared.u32 	%r3299, [%r1367+2052];
$L__BB6_550:
	setp.ge.s32 	%p928, %r3298, %r732;
	setp.lt.s32 	%p336, %r3298, %r732;
	setp.ge.s32 	%p337, %r3300, %r734;
	and.pred  	%p929, %p337, %p336;
	or.pred  	%p338, %p928, %p337;
	@%p338 bra 	$L__BB6_552;
	setp.lt.s32 	%p929, %r3297, %r3299;
	setp.lt.s32 	%p928, %r3299, %r3297;
$L__BB6_552:
	selp.b32 	%r780, %r3297, %r3299, %p929;
	selp.b32 	%r781, %r3298, %r3300, %p929;
	add.s32 	%r1368, %r3300, %r3298;
	setp.lt.s32 	%p339, %r1368, %r735;
	xor.pred  	%p340, %p928, %p929;
	selp.b32 	%r1369, 32, 0, %p340;
	selp.b32 	%r782, %r1369, 0, %p339;
	@%p928 bra 	$L__BB6_554;
	add.s32 	%r783, %r3298, 1;
	shl.b32 	%r1370, %r3298, 2;
	mov.u32 	%r1371, _ZN6thrust24THRUST_300001_SM_1000_NS8cuda_cub4core6detail5shmemE;
	add.s32 	%r1372, %r1371, %r1370;
	ld.shared.u32 	%r3297, [%r1372+2052];
	mov.u32 	%r3298, %r783;
$L__BB6_554:
	@%p929 bra 	$L__BB6_556;
	add.s32 	%r787, %r3300, 1;
	shl.b32 	%r1373, %r3300, 2;
	mov.u32 	%r1374, _ZN6thrust24THRUST_300001_SM_1000_NS8cuda_cub4core6detail5shmemE;
	add.s32 	%r1375, %r1374, %r1373;
	ld.shared.u32 	%r3299, [%r1375+2052];
	mov.u32 	%r3300, %r787;
$L__BB6_556:
	setp.ge.s32 	%p930, %r3298, %r732;
	setp.lt.s32 	%p341, %r3298, %r732;
	setp.ge.s32 	%p342, %r3300, %r734;
	and.pred  	%p931, %p342, %p341;
	or.pred  	%p343, %p930, %p342;
	@%p343 bra 	$L__BB6_558;
	setp.lt.s32 	%p931, %r3297, %r3299;
	setp.lt.s32 	%p930, %r3299, %r3297;
$L__BB6_558:
	add.s32 	%r1376, %r3300, %r3298;
	setp.lt.s32 	%p344, %r1376, %r735;
	xor.pred  	%p345, %p930, %p931;
	selp.b32 	%r1377, 64, 0, %p345;
	selp.b32 	%r1378, %r1377, 0, %p344;
	or.b32  	%r1379, %r782, %r1378;
	selp.b32 	%r1380, 8, 0, %p147;
	selp.b32 	%r1381, 4, 0, %p140;
	selp.u32 	%r1382, 1, 0, %p126;
	selp.b32 	%r1383, 2, 0, %p133;
	or.b32  	%r1384, %r1383, %r1382;
	or.b32  	%r1385, %r1384, %r1381;
	or.b32  	%r1386, %r1385, %r1380;
	selp.b32 	%r1387, 16, 0, %p154;
	or.b32  	%r1388, %r1386, %r1387;
	or.b32  	%r791, %r1379, %r1388;
	mov.u32 	%r3305, %r3297;
	mov.u32 	%r3306, %r3298;
	@%p930 bra 	$L__BB6_560;
	add.s32 	%r3306, %r3298, 1;
	shl.b32 	%r1389, %r3298, 2;
	mov.u32 	%r1390, _ZN6thrust24THRUST_300001_SM_1000_NS8cuda_cub4core6detail5shmemE;
	add.s32 	%r1391, %r1390, %r1389;
	ld.shared.u32 	%r3305, [%r1391+2052];
$L__BB6_560:
	mov.u32 	%r3307, %r3299;
	mov.u32 	%r3308, %r3300;
	@%p931 bra 	$L__BB6_562;
	add.s32 	%r3308, %r3300, 1;
	shl.b32 	%r1392, %r3300, 2;
	mov.u32 	%r1393, _ZN6thrust24THRUST_300001_SM_1000_NS8cuda_cub4core6detail5shmemE;
	add.s32 	%r1394, %r1393, %r1392;
	ld.shared.u32 	%r3307, [%r1394+2052];
$L__BB6_562:
	setp.ge.s32 	%p932, %r3306, %r732;
	setp.lt.s32 	%p346, %r3306, %r732;
	setp.ge.s32 	%p347, %r3308, %r734;
	and.pred  	%p933, %p347, %p346;
	or.pred  	%p348, %p932, %p347;
	@%p348 bra 	$L__BB6_564;
	setp.lt.s32 	%p933, %r3305, %r3307;
	setp.lt.s32 	%p932, %r3307, %r3305;
$L__BB6_564:
	selp.b32 	%r800, %r3305, %r3307, %p933;
	selp.b32 	%r801, %r3306, %r3308, %p933;
	add.s32 	%r1395, %r3308, %r3306;
	setp.lt.s32 	%p349, %r1395, %r735;
	xor.pred  	%p350, %p932, %p933;
	selp.b32 	%r1396, 128, 0, %p350;
	selp.b32 	%r802, %r1396, 0, %p349;
	@%p932 bra 	$L__BB6_566;
	add.s32 	%r803, %r3306, 1;
	shl.b32 	%r1397, %r3306, 2;
	mov.u32 	%r1398, _ZN6thrust24THRUST_300001_SM_1000_NS8cuda_cub4core6detail5shmemE;
	add.s32 	%r1399, %r1398, %r1397;
	ld.shared.u32 	%r3305, [%r1399+2052];
	mov.u32 	%r3306, %r803;
$L__BB6_566:
	@%p933 bra 	$L__BB6_568;
	add.s32 	%r807, %r3308, 1;
	shl.b32 	%r1400, %r3308, 2;
	mov.u32 	%r1401, _ZN6thrust24THRUST_300001_SM_1000_NS8cuda_cub4core6detail5shmemE;
	add.s32 	%r1402, %r1401, %r1400;
	ld.shared.u32 	%r3307, [%r1402+2052];
	mov.u32 	%r3308, %r807;
$L__BB6_568:
	setp.ge.s32 	%p934, %r3306, %r732;
	setp.lt.s32 	%p351, %r3306, %r732;
	setp.ge.s32 	%p352, %r3308, %r734;
	and.pred  	%p935, %p352, %p351;
	or.pred  	%p353, %p934, %p352;
	@%p353 bra 	$L__BB6_570;
	setp.lt.s32 	%p935, %r3305, %r3307;
	setp.lt.s32 	%p934, %r3307, %r3305;
$L__BB6_570:
	add.s32 	%r1403, %r3308, %r3306;
	setp.lt.s32 	%p354, %r1403, %r735;
	xor.pred  	%p355, %p934, %p935;
	selp.b32 	%r1404, 256, 0, %p355;
	selp.b32 	%r1405, %r1404, 0, %p354;
	or.b32  	%r1406, %r802, %r1405;
	or.b32  	%r811, %r1406, %r791;
	mov.u32 	%r3313, %r3305;
	mov.u32 	%r3314, %r3306;
	@%p934 bra 	$L__BB6_572;
	add.s32 	%r3314, %r3306, 1;
	shl.b32 	%r1407, %r3306, 2;
	mov.u32 	%r1408, _ZN6thrust24THRUST_300001_SM_1000_NS8cuda_cub4core6detail5shmemE;
	add.s32 	%r1409, %r1408, %r1407;
	ld.shared.u32 	%r3313, [%r1409+2052];
$L__BB6_572:
	mov.u32 	%r3315, %r3307;
	mov.u32 	%r3316, %r3308;
	@%p935 bra 	$L__BB6_574;
	add.s32 	%r3316, %r3308, 1;
	shl.b32 	%r1410, %r3308, 2;
	mov.u32 	%r1411, _ZN6thrust24THRUST_300001_SM_1000_NS8cuda_cub4core6detail5shmemE;
	add.s32 	%r1412, %r1411, %r1410;
	ld.shared.u32 	%r3315, [%r1412+2052];
$L__BB6_574:
	setp.ge.s32 	%p936, %r3314, %r732;
	setp.lt.s32 	%p356, %r3314, %r732;
	setp.ge.s32 	%p357, %r3316, %r734;
	and.pred  	%p937, %p357, %p356;
	or.pred  	%p358, %p936, %p357;
	@%p358 bra 	$L__BB6_576;
	setp.lt.s32 	%p937, %r3313, %r3315;
	setp.lt.s32 	%p936, %r3315, %r3313;
$L__BB6_576:
	selp.b32 	%r820, %r3313, %r3315, %p937;
	selp.b32 	%r821, %r3314, %r3316, %p937;
	add.s32 	%r1413, %r3316, %r3314;
	setp.lt.s32 	%p359, %r1413, %r735;
	xor.pred  	%p360, %p936, %p937;
	selp.b32 	%r1414, 512, 0, %p360;
	selp.b32 	%r822, %r1414, 0, %p359;
	@%p936 bra 	$L__BB6_578;
	add.s32 	%r823, %r3314, 1;
	shl.b32 	%r1415, %r3314, 2;
	mov.u32 	%r1416, _ZN6thrust24THRUST_300001_SM_1000_NS8cuda_cub4core6detail5shmemE;
	add.s32 	%r1417, %r1416, %r1415;
	ld.shared.u32 	%r3313, [%r1417+2052];
	mov.u32 	%r3314, %r823;
$L__BB6_578:
	@%p937 bra 	$L__BB6_580;
	add.s32 	%r827, %r3316, 1;
	shl.b32 	%r1418, %r3316, 2;
	mov.u32 	%r1419, _ZN6thrust24THRUST_300001_SM_1000_NS8cuda_cub4core6detail5shmemE;
	add.s32 	%r1420, %r1419, %r1418;
	ld.shared.u32 	%r3315, [%r1420+2052];
	mov.u32 	%r3316, %r827;
$L__BB6_580:
	setp.ge.s32 	%p938, %r3314, %r732;
	setp.lt.s32 	%p361, %r3314, %r732;
	setp.ge.s32 	%p362, %r3316, %r734;
	and.pred  	%p939, %p362, %p361;
	or.pred  	%p363, %p938, %p362;
	@%p363 bra 	$L__BB6_582;
	setp.lt.s32 	%p939, %r3313, %r3315;
	setp.lt.s32 	%p938, %r3315, %r3313;
$L__BB6_582:
	add.s32 	%r1421, %r3316, %r3314;
	setp.lt.s32 	%p364, %r1421, %r735;
	xor.pred  	%p365, %p938, %p939;
	selp.b32 	%r1422, 1024, 0, %p365;
	selp.b32 	%r1423, %r1422, 0, %p364;
	or.b32  	%r1424, %r822, %r1423;
	or.b32  	%r831, %r1424, %r811;
	mov.u32 	%r3321, %r3313;
	mov.u32 	%r3322, %r3314;
	@%p938 bra 	$L__BB6_584;
	add.s32 	%r3322, %r3314, 1;
	shl.b32 	%r1425, %r3314, 2;
	mov.u32 	%r1426, _ZN6thrust24THRUST_300001_SM_1000_NS8cuda_cub4core6detail5shmemE;
	add.s32 	%r1427, %r1426, %r1425;
	ld.shared.u32 	%r3321, [%r1427+2052];
$L__BB6_584:
	mov.u32 	%r3323, %r3315;
	mov.u32 	%r3324, %r3316;
	@%p939 bra 	$L__BB6_586;
	add.s32 	%r3324, %r3316, 1;
	shl.b32 	%r1428, %r3316, 2;
	mov.u32 	%r1429, _ZN6thrust24THRUST_300001_SM_1000_NS8cuda_cub4core6detail5shmemE;
	add.s32 	%r1430, %r1429, %r1428;
	ld.shared.u32 	%r3323, [%r1430+2052];
$L__BB6_586:
	setp.ge.s32 	%p940, %r3322, %r732;
	setp.lt.s32 	%p366, %r3322, %r732;
	setp.ge.s32 	%p367, %r3324, %r734;
	and.pred  	%p941, %p367, %p366;
	or.pred  	%p368, %p940, %p367;
	@%p368 bra 	$L__BB6_588;
	setp.lt.s32 	%p941, %r3321, %r3323;
	setp.lt.s32 	%p940, %r3323, %r3321;
$L__BB6_588:
	selp.b32 	%r840, %r3321, %r3323, %p941;
	selp.b32 	%r841, %r3322, %r3324, %p941;
	add.s32 	%r1431, %r3324, %r3322;
	setp.lt.s32 	%p369, %r1431, %r735;
	xor.pred  	%p370, %p940, %p941;
	selp.b32 	%r1432, 2048, 0, %p370;
	selp.b32 	%r842, %r1432, 0, %p369;
	@%p940 bra 	$L__BB6_590;
	add.s32 	%r843, %r3322, 1;
	shl.b32 	%r1433, %r3322, 2;
	mov.u32 	%r1434, _ZN6thrust24THRUST_300001_SM_1000_NS8cuda_cub4core6detail5shmemE;
	add.s32 	%r1435, %r1434, %r1433;
	ld.shared.u32 	%r3321, [%r1435+2052];
	mov.u32 	%r3322, %r843;
$L__BB6_590:
	@%p941 bra 	$L__BB6_592;
	add.s32 	%r847, %r3324, 1;
	shl.b32 	%r1436, %r3324, 2;
	mov.u32 	%r1437, _ZN6thrust24THRUST_300001_SM_1000_NS8cuda_cub4core6detail5shmemE;
	add.s32 	%r1438, %r1437, %r1436;
	ld.shared.u32 	%r3323, [%r1438+2052];
	mov.u32 	%r3324, %r847;
$L__BB6_592:
	setp.ge.s32 	%p942, %r3322, %r732;
	setp.lt.s32 	%p371, %r3322, %r732;
	setp.ge.s32 	%p372, %r3324, %r734;
	and.pred  	%p943, %p372, %p371;
	or.pred  	%p373, %p942, %p372;
	@%p373 bra 	$L__BB6_594;
	setp.lt.s32 	%p943, %r3321, %r3323;
	setp.lt.s32 	%p942, %r3323, %r3321;
$L__BB6_594:
	add.s32 	%r1439, %r3324, %r3322;
	setp.lt.s32 	%p374, %r1439, %r735;
	xor.pred  	%p375, %p942, %p943;
	selp.b32 	%r1440, 4096, 0, %p375;
	selp.b32 	%r1441, %r1440, 0, %p374;
	or.b32  	%r1442, %r842, %r1441;
	or.b32  	%r851, %r1442, %r831;
	mov.u32 	%r3329, %r3321;
	mov.u32 	%r3330, %r3322;
	@%p942 bra 	$L__BB6_596;
	add.s32 	%r3330, %r3322, 1;
	shl.b32 	%r1443, %r3322, 2;
	mov.u32 	%r1444, _ZN6thrust24THRUST_300001_SM_1000_NS8cuda_cub4core6detail5shmemE;
	add.s32 	%r1445, %r1444, %r1443;
	ld.shared.u32 	%r3329, [%r1445+2052];
$L__BB6_596:
	mov.u32 	%r3331, %r3323;
	mov.u32 	%r3332, %r3324;
	@%p943 bra 	$L__BB6_598;
	add.s32 	%r3332, %r3324, 1;
	shl.b32 	%r1446, %r3324, 2;
	mov.u32 	%r1447, _ZN6thrust24THRUST_300001_SM_1000_NS8cuda_cub4core6detail5shmemE;
	add.s32 	%r1448, %r1447, %r1446;
	ld.shared.u32 	%r3331, [%r1448+2052];
$L__BB6_598:
	setp.ge.s32 	%p944, %r3330, %r732;
	setp.lt.s32 	%p376, %r3330, %r732;
	setp.ge.s32 	%p377, %r3332, %r734;
	and.pred  	%p945, %p377, %p376;
	or.pred  	%p378, %p944, %p377;
	@%p378 bra 	$L__BB6_600;
	setp.lt.s32 	%p945, %r3329, %r3331;
	setp.lt.s32 	%p944, %r3331, %r3329;
$L__BB6_600:
	selp.b32 	%r860, %r3329, %r3331, %p945;
	selp.b32 	%r861, %r3330, %r3332, %p945;
	add.s32 	%r1449, %r3332, %r3330;
	setp.lt.s32 	%p379, %r1449, %r735;
	xor.pred  	%p380, %p944, %p945;
	selp.b32 	%r1450, 8192, 0, %p380;
	selp.b32 	%r862, %r1450, 0, %p379;
	@%p944 bra 	$L__BB6_602;
	add.s32 	%r863, %r3330, 1;
	shl.b32 	%r1451, %r3330, 2;
	mov.u32 	%r1452, _ZN6thrust24THRUST_300001_SM_1000_NS8cuda_cub4core6detail5shmemE;
	add.s32 	%r1453, %r1452, %r1451;
	ld.shared.u32 	%r3329, [%r1453+2052];
	mov.u32 	%r3330, %r863;
$L__BB6_602:
	@%p945 bra 	$L__BB6_604;
	add.s32 	%r867, %r3332, 1;
	shl.b32 	%r1454, %r3332, 2;
	mov.u32 	%r1455, _ZN6thrust24THRUST_300001_SM_1000_NS8cuda_cub4core6detail5shmemE;
	add.s32 	%r1456, %r1455, %r1454;
	ld.shared.u32 	%r3331, [%r1456+2052];
	mov.u32 	%r3332, %r867;
$L__BB6_604:
	setp.ge.s32 	%p946, %r3330, %r732;
	setp.lt.s32 	%p381, %r3330, %r732;
	setp.ge.s32 	%p382, %r3332, %r734;
	and.pred  	%p947, %p382, %p381;
	or.pred  	%p383, %p946, %p382;
	@%p383 bra 	$L__BB6_606;
	setp.lt.s32 	%p947, %r3329, %r3331;
	setp.lt.s32 	%p946, %r3331, %r3329;
$L__BB6_606:
	add.s32 	%r1457, %r3332, %r3330;
	setp.lt.s32 	%p384, %r1457, %r735;
	xor.pred  	%p385, %p946, %p947;
	selp.b32 	%r1458, 16384, 0, %p385;
	selp.b32 	%r1459, %r1458, 0, %p384;
	or.b32  	%r1460, %r862, %r1459;
	or.b32  	%r871, %r1460, %r851;
	mov.u32 	%r3337, %r3329;
	mov.u32 	%r3338, %r3330;
	@%p946 bra 	$L__BB6_608;
	add.s32 	%r3338, %r3330, 1;
	shl.b32 	%r1461, %r3330, 2;
	mov.u32 	%r1462, _ZN6thrust24THRUST_300001_SM_1000_NS8cuda_cub4core6detail5shmemE;
	add.s32 	%r1463, %r1462, %r1461;
	ld.shared.u32 	%r3337, [%r1463+2052];
$L__BB6_608:
	mov.u32 	%r3339, %r3331;
	mov.u32 	%r3340, %r3332;
	@%p947 bra 	$L__BB6_610;
	add.s32 	%r3340, %r3332, 1;
	shl.b32 	%r1464, %r3332, 2;
	mov.u32 	%r1465, _ZN6thrust24THRUST_300001_SM_1000_NS8cuda_cub4core6detail5shmemE;
	add.s32 	%r1466, %r1465, %r1464;
	ld.shared.u32 	%r3339, [%r1466+2052];
$L__BB6_610:
	setp.ge.s32 	%p948, %r3338, %r732;
	setp.lt.s32 	%p386, %r3338, %r732;
	setp.ge.s32 	%p387, %r3340, %r734;
	and.pred  	%p949, %p387, %p386;
	or.pred  	%p388, %p948, %p387;
	@%p388 bra 	$L__BB6_612;
	setp.lt.s32 	%p949, %r3337, %r3339;
	setp.lt.s32 	%p948, %r3339, %r3337;
$L__BB6_612:
	selp.b32 	%r880, %r3337, %r3339, %p949;
	selp.b32 	%r881, %r3338, %r3340, %p949;
	add.s32 	%r1467, %r3340, %r3338;
	setp.lt.s32 	%p389, %r1467, %r735;
	xor.pred  	%p390, %p948, %p949;
	selp.b32 	%r1468, 32768, 0, %p390;
	selp.b32 	%r882, %r1468, 0, %p389;
	@%p948 bra 	$L__BB6_614;
	add.s32 	%r883, %r3338, 1;
	shl.b32 	%r1469, %r3338, 2;
	mov.u32 	%r1470, _ZN6thrust24THRUST_300001_SM_1000_NS8cuda_cub4core6detail5shmemE;
	add.s32 	%r1471, %r1470, %r1469;
	ld.shared.u32 	%r3337, [%r1471+2052];
	mov.u32 	%r3338, %r883;
$L__BB6_614:
	@%p949 bra 	$L__BB6_616;
	add.s32 	%r887, %r3340, 1;
	shl.b32 	%r1472, %r3340, 2;
	mov.u32 	%r1473, _ZN6thrust24THRUST_300001_SM_1000_NS8cuda_cub4core6detail5shmemE;
	add.s32 	%r1474, %r1473, %r1472;
	ld.shared.u32 	%r3339, [%r1474+2052];
	mov.u32 	%r3340, %r887;
$L__BB6_616:
	setp.ge.s32 	%p950, %r3338, %r732;
	setp.lt.s32 	%p391, %r3338, %r732;
	setp.ge.s32 	%p392, %r3340, %r734;
	and.pred  	%p951, %p392, %p391;
	or.pred  	%p393, %p950, %p392;
	@%p393 bra 	$L__BB6_618;
	setp.lt.s32 	%p951, %r3337, %r3339;
	setp.lt.s32 	%p950, %r3339, %r3337;
$L__BB6_618:
	add.s32 	%r1475, %r3340, %r3338;
	setp.lt.s32 	%p394, %r1475, %r735;
	xor.pred  	%p395, %p950, %p951;
	selp.b32 	%r1476, 65536, 0, %p395;
	selp.b32 	%r1477, %r1476, 0, %p394;
	or.b32  	%r1478, %r882, %r1477;
	or.b32  	%r891, %r1478, %r871;
	mov.u32 	%r3345, %r3337;
	mov.u32 	%r3346, %r3338;
	@%p950 bra 	$L__BB6_620;
	add.s32 	%r3346, %r3338, 1;
	shl.b32 	%r1479, %r3338, 2;
	mov.u32 	%r1480, _ZN6thrust24THRUST_300001_SM_1000_NS8cuda_cub4core6detail5shmemE;
	add.s32 	%r1481, %r1480, %r1479;
	ld.shared.u32 	%r3345, [%r1481+2052];
$L__BB6_620:
	mov.u32 	%r3347, %r3339;
	mov.u32 	%r3348, %r3340;
	@%p951 bra 	$L__BB6_622;
	add.s32 	%r3348, %r3340, 1;
	shl.b32 	%r1482, %r3340, 2;
	mov.u32 	%r1483, _ZN6thrust24THRUST_300001_SM_1000_NS8cuda_cub4core6detail5shmemE;
	add.s32 	%r1484, %r1483, %r1482;
	ld.shared.u32 	%r3347, [%r1484+2052];
$L__BB6_622:
	setp.ge.s32 	%p952, %r3346, %r732;
	setp.lt.s32 	%p396, %r3346, %r732;
	setp.ge.s32 	%p397, %r3348, %r734;
	and.pred  	%p953, %p397, %p396;
	or.pred  	%p398, %p952, %p397;
	@%p398 bra 	$L__BB6_624;
	setp.lt.s32 	%p953, %r3345, %r3347;
	setp.lt.s32 	%p952, %r3347, %r3345;
$L__BB6_624:
	selp.b32 	%r900, %r3345, %r3347, %p953;
	selp.b32 	%r901, %r3346, %r3348, %p953;
	add.s32 	%r1485, %r3348, %r3346;
	setp.lt.s32 	%p399, %r1485, %r735;
	xor.pred  	%p400, %p952, %p953;
	selp.b32 	%r1486, 131072, 0, %p400;
	selp.b32 	%r902, %r1486, 0, %p399;
	@%p952 bra 	$L__BB6_626;
	add.s32 	%r903, %r3346, 1;
	shl.b32 	%r1487, %r3346, 2;
	mov.u32 	%r1488, _ZN6thrust24THRUST_300001_SM_1000_NS8cuda_cub4core6detail5shmemE;
	add.s32 	%r1489, %r1488, %r1487;
	ld.shared.u32 	%r3345, [%r1489+2052];
	mov.u32 	%r3346, %r903;
$L__BB6_626:
	@%p953 bra 	$L__BB6_628;
	add.s32 	%r907, %r3348, 1;
	shl.b32 	%r1490, %r3348, 2;
	mov.u32 	%r1491, _ZN6thrust24THRUST_300001_SM_1000_NS8cuda_cub4core6detail5shmemE;
	add.s32 	%r1492, %r1491, %r1490;
	ld.shared.u32 	%r3347, [%r1492+2052];
	mov.u32 	%r3348, %r907;
$L__BB6_628:
	setp.ge.s32 	%p954, %r3346, %r732;
	setp.lt.s32 	%p401, %r3346, %r732;
	setp.ge.s32 	%p402, %r3348, %r734;
	and.pred  	%p955, %p402, %p401;
	or.pred  	%p403, %p954, %p402;
	@%p403 bra 	$L__BB6_630;
	setp.lt.s32 	%p955, %r3345, %r3347;
	setp.lt.s32 	%p954, %r3347, %r3345;
$L__BB6_630:
	selp.b32 	%r911, %r3345, %r3347, %p955;
	selp.b32 	%r912, %r3346, %r3348, %p955;
	add.s32 	%r1493, %r3348, %r3346;
	setp.lt.s32 	%p404, %r1493, %r735;
	xor.pred  	%p405, %p954, %p955;
	selp.b32 	%r1494, 262144, 0, %p405;
	selp.b32 	%r1495, %r1494, 0, %p404;
	or.b32  	%r1496, %r902, %r1495;
	or.b32  	%r913, %r1496, %r891;
	bar.sync 	0;
	popc.b32 	%r914, %r913;
	mov.u32 	%r1497, %ctaid.x;
	setp.ne.s32 	%p406, %r1497, 0;
	@%p406 bra 	$L__BB6_634;
	// begin inline asm
	mov.u32 %r1698, %laneid;
	// end inline asm
	mov.b32 	%r1701, 1;
	mov.b32 	%r1726, 0;
	mov.b32 	%r1728, -1;
	// begin inline asm
	{  .reg .s32 r0;  .reg .pred p;  shfl.sync.up.b32 r0|p, %r914, %r1701, %r1726, %r1728;  @p add.s32 r0, r0, %r914;  mov.s32 %r1699, r0;}
	// end inline asm
	mov.b32 	%r1707, 2;
	// begin inline asm
	{  .reg .s32 r0;  .reg .pred p;  shfl.sync.up.b32 r0|p, %r1699, %r1707, %r1726, %r1728;  @p add.s32 r0, r0, %r1699;  mov.s32 %r1705, r0;}
	// end inline asm
	mov.b32 	%r1713, 4;
	// begin inline asm
	{  .reg .s32 r0;  .reg .pred p;  shfl.sync.up.b32 r0|p, %r1705, %r1713, %r1726, %r1728;  @p add.s32 r0, r0, %r1705;  mov.s32 %r1711, r0;}
	// end inline asm
	mov.b32 	%r1719, 8;
	// begin inline asm
	{  .reg .s32 r0;  .reg .pred p;  shfl.sync.up.b32 r0|p, %r1711, %r1719, %r1726, %r1728;  @p add.s32 r0, r0, %r1711;  mov.s32 %r1717, r0;}
	// end inline asm
	mov.b32 	%r1725, 16;
	// begin inline asm
	{  .reg .s32 r0;  .reg .pred p;  shfl.sync.up.b32 r0|p, %r1717, %r1725, %r1726, %r1728;  @p add.s32 r0, r0, %r1717;  mov.s32 %r1723, r0;}
	// end inline asm
	setp.ne.s32 	%p455, %r1698, 31;
	@%p455 bra 	$L__BB6_633;
	mov.u32 	%r1729, %tid.x;
	shr.u32 	%r1730, %r1729, 3;
	and.b32  	%r1731, %r1730, 124;
	mov.u32 	%r1732, _ZN6thrust24THRUST_300001_SM_1000_NS8cuda_cub4core6detail5shmemE;
	add.s32 	%r1733, %r1732, %r1731;
	st.shared.u32 	[%r1733], %r1723;
$L__BB6_633:
	bar.sync 	0;
	ld.shared.v4.u32 	{%r1735, %r1736, %r1737, %r1738}, [_ZN6thrust24THRUST_300001_SM_1000_NS8cuda_cub4core6detail5shmemE];
	mov.u32 	%r1739, %tid.x;
	shr.u32 	%r1740, %r1739, 5;
	add.s32 	%r1741, %r1736, %r1735;
	setp.eq.s32 	%p456, %r1740, 2;
	selp.b32 	%r1742, %r1741, %r1735, %p456;
	add.s32 	%r1743, %r1741, %r1737;
	setp.eq.s32 	%p457, %r1740, 3;
	selp.b32 	%r1744, %r1743, %r1742, %p457;
	add.s32 	%r1745, %r1743, %r1738;
	setp.eq.s32 	%p458, %r1740, 4;
	selp.b32 	%r1746, %r1745, %r1744, %p458;
	ld.shared.v4.u32 	{%r1747, %r1748, %r1749, %r1750}, [_ZN6thrust24THRUST_300001_SM_1000_NS8cuda_cub4core6detail5shmemE+16];
	add.s32 	%r1751, %r1745, %r1747;
	setp.eq.s32 	%p459, %r1740, 5;
	selp.b32 	%r1752, %r1751, %r1746, %p459;
	add.s32 	%r1753, %r1751, %r1748;
	setp.eq.s32 	%p460, %r1740, 6;
	selp.b32 	%r1754, %r1753, %r1752, %p460;
	add.s32 	%r1755, %r1753, %r1749;
	setp.eq.s32 	%p461, %r1740, 7;
	selp.b32 	%r1756, %r1755, %r1754, %p461;
	add.s32 	%r1757, %r1755, %r1750;
	setp.eq.s32 	%p462, %r1740, 8;
	selp.b32 	%r1758, %r1757, %r1756, %p462;
	ld.shared.v4.u32 	{%r1759, %r1760, %r1761, %r1762}, [_ZN6thrust24THRUST_300001_SM_1000_NS8cuda_cub4core6detail5shmemE+32];
	add.s32 	%r1763, %r1757, %r1759;
	setp.eq.s32 	%p463, %r1740, 9;
	selp.b32 	%r1764, %r1763, %r1758, %p463;
	add.s32 	%r1765, %r1763, %r1760;
	setp.eq.s32 	%p464, %r1740, 10;
	selp.b32 	%r1766, %r1765, %r1764, %p464;
	add.s32 	%r1767, %r1765, %r1761;
	setp.eq.s32 	%p465, %r1740, 11;
	selp.b32 	%r1768, %r1767, %r1766, %p465;
	add.s32 	%r1769, %r1767, %r1762;
	setp.eq.s32 	%p466, %r1740, 12;
	selp.b32 	%r1770, %r1769, %r1768, %p466;
	ld.shared.v4.u32 	{%r1771, %r1772, %r1773, %r1774}, [_ZN6thrust24THRUST_300001_SM_1000_NS8cuda_cub4core6detail5shmemE+48];
	add.s32 	%r1775, %r1769, %r1771;
	setp.eq.s32 	%p467, %r1740, 13;
	selp.b32 	%r1776, %r1775, %r1770, %p467;
	add.s32 	%r1777, %r1775, %r1772;
	setp.eq.s32 	%p468, %r1740, 14;
	selp.b32 	%r1778, %r1777, %r1776, %p468;
	add.s32 	%r1779, %r1777, %r1773;
	setp.eq.s32 	%p469, %r1740, 15;
	selp.b32 	%r1780, %r1779, %r1778, %p469;
	add.s32 	%r3359, %r1779, %r1774;
	setp.lt.u32 	%p470, %r1739, 32;
	selp.b32 	%r1781, 0, %r1780, %p470;
	setp.eq.s32 	%p471, %r1698, 0;
	sub.s32 	%r1782, %r1723, %r914;
	selp.b32 	%r1783, 0, %r1782, %p471;
	add.s32 	%r3356, %r1781, %r1783;
	mov.b32 	%r3360, 0;
	bra.uni 	$L__BB6_664;
$L__BB6_634:
	// begin inline asm
	mov.u32 %r1498, %laneid;
	// end inline asm
	mov.b32 	%r1501, 1;
	mov.b32 	%r1526, 0;
	mov.b32 	%r1528, -1;
	// begin inline asm
	{  .reg .s32 r0;  .reg .pred p;  shfl.sync.up.b32 r0|p, %r914, %r1501, %r1526, %r1528;  @p add.s32 r0, r0, %r914;  mov.s32 %r1499, r0;}
	// end inline asm
	mov.b32 	%r1507, 2;
	// begin inline asm
	{  .reg .s32 r0;  .reg .pred p;  shfl.sync.up.b32 r0|p, %r1499, %r1507, %r1526, %r1528;  @p add.s32 r0, r0, %r1499;  mov.s32 %r1505, r0;}
	// end inline asm
	mov.b32 	%r1513, 4;
	// begin inline asm
	{  .reg .s32 r0;  .reg .pred p;  shfl.sync.up.b32 r0|p, %r1505, %r1513, %r1526, %r1528;  @p add.s32 r0, r0, %r1505;  mov.s32 %r1511, r0;}
	// end inline asm
	mov.b32 	%r1519, 8;
	// begin inline asm
	{  .reg .s32 r0;  .reg .pred p;  shfl.sync.up.b32 r0|p, %r1511, %r1519, %r1526, %r1528;  @p add.s32 r0, r0, %r1511;  mov.s32 %r1517, r0;}
	// end inline asm
	mov.b32 	%r1525, 16;
	// begin inline asm
	{  .reg .s32 r0;  .reg .pred p;  shfl.sync.up.b32 r0|p, %r1517, %r1525, %r1526, %r1528;  @p add.s32 r0, r0, %r1517;  mov.s32 %r1523, r0;}
	// end inline asm
	setp.ne.s32 	%p407, %r1498, 31;
	@%p407 bra 	$L__BB6_636;
	mov.u32 	%r1529, %tid.x;
	shr.u32 	%r1530, %r1529, 3;
	and.b32  	%r1531, %r1530, 124;
	mov.u32 	%r1532, _ZN6thrust24THRUST_300001_SM_1000_NS8cuda_cub4core6detail5shmemE;
	add.s32 	%r1533, %r1532, %r1531;
	st.shared.u32 	[%r1533], %r1523;
$L__BB6_636:
	sub.s32 	%r1534, %r1523, %r914;
	bar.sync 	0;
	ld.shared.v4.u32 	{%r1535, %r1536, %r1537, %r1538}, [_ZN6thrust24THRUST_300001_SM_1000_NS8cuda_cub4core6detail5shmemE];
	mov.u32 	%r1539, %tid.x;
	shr.u32 	%r1540, %r1539, 5;
	add.s32 	%r1541, %r1536, %r1535;
	setp.eq.s32 	%p408, %r1540, 2;
	selp.b32 	%r1542, %r1541, %r1535, %p408;
	add.s32 	%r1543, %r1541, %r1537;
	setp.eq.s32 	%p409, %r1540, 3;
	selp.b32 	%r1544, %r1543, %r1542, %p409;
	add.s32 	%r1545, %r1543, %r1538;
	setp.eq.s32 	%p410, %r1540, 4;
	selp.b32 	%r1546, %r1545, %r1544, %p410;
	ld.shared.v4.u32 	{%r1547, %r1548, %r1549, %r1550}, [_ZN6thrust24THRUST_300001_SM_1000_NS8cuda_cub4core6detail5shmemE+16];
	add.s32 	%r1551, %r1545, %r1547;
	setp.eq.s32 	%p411, %r1540, 5;
	selp.b32 	%r1552, %r1551, %r1546, %p411;
	add.s32 	%r1553, %r1551, %r1548;
	setp.eq.s32 	%p412, %r1540, 6;
	selp.b32 	%r1554, %r1553, %r1552, %p412;
	add.s32 	%r1555, %r1553, %r1549;
	setp.eq.s32 	%p413, %r1540, 7;
	selp.b32 	%r1556, %r1555, %r1554, %p413;
	add.s32 	%r1557, %r1555, %r1550;
	setp.eq.s32 	%p414, %r1540, 8;
	selp.b32 	%r1558, %r1557, %r1556, %p414;
	ld.shared.v4.u32 	{%r1559, %r1560, %r1561, %r1562}, [_ZN6thrust24THRUST_300001_SM_1000_NS8cuda_cub4core6detail5shmemE+32];
	add.s32 	%r1563, %r1557, %r1559;
	setp.eq.s32 	%p415, %r1540, 9;
	selp.b32 	%r1564, %r1563, %r1558, %p415;
	add.s32 	%r1565, %r1563, %r1560;
	setp.eq.s32 	%p416, %r1540, 10;
	selp.b32 	%r1566, %r1565, %r1564, %p416;
	add.s32 	%r1567, %r1565, %r1561;
	setp.eq.s32 	%p417, %r1540, 11;
	selp.b32 	%r1568, %r1567, %r1566, %p417;
	add.s32 	%r1569, %r1567, %r1562;
	setp.eq.s32 	%p418, %r1540, 12;
	selp.b32 	%r1570, %r1569, %r1568, %p418;
	ld.shared.v4.u32 	{%r1571, %r1572, %r1573, %r1574}, [_ZN6thrust24THRUST_300001_SM_1000_NS8cuda_cub4core6detail5shmemE+48];
	add.s32 	%r1575, %r1569, %r1571;
	setp.eq.s32 	%p419, %r1540, 13;
	selp.b32 	%r1576, %r1575, %r1570, %p419;
	add.s32 	%r1577, %r1575, %r1572;
	setp.eq.s32 	%p420, %r1540, 14;
	selp.b32 	%r1578, %r1577, %r1576, %p420;
	add.s32 	%r1579, %r1577, %r1573;
	setp.eq.s32 	%p421, %r1540, 15;
	selp.b32 	%r1580, %r1579, %r1578, %p421;
	add.s32 	%r921, %r1579, %r1574;
	setp.gt.u32 	%p422, %r1539, 31;
	setp.lt.u32 	%p423, %r1539, 32;
	setp.eq.s32 	%p424, %r1498, 0;
	selp.b32 	%r1581, 0, %r1534, %p424;
	add.s32 	%r3356, %r1580, %r1581;
	selp.b32 	%r923, %r1534, %r3356, %p423;
	@%p422 bra 	$L__BB6_661;
	mov.u32 	%r1582, %tid.x;
	setp.ne.s32 	%p425, %r1582, 0;
	mov.u32 	%r1583, %ctaid.x;
	mul.wide.u32 	%rd51, %r1583, 8;
	add.s64 	%rd24, %rd2, %rd51;
	@%p425 bra 	$L__BB6_639;
	st.shared.u32 	[_ZN6thrust24THRUST_300001_SM_1000_NS8cuda_cub4core6detail5shmemE+108], %r921;
	add.s64 	%rd52, %rd24, 256;
	mov.b32 	%r1584, 100;
	// begin inline asm
	st.relaxed.gpu.v2.u32 [%rd52], {%r1584, %r921};
	// end inline asm
$L__BB6_639:
	mov.u32 	%r1586, %nctaid.x;
	setp.gt.u32 	%p426, %r1586, 499;
	@%p426 bra 	$L__BB6_641;
	membar.cta;
	bra.uni 	$L__BB6_642;
$L__BB6_641:
	mov.b32 	%r1587, 450;
	// begin inline asm
	nanosleep.u32 %r1587;
	// end inline asm
$L__BB6_642:
	mov.u32 	%r1590, %tid.x;
	mul.wide.u32 	%rd54, %r1590, 8;
	xor.b64  	%rd55, %rd54, -8;
	add.s64 	%rd56, %rd24, %rd55;
	add.s64 	%rd53, %rd56, 256;
	// begin inline asm
	ld.relaxed.gpu.v2.u32 {%r3354, %r3350}, [%rd53];
	// end inline asm
	mov.u32 	%r1693, %nctaid.x;
$L__BB6_643:
	setp.eq.s32 	%p427, %r3354, 99;
	mov.b32 	%r1591, -1;
	vote.sync.any.pred 	%p428, %p427, %r1591;
	not.pred 	%p429, %p428;
	@%p429 bra 	$L__BB6_648;
	setp.gt.u32 	%p454, %r1693, 499;
	@%p454 bra 	$L__BB6_646;
	membar.cta;
	bra.uni 	$L__BB6_647;
$L__BB6_646:
	mov.b32 	%r1694, 350;
	// begin inline asm
	nanosleep.u32 %r1694;
	// end inline asm
$L__BB6_647:
	// begin inline asm
	ld.relaxed.gpu.v2.u32 {%r3354, %r3350}, [%rd53];
	// end inline asm
	bra.uni 	$L__BB6_643;
$L__BB6_648:
	setp.eq.s32 	%p430, %r3354, 101;
	mov.b32 	%r1618, -1;
	vote.sync.ballot.b32 	%r1619, %p430, %r1618;
	// begin inline asm
	mov.u32 %r1593, %lanemask_ge;
	// end inline asm
	and.b32  	%r1620, %r1619, %r1593;
	or.b32  	%r1621, %r1620, -2147483648;
	add.s32 	%r1622, %r1621, -1;
	not.b32 	%r1623, %r1621;
	and.b32  	%r1624, %r1623, %r1622;
	popc.b32 	%r1597, %r1624;
	mov.b32 	%r1596, 1;
	// begin inline asm
	shfl.sync.down.b32 %r1594, %r3350, %r1596, %r1597, %r1618;
	// end inline asm
	setp.lt.s32 	%p432, %r1498, %r1597;
	selp.b32 	%r1625, %r1594, 0, %p432;
	add.s32 	%r1600, %r1625, %r3350;
	mov.b32 	%r1601, 2;
	// begin inline asm
	shfl.sync.down.b32 %r1599, %r1600, %r1601, %r1597, %r1618;
	// end inline asm
	add.s32 	%r1626, %r1498, 2;
	setp.gt.s32 	%p433, %r1626, %r1597;
	selp.b32 	%r1627, 0, %r1599, %p433;
	add.s32 	%r1605, %r1600, %r1627;
	mov.b32 	%r1606, 4;
	// begin inline asm
	shfl.sync.down.b32 %r1604, %r1605, %r1606, %r1597, %r1618;
	// end inline asm
	add.s32 	%r1628, %r1498, 4;
	setp.gt.s32 	%p434, %r1628, %r1597;
	selp.b32 	%r1629, 0, %r1604, %p434;
	add.s32 	%r1610, %r1605, %r1629;
	mov.b32 	%r1611, 8;
	// begin inline asm
	shfl.sync.down.b32 %r1609, %r1610, %r1611, %r1597, %r1618;
	// end inline asm
	add.s32 	%r1630, %r1498, 8;
	setp.gt.s32 	%p435, %r1630, %r1597;
	selp.b32 	%r1631, 0, %r1609, %p435;
	add.s32 	%r1615, %r1610, %r1631;
	mov.b32 	%r1616, 16;
	// begin inline asm
	shfl.sync.down.b32 %r1614, %r1615, %r1616, %r1597, %r1618;
	// end inline asm
	add.s32 	%r1632, %r1498, 16;
	setp.gt.s32 	%p436, %r1632, %r1597;
	selp.b32 	%r1633, 0, %r1614, %p436;
	add.s32 	%r3351, %r1615, %r1633;
	mov.u32 	%r1634, %tid.x;
	not.b32 	%r1635, %r1634;
	mov.u32 	%r1636, %ctaid.x;
	add.s32 	%r3353, %r1636, %r1635;
	add.s64 	%rd25, %rd2, 256;
$L__BB6_649:
	setp.ne.s32 	%p437, %r3354, 101;
	mov.b32 	%r1637, -1;
	vote.sync.all.pred 	%p438, %p437, %r1637;
	not.pred 	%p439, %p438;
	@%p439 bra 	$L__BB6_657;
	mul.wide.s32 	%rd59, %r3353, 8;
	add.s64 	%rd60, %rd25, %rd59;
	add.s64 	%rd58, %rd60, -256;
	// begin inline asm
	ld.relaxed.gpu.v2.u32 {%r3354, %r3355}, [%rd58];
	// end inline asm
$L__BB6_651:
	setp.eq.s32 	%p443, %r3354, 99;
	mov.b32 	%r1646, -1;
	vote.sync.any.pred 	%p444, %p443, %r1646;
	not.pred 	%p445, %p444;
	@%p445 bra 	$L__BB6_656;
	mov.u32 	%r1689, %nctaid.x;
	setp.gt.u32 	%p453, %r1689, 499;
	@%p453 bra 	$L__BB6_654;
	membar.cta;
	bra.uni 	$L__BB6_655;
$L__BB6_654:
	mov.b32 	%r1690, 350;
	// begin inline asm
	nanosleep.u32 %r1690;
	// end inline asm
$L__BB6_655:
	// begin inline asm
	ld.relaxed.gpu.v2.u32 {%r3354, %r3355}, [%rd58];
	// end inline asm
	bra.uni 	$L__BB6_651;
$L__BB6_656:
	setp.eq.s32 	%p446, %r3354, 101;
	mov.b32 	%r1672, -1;
	vote.sync.ballot.b32 	%r1673, %p446, %r1672;
	and.b32  	%r1674, %r1673, %r1593;
	or.b32  	%r1675, %r1674, -2147483648;
	add.s32 	%r1676, %r1675, -1;
	not.b32 	%r1677, %r1675;
	and.b32  	%r1678, %r1677, %r1676;
	popc.b32 	%r1651, %r1678;
	mov.b32 	%r1650, 1;
	// begin inline asm
	shfl.sync.down.b32 %r1648, %r3355, %r1650, %r1651, %r1672;
	// end inline asm
	setp.lt.s32 	%p448, %r1498, %r1651;
	selp.b32 	%r1679, %r1648, 0, %p448;
	add.s32 	%r1654, %r1679, %r3355;
	mov.b32 	%r1655, 2;
	// begin inline asm
	shfl.sync.down.b32 %r1653, %r1654, %r1655, %r1651, %r1672;
	// end inline asm
	add.s32 	%r1680, %r1498, 2;
	setp.gt.s32 	%p449, %r1680, %r1651;
	selp.b32 	%r1681, 0, %r1653, %p449;
	add.s32 	%r1659, %r1654, %r1681;
	mov.b32 	%r1660, 4;
	// begin inline asm
	shfl.sync.down.b32 %r1658, %r1659, %r1660, %r1651, %r1672;
	// end inline asm
	add.s32 	%r1682, %r1498, 4;
	setp.gt.s32 	%p450, %r1682, %r1651;
	selp.b32 	%r1683, 0, %r1658, %p450;
	add.s32 	%r1664, %r1659, %r1683;
	mov.b32 	%r1665, 8;
	// begin inline asm
	shfl.sync.down.b32 %r1663, %r1664, %r1665, %r1651, %r1672;
	// end inline asm
	add.s32 	%r1684, %r1498, 8;
	setp.gt.s32 	%p451, %r1684, %r1651;
	selp.b32 	%r1685, 0, %r1663, %p451;
	add.s32 	%r1669, %r1664, %r1685;
	mov.b32 	%r1670, 16;
	// begin inline asm
	shfl.sync.down.b32 %r1668, %r1669, %r1670, %r1651, %r1672;
	// end inline asm
	add.s32 	%r1686, %r1498, 16;
	setp.gt.s32 	%p452, %r1686, %r1651;
	selp.b32 	%r1687, 0, %r1668, %p452;
	add.s32 	%r1688, %r1687, %r3351;
	add.s32 	%r3351, %r1688, %r1669;
	add.s32 	%r3353, %r3353, -32;
	bra.uni 	$L__BB6_649;
$L__BB6_657:
	mov.u32 	%r1639, %tid.x;
	setp.ne.s32 	%p440, %r1639, 0;
	@%p440 bra 	$L__BB6_659;
	add.s32 	%r1641, %r3351, %r921;
	add.s64 	%rd57, %rd24, 256;
	mov.b32 	%r1640, 101;
	// begin inline asm
	st.relaxed.gpu.v2.u32 [%rd57], {%r1640, %r1641};
	// end inline asm
	st.shared.u32 	[_ZN6thrust24THRUST_300001_SM_1000_NS8cuda_cub4core6detail5shmemE+100], %r3351;
	st.shared.u32 	[_ZN6thrust24THRUST_300001_SM_1000_NS8cuda_cub4core6detail5shmemE+104], %r1641;
$L__BB6_659:
	setp.ne.s32 	%p441, %r1498, 0;
	mov.u32 	%r3356, %r923;
	@%p441 bra 	$L__BB6_661;
	st.shared.u32 	[_ZN6thrust24THRUST_300001_SM_1000_NS8cuda_cub4core6detail5shmemE+80], %r3351;
	mov.u32 	%r3356, %r3351;
$L__BB6_661:
	mov.u32 	%r1642, %tid.x;
	setp.eq.s32 	%p442, %r1642, 0;
	bar.sync 	0;
	@%p442 bra 	$L__BB6_663;
	ld.shared.u32 	%r1643, [_ZN6thrust24THRUST_300001_SM_1000_NS8cuda_cub4core6detail5shmemE+80];
	add.s32 	%r3356, %r1643, %r3356;
$L__BB6_663:
	ld.shared.u32 	%r3359, [_ZN6thrust24THRUST_300001_SM_1000_NS8cuda_cub4core6detail5shmemE+108];
	ld.shared.u32 	%r3360, [_ZN6thrust24THRUST_300001_SM_1000_NS8cuda_cub4core6detail5shmemE+100];
$L__BB6_664:
	bar.sync 	0;
	sub.s32 	%r3425, %r3356, %r3360;
	not.pred 	%p472, %p126;
	mov.u32 	%r3362, %r3425;
	@%p472 bra 	$L__BB6_666;
	add.s32 	%r3362, %r3425, 1;
	selp.b32 	%r1784, %r739, %r737, %p919;
	shl.b32 	%r1785, %r3425, 2;
	mov.u32 	%r1786, _ZN6thrust24THRUST_300001_SM_1000_NS8cuda_cub4core6detail5shmemE;
	add.s32 	%r1787, %r1786, %r1785;
	st.shared.u32 	[%r1787+2048], %r1784;
$L__BB6_666:
	not.pred 	%p473, %p133;
	@%p473 bra 	$L__BB6_668;
	add.s32 	%r959, %r3362, 1;
	shl.b32 	%r1788, %r3362, 2;
	mov.u32 	%r1789, _ZN6thrust24THRUST_300001_SM_1000_NS8cuda_cub4core6detail5shmemE;
	add.s32 	%r1790, %r1789, %r1788;
	selp.b32 	%r1791, %r3277, %r3279, %p921;
	st.shared.u32 	[%r1790+2048], %r1791;
	mov.u32 	%r3362, %r959;
$L__BB6_668:
	not.pred 	%p474, %p140;
	@%p474 bra 	$L__BB6_670;
	add.s32 	%r961, %r3362, 1;
	shl.b32 	%r1792, %r3362, 2;
	mov.u32 	%r1793, _ZN6thrust24THRUST_300001_SM_1000_NS8cuda_cub4core6detail5shmemE;
	add.s32 	%r1794, %r1793, %r1792;
	selp.b32 	%r1795, %r3281, %r3283, %p923;
	st.shared.u32 	[%r1794+2048], %r1795;
	mov.u32 	%r3362, %r961;
$L__BB6_670:
	not.pred 	%p475, %p147;
	@%p475 bra 	$L__BB6_672;
	add.s32 	%r963, %r3362, 1;
	shl.b32 	%r1796, %r3362, 2;
	mov.u32 	%r1797, _ZN6thrust24THRUST_300001_SM_1000_NS8cuda_cub4core6detail5shmemE;
	add.s32 	%r1798, %r1797, %r1796;
	selp.b32 	%r1799, %r3285, %r3287, %p925;
	st.shared.u32 	[%r1798+2048], %r1799;
	mov.u32 	%r3362, %r963;
$L__BB6_672:
	not.pred 	%p476, %p154;
	@%p476 bra 	$L__BB6_674;
	add.s32 	%r965, %r3362, 1;
	shl.b32 	%r1800, %r3362, 2;
	mov.u32 	%r1801, _ZN6thrust24THRUST_300001_SM_1000_NS8cuda_cub4core6detail5shmemE;
	add.s32 	%r1802, %r1801, %r1800;
	selp.b32 	%r1803, %r3289, %r3291, %p927;
	st.shared.u32 	[%r1802+2048], %r1803;
	mov.u32 	%r3362, %r965;
$L__BB6_674:
	and.b32  	%r967, %r791, 32;
	setp.eq.s32 	%p477, %r967, 0;
	@%p477 bra 	$L__BB6_676;
	add.s32 	%r968, %r3362, 1;
	shl.b32 	%r1804, %r3362, 2;
	mov.u32 	%r1805, _ZN6thrust24THRUST_300001_SM_1000_NS8cuda_cub4core6detail5shmemE;
	add.s32 	%r1806, %r1805, %r1804;
	st.shared.u32 	[%r1806+2048], %r780;
	mov.u32 	%r3362, %r968;
$L__BB6_676:
	and.b32  	%r970, %r791, 64;
	setp.eq.s32 	%p478, %r970, 0;
	@%p478 bra 	$L__BB6_678;
	add.s32 	%r971, %r3362, 1;
	shl.b32 	%r1807, %r3362, 2;
	mov.u32 	%r1808, _ZN6thrust24THRUST_300001_SM_1000_NS8cuda_cub4core6detail5shmemE;
	add.s32 	%r1809, %r1808, %r1807;
	selp.b32 	%r1810, %r3297, %r3299, %p931;
	st.shared.u32 	[%r1809+2048], %r1810;
	mov.u32 	%r3362, %r971;
$L__BB6_678:
	and.b32  	%r973, %r811, 128;
	setp.eq.s32 	%p479, %r973, 0;
	@%p479 bra 	$L__BB6_680;
	add.s32 	%r974, %r3362, 1;
	shl.b32 	%r1811, %r3362, 2;
	mov.u32 	%r1812, _ZN6thrust24THRUST_300001_SM_1000_NS8cuda_cub4core6detail5shmemE;
	add.s32 	%r1813, %r1812, %r1811;
	st.shared.u32 	[%r1813+2048], %r800;
	mov.u32 	%r3362, %r974;
$L__BB6_680:
	and.b32  	%r976, %r811, 256;
	setp.eq.s32 	%p480, %r976, 0;
	@%p480 bra 	$L__BB6_682;
	add.s32 	%r977, %r3362, 1;
	shl.b32 	%r1814, %r3362, 2;
	mov.u32 	%r1815, _ZN6thrust24THRUST_300001_SM_1000_NS8cuda_cub4core6detail5shmemE;
	add.s32 	%r1816, %r1815, %r1814;
	selp.b32 	%r1817, %r3305, %r3307, %p935;
	st.shared.u32 	[%r1816+2048], %r1817;
	mov.u32 	%r3362, %r977;
$L__BB6_682:
	and.b32  	%r979, %r831, 512;
	setp.eq.s32 	%p481, %r979, 0;
	@%p481 bra 	$L__BB6_684;
	add.s32 	%r980, %r3362, 1;
	shl.b32 	%r1818, %r3362, 2;
	mov.u32 	%r1819, _ZN6thrust24THRUST_300001_SM_1000_NS8cuda_cub4core6detail5shmemE;
	add.s32 	%r1820, %r1819, %r1818;
	st.shared.u32 	[%r1820+2048], %r820;
	mov.u32 	%r3362, %r980;
$L__BB6_684:
	and.b32  	%r982, %r831, 1024;
	setp.eq.s32 	%p482, %r982, 0;
	@%p482 bra 	$L__BB6_686;
	add.s32 	%r983, %r3362, 1;
	shl.b32 	%r1821, %r3362, 2;
	mov.u32 	%r1822, _ZN6thrust24THRUST_300001_SM_1000_NS8cuda_cub4core6detail5shmemE;
	add.s32 	%r1823, %r1822, %r1821;
	selp.b32 	%r1824, %r3313, %r3315, %p939;
	st.shared.u32 	[%r1823+2048], %r1824;
	mov.u32 	%r3362, %r983;
$L__BB6_686:
	and.b32  	%r985, %r851, 2048;
	setp.eq.s32 	%p483, %r985, 0;
	@%p483 bra 	$L__BB6_688;
	add.s32 	%r986, %r3362, 1;
	shl.b32 	%r1825, %r3362, 2;
	mov.u32 	%r1826, _ZN6thrust24THRUST_300001_SM_1000_NS8cuda_cub4core6detail5shmemE;
	add.s32 	%r1827, %r1826, %r1825;
	st.shared.u32 	[%r1827+2048], %r840;
	mov.u32 	%r3362, %r986;
$L__BB6_688:
	and.b32  	%r988, %r851, 4096;
	setp.eq.s32 	%p484, %r988, 0;
	@%p484 bra 	$L__BB6_690;
	add.s32 	%r989, %r3362, 1;
	shl.b32 	%r1828, %r3362, 2;
	mov.u32 	%r1829, _ZN6thrust24THRUST_300001_SM_1000_NS8cuda_cub4core6detail5shmemE;
	add.s32 	%r1830, %r1829, %r1828;
	selp.b32 	%r1831, %r3321, %r3323, %p943;
	st.shared.u32 	[%r1830+2048], %r1831;
	mov.u32 	%r3362, %r989;
$L__BB6_690:
	and.b32  	%r991, %r871, 8192;
	setp.eq.s32 	%p485, %r991, 0;
	@%p485 bra 	$L__BB6_692;
	add.s32 	%r992, %r3362, 1;
	shl.b32 	%r1832, %r3362, 2;
	mov.u32 	%r1833, _ZN6thrust24THRUST_300001_SM_1000_NS8cuda_cub4core6detail5shmemE;
	add.s32 	%r1834, %r1833, %r1832;
	st.shared.u32 	[%r1834+2048], %r860;
	mov.u32 	%r3362, %r992;
$L__BB6_692:
	and.b32  	%r994, %r871, 16384;
	setp.eq.s32 	%p486, %r994, 0;
	@%p486 bra 	$L__BB6_694;
	add.s32 	%r995, %r3362, 1;
	shl.b32 	%r1835, %r3362, 2;
	mov.u32 	%r1836, _ZN6thrust24THRUST_300001_SM_1000_NS8cuda_cub4core6detail5shmemE;
	add.s32 	%r1837, %r1836, %r1835;
	selp.b32 	%r1838, %r3329, %r3331, %p947;
	st.shared.u32 	[%r1837+2048], %r1838;
	mov.u32 	%r3362, %r995;
$L__BB6_694:
	and.b32  	%r997, %r891, 32768;
	setp.eq.s32 	%p487, %r997, 0;
	@%p487 bra 	$L__BB6_696;
	add.s32 	%r998, %r3362, 1;
	shl.b32 	%r1839, %r3362, 2;
	mov.u32 	%r1840, _ZN6thrust24THRUST_300001_SM_1000_NS8cuda_cub4core6detail5shmemE;
	add.s32 	%r1841, %r1840, %r1839;
	st.shared.u32 	[%r1841+2048], %r880;
	mov.u32 	%r3362, %r998;
$L__BB6_696:
	and.b32  	%r1000, %r891, 65536;
	setp.eq.s32 	%p488, %r1000, 0;
	@%p488 bra 	$L__BB6_698;
	add.s32 	%r1001, %r3362, 1;
	shl.b32 	%r1842, %r3362, 2;
	mov.u32 	%r1843, _ZN6thrust24THRUST_300001_SM_1000_NS8cuda_cub4core6detail5shmemE;
	add.s32 	%r1844, %r1843, %r1842;
	selp.b32 	%r1845, %r3337, %r3339, %p951;
	st.shared.u32 	[%r1844+2048], %r1845;
	mov.u32 	%r3362, %r1001;
$L__BB6_698:
	and.b32  	%r1003, %r913, 131072;
	setp.eq.s32 	%p489, %r1003, 0;
	@%p489 bra 	$L__BB6_700;
	add.s32 	%r1004, %r3362, 1;
	shl.b32 	%r1846, %r3362, 2;
	mov.u32 	%r1847, _ZN6thrust24THRUST_300001_SM_1000_NS8cuda_cub4core6detail5shmemE;
	add.s32 	%r1848, %r1847, %r1846;
	st.shared.u32 	[%r1848+2048], %r900;
	mov.u32 	%r3362, %r1004;
$L__BB6_700:
	and.b32  	%r1006, %r913, 262144;
	setp.eq.s32 	%p490, %r1006, 0;
	@%p490 bra 	$L__BB6_702;
	shl.b32 	%r1849, %r3362, 2;
	mov.u32 	%r1850, _ZN6thrust24THRUST_300001_SM_1000_NS8cuda_cub4core6detail5shmemE;
	add.s32 	%r1851, %r1850, %r1849;
	st.shared.u32 	[%r1851+2048], %r911;
$L__BB6_702:
	bar.sync 	0;
	mov.u32 	%r1852, %tid.x;
	setp.ge.s32 	%p491, %r1852, %r3359;
	@%p491 bra 	$L__BB6_709;
	mov.u32 	%r3385, %tid.x;
	not.b32 	%r1853, %r3385;
	add.s32 	%r1854, %r3359, %r1853;
	and.b32  	%r1855, %r1854, 1536;
	setp.eq.s32 	%p492, %r1855, 1536;
	@%p492 bra 	$L__BB6_706;
	mov.u32 	%r1856, %tid.x;
	not.b32 	%r1857, %r1856;
	add.s32 	%r1858, %r3359, %r1857;
	shr.u32 	%r1859, %r1858, 9;
	add.s32 	%r1860, %r1859, 1;
	and.b32  	%r1861, %r1860, 3;
	add.s32 	%r3381, %r1856, %r3360;
	shl.b32 	%r1862, %r1856, 2;
	mov.u32 	%r1863, _ZN6thrust24THRUST_300001_SM_1000_NS8cuda_cub4core6detail5shmemE;
	add.s32 	%r1864, %r1862, %r1863;
	add.s32 	%r3380, %r1864, 2048;
	neg.s32 	%r3379, %r1861;
$L__BB6_705:
	.pragma "nounroll";
	mov.u32 	%r1865, %tid.x;
	not.b32 	%r1866, %r1865;
	add.s32 	%r1867, %r3359, %r1866;
	and.b32  	%r1868, %r1867, 1536;
	add.s32 	%r1869, %r1868, 512;
	and.b32  	%r1870, %r1869, 1536;
	add.s32 	%r3385, %r1865, %r1870;
	mul.wide.s32 	%rd68, %r3381, 4;
	add.s64 	%rd69, %rd7, %rd68;
	ld.shared.u32 	%r1871, [%r3380];
	st.global.u32 	[%rd69], %r1871;
	add.s32 	%r3381, %r3381, 512;
	add.s32 	%r3380, %r3380, 2048;
	add.s32 	%r3379, %r3379, 1;
	setp.ne.s32 	%p493, %r3379, 0;
	@%p493 bra 	$L__BB6_705;
$L__BB6_706:
	mov.u32 	%r1872, %tid.x;
	not.b32 	%r1873, %r1872;
	add.s32 	%r1874, %r3359, %r1873;
	setp.lt.u32 	%p494, %r1874, 1536;
	@%p494 bra 	$L__BB6_709;
	add.s64 	%rd26, %rd7, 4096;
	add.s32 	%r3384, %r3385, %r3360;
	shl.b32 	%r1875, %r3385, 2;
	mov.u32 	%r1876, _ZN6thrust24THRUST_300001_SM_1000_NS8cuda_cub4core6detail5shmemE;
	add.s32 	%r1877, %r1875, %r1876;
	add.s32 	%r3383, %r1877, 8192;
$L__BB6_708:
	mul.wide.s32 	%rd70, %r3384, 4;
	add.s64 	%rd71, %rd26, %rd70;
	ld.shared.u32 	%r1878, [%r3383+-6144];
	st.global.u32 	[%rd71+-4096], %r1878;
	ld.shared.u32 	%r1879, [%r3383+-4096];
	st.global.u32 	[%rd71+-2048], %r1879;
	ld.shared.u32 	%r1880, [%r3383+-2048];
	st.global.u32 	[%rd71], %r1880;
	ld.shared.u32 	%r1881, [%r3383];
	st.global.u32 	[%rd71+2048], %r1881;
	add.s32 	%r3385, %r3385, 2048;
	add.s32 	%r3384, %r3384, 2048;
	add.s32 	%r3383, %r3383, 8192;
	setp.lt.s32 	%p495, %r3385, %r3359;
	@%p495 bra 	$L__BB6_708;
$L__BB6_709:
	mov.u32 	%r1027, %tid.x;
	setp.ge.s32 	%p496, %r1027, %r588;
	cvt.u64.u32 	%rd72, %r1027;
	cvt.s64.s32 	%rd73, %r583;
	add.s64 	%rd74, %rd72, %rd73;
	shl.b64 	%rd75, %rd74, 2;
	add.s64 	%rd27, %rd5, %rd75;
	@%p496 bra 	$L__BB6_713;
	setp.ge.s32 	%p497, %r1027, %r585;
	@%p497 bra 	$L__BB6_712;
	ld.global.u32 	%r3386, [%rd27];
	bra.uni 	$L__BB6_713;
$L__BB6_712:
	mov.u32 	%r1883, %tid.x;
	sub.s32 	%r1884, %r1883, %r585;
	cvt.s64.s32 	%rd76, %r1884;
	cvt.s64.s32 	%rd77, %r584;
	add.s64 	%rd78, %rd76, %rd77;
	shl.b64 	%rd79, %rd78, 2;
	add.s64 	%rd80, %rd6, %rd79;
	ld.global.u32 	%r3386, [%rd80];
$L__BB6_713:
	mov.u32 	%r1031, %tid.x;
	add.s32 	%r1886, %r1031, 512;
	setp.ge.s32 	%p498, %r1886, %r588;
	cvt.u64.u32 	%rd81, %r1031;
	cvt.s64.s32 	%rd82, %r585;
	sub.s64 	%rd83, %rd81, %rd82;
	cvt.s64.s32 	%rd84, %r584;
	add.s64 	%rd85, %rd83, %rd84;
	shl.b64 	%rd86, %rd85, 2;
	add.s64 	%rd28, %rd6, %rd86;
	@%p498 bra 	$L__BB6_717;
	add.s32 	%r1887, %r1031, 512;
	setp.lt.s32 	%p499, %r1887, %r585;
	@%p499 bra 	$L__BB6_716;
	ld.global.u32 	%r3387, [%rd28+2048];
	bra.uni 	$L__BB6_717;
$L__BB6_716:
	ld.global.u32 	%r3387, [%rd27+2048];
$L__BB6_717:
	mov.u32 	%r1889, %tid.x;
	or.b32  	%r1890, %r1889, 1024;
	setp.ge.s32 	%p500, %r1890, %r588;
	@%p500 bra 	$L__BB6_721;
	mov.u32 	%r1891, %tid.x;
	or.b32  	%r1892, %r1891, 1024;
	setp.lt.s32 	%p501, %r1892, %r585;
	@%p501 bra 	$L__BB6_720;
	ld.global.u32 	%r3388, [%rd28+4096];
	bra.uni 	$L__BB6_721;
$L__BB6_720:
	ld.global.u32 	%r3388, [%rd27+4096];
$L__BB6_721:
	mov.u32 	%r1894, %tid.x;
	add.s32 	%r1895, %r1894, 1536;
	setp.ge.s32 	%p502, %r1895, %r588;
	@%p502 bra 	$L__BB6_725;
	mov.u32 	%r1896, %tid.x;
	add.s32 	%r1897, %r1896, 1536;
	setp.lt.s32 	%p503, %r1897, %r585;
	@%p503 bra 	$L__BB6_724;
	ld.global.u32 	%r3389, [%rd28+6144];
	bra.uni 	$L__BB6_725;
$L__BB6_724:
	ld.global.u32 	%r3389, [%rd27+6144];
$L__BB6_725:
	mov.u32 	%r1899, %tid.x;
	or.b32  	%r1900, %r1899, 2048;
	setp.ge.s32 	%p504, %r1900, %r588;
	@%p504 bra 	$L__BB6_729;
	mov.u32 	%r1901, %tid.x;
	or.b32  	%r1902, %r1901, 2048;
	setp.lt.s32 	%p505, %r1902, %r585;
	@%p505 bra 	$L__BB6_728;
	ld.global.u32 	%r3390, [%rd28+8192];
	bra.uni 	$L__BB6_729;
$L__BB6_728:
	ld.global.u32 	%r3390, [%rd27+8192];
$L__BB6_729:
	mov.u32 	%r1904, %tid.x;
	add.s32 	%r1905, %r1904, 2560;
	setp.ge.s32 	%p506, %r1905, %r588;
	@%p506 bra 	$L__BB6_733;
	mov.u32 	%r1906, %tid.x;
	add.s32 	%r1907, %r1906, 2560;
	setp.lt.s32 	%p507, %r1907, %r585;
	@%p507 bra 	$L__BB6_732;
	ld.global.u32 	%r3391, [%rd28+10240];
	bra.uni 	$L__BB6_733;
$L__BB6_732:
	ld.global.u32 	%r3391, [%rd27+10240];
$L__BB6_733:
	mov.u32 	%r1909, %tid.x;
	or.b32  	%r1910, %r1909, 3072;
	setp.ge.s32 	%p508, %r1910, %r588;
	@%p508 bra 	$L__BB6_737;
	mov.u32 	%r1911, %tid.x;
	or.b32  	%r1912, %r1911, 3072;
	setp.lt.s32 	%p509, %r1912, %r585;
	@%p509 bra 	$L__BB6_736;
	ld.global.u32 	%r3392, [%rd28+12288];
	bra.uni 	$L__BB6_737;
$L__BB6_736:
	ld.global.u32 	%r3392, [%rd27+12288];
$L__BB6_737:
	mov.u32 	%r1914, %tid.x;
	add.s32 	%r1915, %r1914, 3584;
	setp.ge.s32 	%p510, %r1915, %r588;
	@%p510 bra 	$L__BB6_741;
	mov.u32 	%r1916, %tid.x;
	add.s32 	%r1917, %r1916, 3584;
	setp.lt.s32 	%p511, %r1917, %r585;
	@%p511 bra 	$L__BB6_740;
	ld.global.u32 	%r3393, [%rd28+14336];
	bra.uni 	$L__BB6_741;
$L__BB6_740:
	ld.global.u32 	%r3393, [%rd27+14336];
$L__BB6_741:
	mov.u32 	%r1919, %tid.x;
	or.b32  	%r1920, %r1919, 4096;
	setp.ge.s32 	%p512, %r1920, %r588;
	@%p512 bra 	$L__BB6_745;
	mov.u32 	%r1921, %tid.x;
	or.b32  	%r1922, %r1921, 4096;
	setp.lt.s32 	%p513, %r1922, %r585;
	@%p513 bra 	$L__BB6_744;
	ld.global.u32 	%r3394, [%rd28+16384];
	bra.uni 	$L__BB6_745;
$L__BB6_744:
	ld.global.u32 	%r3394, [%rd27+16384];
$L__BB6_745:
	mov.u32 	%r1924, %tid.x;
	add.s32 	%r1925, %r1924, 4608;
	setp.ge.s32 	%p514, %r1925, %r588;
	@%p514 bra 	$L__BB6_749;
	mov.u32 	%r1926, %tid.x;
	add.s32 	%r1927, %r1926, 4608;
	setp.lt.s32 	%p515, %r1927, %r585;
	@%p515 bra 	$L__BB6_748;
	ld.global.u32 	%r3395, [%rd28+18432];
	bra.uni 	$L__BB6_749;
$L__BB6_748:
	ld.global.u32 	%r3395, [%rd27+18432];
$L__BB6_749:
	mov.u32 	%r1929, %tid.x;
	or.b32  	%r1930, %r1929, 5120;
	setp.ge.s32 	%p516, %r1930, %r588;
	@%p516 bra 	$L__BB6_753;
	mov.u32 	%r1931, %tid.x;
	or.b32  	%r1932, %r1931, 5120;
	setp.lt.s32 	%p517, %r1932, %r585;
	@%p517 bra 	$L__BB6_752;
	ld.global.u32 	%r3396, [%rd28+20480];
	bra.uni 	$L__BB6_753;
$L__BB6_752:
	ld.global.u32 	%r3396, [%rd27+20480];
$L__BB6_753:
	mov.u32 	%r1934, %tid.x;
	add.s32 	%r1935, %r1934, 5632;
	setp.ge.s32 	%p518, %r1935, %r588;
	@%p518 bra 	$L__BB6_757;
	mov.u32 	%r1936, %tid.x;
	add.s32 	%r1937, %r1936, 5632;
	setp.lt.s32 	%p519, %r1937, %r585;
	@%p519 bra 	$L__BB6_756;
	ld.global.u32 	%r3397, [%rd28+22528];
	bra.uni 	$L__BB6_757;
$L__BB6_756:
	ld.global.u32 	%r3397, [%rd27+22528];
$L__BB6_757:
	mov.u32 	%r1939, %tid.x;
	or.b32  	%r1940, %r1939, 6144;
	setp.ge.s32 	%p520, %r1940, %r588;
	@%p520 bra 	$L__BB6_761;
	mov.u32 	%r1941, %tid.x;
	or.b32  	%r1942, %r1941, 6144;
	setp.lt.s32 	%p521, %r1942, %r585;
	@%p521 bra 	$L__BB6_760;
	ld.global.u32 	%r3398, [%rd28+24576];
	bra.uni 	$L__BB6_761;
$L__BB6_760:
	ld.global.u32 	%r3398, [%rd27+24576];
$L__BB6_761:
	mov.u32 	%r1944, %tid.x;
	add.s32 	%r1945, %r1944, 6656;
	setp.ge.s32 	%p522, %r1945, %r588;
	@%p522 bra 	$L__BB6_765;
	mov.u32 	%r1946, %tid.x;
	add.s32 	%r1947, %r1946, 6656;
	setp.lt.s32 	%p523, %r1947, %r585;
	@%p523 bra 	$L__BB6_764;
	ld.global.u32 	%r3399, [%rd28+26624];
	bra.uni 	$L__BB6_765;
$L__BB6_764:
	ld.global.u32 	%r3399, [%rd27+26624];
$L__BB6_765:
	mov.u32 	%r1949, %tid.x;
	or.b32  	%r1950, %r1949, 7168;
	setp.ge.s32 	%p524, %r1950, %r588;
	@%p524 bra 	$L__BB6_769;
	mov.u32 	%r1951, %tid.x;
	or.b32  	%r1952, %r1951, 7168;
	setp.lt.s32 	%p525, %r1952, %r585;
	@%p525 bra 	$L__BB6_768;
	ld.global.u32 	%r3400, [%rd28+28672];
	bra.uni 	$L__BB6_769;
$L__BB6_768:
	ld.global.u32 	%r3400, [%rd27+28672];
$L__BB6_769:
	mov.u32 	%r1954, %tid.x;
	add.s32 	%r1955, %r1954, 7680;
	setp.ge.s32 	%p526, %r1955, %r588;
	@%p526 bra 	$L__BB6_773;
	mov.u32 	%r1956, %tid.x;
	add.s32 	%r1957, %r1956, 7680;
	setp.lt.s32 	%p527, %r1957, %r585;
	@%p527 bra 	$L__BB6_772;
	ld.global.u32 	%r3401, [%rd28+30720];
	bra.uni 	$L__BB6_773;
$L__BB6_772:
	ld.global.u32 	%r3401, [%rd27+30720];
$L__BB6_773:
	mov.u32 	%r1959, %tid.x;
	or.b32  	%r1960, %r1959, 8192;
	setp.ge.s32 	%p528, %r1960, %r588;
	@%p528 bra 	$L__BB6_777;
	mov.u32 	%r1961, %tid.x;
	or.b32  	%r1962, %r1961, 8192;
	setp.lt.s32 	%p529, %r1962, %r585;
	@%p529 bra 	$L__BB6_776;
	ld.global.u32 	%r3402, [%rd28+32768];
	bra.uni 	$L__BB6_777;
$L__BB6_776:
	ld.global.u32 	%r3402, [%rd27+32768];
$L__BB6_777:
	mov.u32 	%r1964, %tid.x;
	add.s32 	%r1965, %r1964, 8704;
	setp.ge.s32 	%p530, %r1965, %r588;
	@%p530 bra 	$L__BB6_781;
	mov.u32 	%r1966, %tid.x;
	add.s32 	%r1967, %r1966, 8704;
	setp.lt.s32 	%p531, %r1967, %r585;
	@%p531 bra 	$L__BB6_780;
	ld.global.u32 	%r3403, [%rd28+34816];
	bra.uni 	$L__BB6_781;
$L__BB6_780:
	ld.global.u32 	%r3403, [%rd27+34816];
$L__BB6_781:
	mov.u32 	%r1969, %tid.x;
	or.b32  	%r1970, %r1969, 9216;
	setp.ge.s32 	%p532, %r1970, %r588;
	@%p532 bra 	$L__BB6_785;
	mov.u32 	%r1971, %tid.x;
	or.b32  	%r1972, %r1971, 9216;
	setp.lt.s32 	%p533, %r1972, %r585;
	@%p533 bra 	$L__BB6_784;
	ld.global.u32 	%r3404, [%rd28+36864];
	bra.uni 	$L__BB6_785;
$L__BB6_784:
	ld.global.u32 	%r3404, [%rd27+36864];
$L__BB6_785:
	bar.sync 	0;
	mov.u32 	%r1973, %tid.x;
	shl.b32 	%r1974, %r1973, 2;
	mov.u32 	%r1975, _ZN6thrust24THRUST_300001_SM_1000_NS8cuda_cub4core6detail5shmemE;
	add.s32 	%r1976, %r1975, %r1974;
	st.shared.u32 	[%r1976+2048], %r3386;
	st.shared.u32 	[%r1976+4096], %r3387;
	st.shared.u32 	[%r1976+6144], %r3388;
	st.shared.u32 	[%r1976+8192], %r3389;
	st.shared.u32 	[%r1976+10240], %r3390;
	st.shared.u32 	[%r1976+12288], %r3391;
	st.shared.u32 	[%r1976+14336], %r3392;
	st.shared.u32 	[%r1976+16384], %r3393;
	st.shared.u32 	[%r1976+18432], %r3394;
	st.shared.u32 	[%r1976+20480], %r3395;
	st.shared.u32 	[%r1976+22528], %r3396;
	st.shared.u32 	[%r1976+24576], %r3397;
	st.shared.u32 	[%r1976+26624], %r3398;
	st.shared.u32 	[%r1976+28672], %r3399;
	st.shared.u32 	[%r1976+30720], %r3400;
	st.shared.u32 	[%r1976+32768], %r3401;
	st.shared.u32 	[%r1976+34816], %r3402;
	st.shared.u32 	[%r1976+36864], %r3403;
	st.shared.u32 	[%r1976+38912], %r3404;
	bar.sync 	0;
	not.pred 	%p534, %p126;
	@%p534 bra 	$L__BB6_787;
	selp.b32 	%r1977, %r3249, %r733, %p919;
	shl.b32 	%r1978, %r1977, 2;
	mov.u32 	%r1979, _ZN6thrust24THRUST_300001_SM_1000_NS8cuda_cub4core6detail5shmemE;
	add.s32 	%r1980, %r1979, %r1978;
	ld.shared.u32 	%r3386, [%r1980+2048];
$L__BB6_787:
	not.pred 	%p535, %p133;
	@%p535 bra 	$L__BB6_789;
	selp.b32 	%r1981, %r3278, %r3280, %p921;
	shl.b32 	%r1982, %r1981, 2;
	mov.u32 	%r1983, _ZN6thrust24THRUST_300001_SM_1000_NS8cuda_cub4core6detail5shmemE;
	add.s32 	%r1984, %r1983, %r1982;
	ld.shared.u32 	%r3387, [%r1984+2048];
$L__BB6_789:
	not.pred 	%p536, %p140;
	@%p536 bra 	$L__BB6_791;
	selp.b32 	%r1985, %r3282, %r3284, %p923;
	shl.b32 	%r1986, %r1985, 2;
	mov.u32 	%r1987, _ZN6thrust24THRUST_300001_SM_1000_NS8cuda_cub4core6detail5shmemE;
	add.s32 	%r1988, %r1987, %r1986;
	ld.shared.u32 	%r3388, [%r1988+2048];
$L__BB6_791:
	not.pred 	%p537, %p147;
	@%p537 bra 	$L__BB6_793;
	selp.b32 	%r1989, %r3286, %r3288, %p925;
	shl.b32 	%r1990, %r1989, 2;
	mov.u32 	%r1991, _ZN6thrust24THRUST_300001_SM_1000_NS8cuda_cub4core6detail5shmemE;
	add.s32 	%r1992, %r1991, %r1990;
	ld.shared.u32 	%r3389, [%r1992+2048];
$L__BB6_793:
	not.pred 	%p538, %p154;
	@%p538 bra 	$L__BB6_795;
	selp.b32 	%r1993, %r3290, %r3292, %p927;
	shl.b32 	%r1994, %r1993, 2;
	mov.u32 	%r1995, _ZN6thrust24THRUST_300001_SM_1000_NS8cuda_cub4core6detail5shmemE;
	add.s32 	%r1996, %r1995, %r1994;
	ld.shared.u32 	%r3390, [%r1996+2048];
$L__BB6_795:
	setp.eq.s32 	%p539, %r967, 0;
	@%p539 bra 	$L__BB6_797;
	shl.b32 	%r1997, %r781, 2;
	mov.u32 	%r1998, _ZN6thrust24THRUST_300001_SM_1000_NS8cuda_cub4core6detail5shmemE;
	add.s32 	%r1999, %r1998, %r1997;
	ld.shared.u32 	%r3391, [%r1999+2048];
$L__BB6_797:
	setp.eq.s32 	%p540, %r970, 0;
	@%p540 bra 	$L__BB6_799;
	selp.b32 	%r2000, %r3298, %r3300, %p931;
	shl.b32 	%r2001, %r2000, 2;
	mov.u32 	%r2002, _ZN6thrust24THRUST_300001_SM_1000_NS8cuda_cub4core6detail5shmemE;
	add.s32 	%r2003, %r2002, %r2001;
	ld.shared.u32 	%r3392, [%r2003+2048];
$L__BB6_799:
	setp.eq.s32 	%p541, %r973, 0;
	@%p541 bra 	$L__BB6_801;
	shl.b32 	%r2004, %r801, 2;
	mov.u32 	%r2005, _ZN6thrust24THRUST_300001_SM_1000_NS8cuda_cub4core6detail5shmemE;
	add.s32 	%r2006, %r2005, %r2004;
	ld.shared.u32 	%r3393, [%r2006+2048];
$L__BB6_801:
	setp.eq.s32 	%p542, %r976, 0;
	@%p542 bra 	$L__BB6_803;
	selp.b32 	%r2007, %r3306, %r3308, %p935;
	shl.b32 	%r2008, %r2007, 2;
	mov.u32 	%r2009, _ZN6thrust24THRUST_300001_SM_1000_NS8cuda_cub4core6detail5shmemE;
	add.s32 	%r2010, %r2009, %r2008;
	ld.shared.u32 	%r3394, [%r2010+2048];
$L__BB6_803:
	setp.eq.s32 	%p543, %r979, 0;
	@%p543 bra 	$L__BB6_805;
	shl.b32 	%r2011, %r821, 2;
	mov.u32 	%r2012, _ZN6thrust24THRUST_300001_SM_1000_NS8cuda_cub4core6detail5shmemE;
	add.s32 	%r2013, %r2012, %r2011;
	ld.shared.u32 	%r3395, [%r2013+2048];
$L__BB6_805:
	setp.eq.s32 	%p544, %r982, 0;
	@%p544 bra 	$L__BB6_807;
	selp.b32 	%r2014, %r3314, %r3316, %p939;
	shl.b32 	%r2015, %r2014, 2;
	mov.u32 	%r2016, _ZN6thrust24THRUST_300001_SM_1000_NS8cuda_cub4core6detail5shmemE;
	add.s32 	%r2017, %r2016, %r2015;
	ld.shared.u32 	%r3396, [%r2017+2048];
$L__BB6_807:
	setp.eq.s32 	%p545, %r985, 0;
	@%p545 bra 	$L__BB6_809;
	shl.b32 	%r2018, %r841, 2;
	mov.u32 	%r2019, _ZN6thrust24THRUST_300001_SM_1000_NS8cuda_cub4core6detail5shmemE;
	add.s32 	%r2020, %r2019, %r2018;
	ld.shared.u32 	%r3397, [%r2020+2048];
$L__BB6_809:
	setp.eq.s32 	%p546, %r988, 0;
	@%p546 bra 	$L__BB6_811;
	selp.b32 	%r2021, %r3322, %r3324, %p943;
	shl.b32 	%r2022, %r2021, 2;
	mov.u32 	%r2023, _ZN6thrust24THRUST_300001_SM_1000_NS8cuda_cub4core6detail5shmemE;
	add.s32 	%r2024, %r2023, %r2022;
	ld.shared.u32 	%r3398, [%r2024+2048];
$L__BB6_811:
	setp.eq.s32 	%p547, %r991, 0;
	@%p547 bra 	$L__BB6_813;
	shl.b32 	%r2025, %r861, 2;
	mov.u32 	%r2026, _ZN6thrust24THRUST_300001_SM_1000_NS8cuda_cub4core6detail5shmemE;
	add.s32 	%r2027, %r2026, %r2025;
	ld.shared.u32 	%r3399, [%r2027+2048];
$L__BB6_813:
	setp.eq.s32 	%p548, %r994, 0;
	@%p548 bra 	$L__BB6_815;
	selp.b32 	%r2028, %r3330, %r3332, %p947;
	shl.b32 	%r2029, %r2028, 2;
	mov.u32 	%r2030, _ZN6thrust24THRUST_300001_SM_1000_NS8cuda_cub4core6detail5shmemE;
	add.s32 	%r2031, %r2030, %r2029;
	ld.shared.u32 	%r3400, [%r2031+2048];
$L__BB6_815:
	setp.eq.s32 	%p549, %r997, 0;
	@%p549 bra 	$L__BB6_817;
	shl.b32 	%r2032, %r881, 2;
	mov.u32 	%r2033, _ZN6thrust24THRUST_300001_SM_1000_NS8cuda_cub4core6detail5shmemE;
	add.s32 	%r2034, %r2033, %r2032;
	ld.shared.u32 	%r3401, [%r2034+2048];
$L__BB6_817:
	setp.eq.s32 	%p550, %r1000, 0;
	@%p550 bra 	$L__BB6_819;
	selp.b32 	%r2035, %r3338, %r3340, %p951;
	shl.b32 	%r2036, %r2035, 2;
	mov.u32 	%r2037, _ZN6thrust24THRUST_300001_SM_1000_NS8cuda_cub4core6detail5shmemE;
	add.s32 	%r2038, %r2037, %r2036;
	ld.shared.u32 	%r3402, [%r2038+2048];
$L__BB6_819:
	setp.eq.s32 	%p551, %r1003, 0;
	@%p551 bra 	$L__BB6_821;
	shl.b32 	%r2039, %r901, 2;
	mov.u32 	%r2040, _ZN6thrust24THRUST_300001_SM_1000_NS8cuda_cub4core6detail5shmemE;
	add.s32 	%r2041, %r2040, %r2039;
	ld.shared.u32 	%r3403, [%r2041+2048];
$L__BB6_821:
	setp.eq.s32 	%p552, %r1006, 0;
	@%p552 bra 	$L__BB6_823;
	shl.b32 	%r2042, %r912, 2;
	mov.u32 	%r2043, _ZN6thrust24THRUST_300001_SM_1000_NS8cuda_cub4core6detail5shmemE;
	add.s32 	%r2044, %r2043, %r2042;
	ld.shared.u32 	%r3404, [%r2044+2048];
$L__BB6_823:
	bar.sync 	0;
	not.pred 	%p553, %p126;
	@%p553 bra 	$L__BB6_825;
	add.s32 	%r1124, %r3425, 1;
	shl.b32 	%r2045, %r3425, 2;
	mov.u32 	%r2046, _ZN6thrust24THRUST_300001_SM_1000_NS8cuda_cub4core6detail5shmemE;
	add.s32 	%r2047, %r2046, %r2045;
	st.shared.u32 	[%r2047+2048], %r3386;
	mov.u32 	%r3425, %r1124;
$L__BB6_825:
	not.pred 	%p554, %p133;
	@%p554 bra 	$L__BB6_827;
	add.s32 	%r1126, %r3425, 1;
	shl.b32 	%r2048, %r3425, 2;
	mov.u32 	%r2049, _ZN6thrust24THRUST_300001_SM_1000_NS8cuda_cub4core6detail5shmemE;
	add.s32 	%r2050, %r2049, %r2048;
	st.shared.u32 	[%r2050+2048], %r3387;
	mov.u32 	%r3425, %r1126;
$L__BB6_827:
	not.pred 	%p555, %p140;
	@%p555 bra 	$L__BB6_829;
	add.s32 	%r1128, %r3425, 1;
	shl.b32 	%r2051, %r3425, 2;
	mov.u32 	%r2052, _ZN6thrust24THRUST_300001_SM_1000_NS8cuda_cub4core6detail5shmemE;
	add.s32 	%r2053, %r2052, %r2051;
	st.shared.u32 	[%r2053+2048], %r3388;
	mov.u32 	%r3425, %r1128;
$L__BB6_829:
	not.pred 	%p556, %p147;
	@%p556 bra 	$L__BB6_831;
	add.s32 	%r1130, %r3425, 1;
	shl.b32 	%r2054, %r3425, 2;
	mov.u32 	%r2055, _ZN6thrust24THRUST_300001_SM_1000_NS8cuda_cub4core6detail5shmemE;
	add.s32 	%r2056, %r2055, %r2054;
	st.shared.u32 	[%r2056+2048], %r3389;
	mov.u32 	%r3425, %r1130;
$L__BB6_831:
	not.pred 	%p557, %p154;
	@%p557 bra 	$L__BB6_833;
	add.s32 	%r1132, %r3425, 1;
	shl.b32 	%r2057, %r3425, 2;
	mov.u32 	%r2058, _ZN6thrust24THRUST_300001_SM_1000_NS8cuda_cub4core6detail5shmemE;
	add.s32 	%r2059, %r2058, %r2057;
	st.shared.u32 	[%r2059+2048], %r3390;
	mov.u32 	%r3425, %r1132;
$L__BB6_833:
	setp.eq.s32 	%p558, %r967, 0;
	@%p558 bra 	$L__BB6_835;
	add.s32 	%r1134, %r3425, 1;
	shl.b32 	%r2060, %r3425, 2;
	mov.u32 	%r2061, _ZN6thrust24THRUST_300001_SM_1000_NS8cuda_cub4core6detail5shmemE;
	add.s32 	%r2062, %r2061, %r2060;
	st.shared.u32 	[%r2062+2048], %r3391;
	mov.u32 	%r3425, %r1134;
$L__BB6_835:
	setp.eq.s32 	%p559, %r970, 0;
	@%p559 bra 	$L__BB6_837;
	add.s32 	%r1136, %r3425, 1;
	shl.b32 	%r2063, %r3425, 2;
	mov.u32 	%r2064, _ZN6thrust24THRUST_300001_SM_1000_NS8cuda_cub4core6detail5shmemE;
	add.s32 	%r2065, %r2064, %r2063;
	st.shared.u32 	[%r2065+2048], %r3392;
	mov.u32 	%r3425, %r1136;
$L__BB6_837:
	setp.eq.s32 	%p560, %r973, 0;
	@%p560 bra 	$L__BB6_839;
	add.s32 	%r1138, %r3425, 1;
	shl.b32 	%r2066, %r3425, 2;
	mov.u32 	%r2067, _ZN6thrust24THRUST_300001_SM_1000_NS8cuda_cub4core6detail5shmemE;
	add.s32 	%r2068, %r2067, %r2066;
	st.shared.u32 	[%r2068+2048], %r3393;
	mov.u32 	%r3425, %r1138;
$L__BB6_839:
	setp.eq.s32 	%p561, %r976, 0;
	@%p561 bra 	$L__BB6_841;
	add.s32 	%r1140, %r3425, 1;
	shl.b32 	%r2069, %r3425, 2;
	mov.u32 	%r2070, _ZN6thrust24THRUST_300001_SM_1000_NS8cuda_cub4core6detail5shmemE;
	add.s32 	%r2071, %r2070, %r2069;
	st.shared.u32 	[%r2071+2048], %r3394;
	mov.u32 	%r3425, %r1140;
$L__BB6_841:
	setp.eq.s32 	%p562, %r979, 0;
	@%p562 bra 	$L__BB6_843;
	add.s32 	%r1142, %r3425, 1;
	shl.b32 	%r2072, %r3425, 2;
	mov.u32 	%r2073, _ZN6thrust24THRUST_300001_SM_1000_NS8cuda_cub4core6detail5shmemE;
	add.s32 	%r2074, %r2073, %r2072;
	st.shared.u32 	[%r2074+2048], %r3395;
	mov.u32 	%r3425, %r1142;
$L__BB6_843:
	setp.eq.s32 	%p563, %r982, 0;
	@%p563 bra 	$L__BB6_845;
	add.s32 	%r1144, %r3425, 1;
	shl.b32 	%r2075, %r3425, 2;
	mov.u32 	%r2076, _ZN6thrust24THRUST_300001_SM_1000_NS8cuda_cub4core6detail5shmemE;
	add.s32 	%r2077, %r2076, %r2075;
	st.shared.u32 	[%r2077+2048], %r3396;
	mov.u32 	%r3425, %r1144;
$L__BB6_845:
	setp.eq.s32 	%p564, %r985, 0;
	@%p564 bra 	$L__BB6_847;
	add.s32 	%r1146, %r3425, 1;
	shl.b32 	%r2078, %r3425, 2;
	mov.u32 	%r2079, _ZN6thrust24THRUST_300001_SM_1000_NS8cuda_cub4core6detail5shmemE;
	add.s32 	%r2080, %r2079, %r2078;
	st.shared.u32 	[%r2080+2048], %r3397;
	mov.u32 	%r3425, %r1146;
$L__BB6_847:
	setp.eq.s32 	%p565, %r988, 0;
	@%p565 bra 	$L__BB6_849;
	add.s32 	%r1148, %r3425, 1;
	shl.b32 	%r2081, %r3425, 2;
	mov.u32 	%r2082, _ZN6thrust24THRUST_300001_SM_1000_NS8cuda_cub4core6detail5shmemE;
	add.s32 	%r2083, %r2082, %r2081;
	st.shared.u32 	[%r2083+2048], %r3398;
	mov.u32 	%r3425, %r1148;
$L__BB6_849:
	setp.eq.s32 	%p566, %r991, 0;
	@%p566 bra 	$L__BB6_851;
	add.s32 	%r1150, %r3425, 1;
	shl.b32 	%r2084, %r3425, 2;
	mov.u32 	%r2085, _ZN6thrust24THRUST_300001_SM_1000_NS8cuda_cub4core6detail5shmemE;
	add.s32 	%r2086, %r2085, %r2084;
	st.shared.u32 	[%r2086+2048], %r3399;
	mov.u32 	%r3425, %r1150;
$L__BB6_851:
	setp.eq.s32 	%p567, %r994, 0;
	@%p567 bra 	$L__BB6_853;
	add.s32 	%r1152, %r3425, 1;
	shl.b32 	%r2087, %r3425, 2;
	mov.u32 	%r2088, _ZN6thrust24THRUST_300001_SM_1000_NS8cuda_cub4core6detail5shmemE;
	add.s32 	%r2089, %r2088, %r2087;
	st.shared.u32 	[%r2089+2048], %r3400;
	mov.u32 	%r3425, %r1152;
$L__BB6_853:
	setp.eq.s32 	%p568, %r997, 0;
	@%p568 bra 	$L__BB6_855;
	add.s32 	%r1154, %r3425, 1;
	shl.b32 	%r2090, %r3425, 2;
	mov.u32 	%r2091, _ZN6thrust24THRUST_300001_SM_1000_NS8cuda_cub4core6detail5shmemE;
	add.s32 	%r2092, %r2091, %r2090;
	st.shared.u32 	[%r2092+2048], %r3401;
	mov.u32 	%r3425, %r1154;
$L__BB6_855:
	setp.eq.s32 	%p569, %r1000, 0;
	@%p569 bra 	$L__BB6_857;
	add.s32 	%r1156, %r3425, 1;
	shl.b32 	%r2093, %r3425, 2;
	mov.u32 	%r2094, _ZN6thrust24THRUST_300001_SM_1000_NS8cuda_cub4core6detail5shmemE;
	add.s32 	%r2095, %r2094, %r2093;
	st.shared.u32 	[%r2095+2048], %r3402;
	mov.u32 	%r3425, %r1156;
$L__BB6_857:
	setp.eq.s32 	%p570, %r1003, 0;
	@%p570 bra 	$L__BB6_859;
	add.s32 	%r1158, %r3425, 1;
	shl.b32 	%r2096, %r3425, 2;
	mov.u32 	%r2097, _ZN6thrust24THRUST_300001_SM_1000_NS8cuda_cub4core6detail5shmemE;
	add.s32 	%r2098, %r2097, %r2096;
	st.shared.u32 	[%r2098+2048], %r3403;
	mov.u32 	%r3425, %r1158;
$L__BB6_859:
	setp.eq.s32 	%p571, %r1006, 0;
	@%p571 bra 	$L__BB6_861;
	shl.b32 	%r2099, %r3425, 2;
	mov.u32 	%r2100, _ZN6thrust24THRUST_300001_SM_1000_NS8cuda_cub4core6detail5shmemE;
	add.s32 	%r2101, %r2100, %r2099;
	st.shared.u32 	[%r2101+2048], %r3404;
$L__BB6_861:
	mov.u32 	%r1160, %tid.x;
	setp.ge.s32 	%p572, %r1160, %r3359;
	bar.sync 	0;
	@%p572 bra 	$L__BB6_868;
	not.b32 	%r2102, %r1160;
	add.s32 	%r1161, %r3359, %r2102;
	and.b32  	%r2103, %r1161, 1536;
	setp.eq.s32 	%p573, %r2103, 1536;
	mov.u32 	%r3448, %r1160;
	@%p573 bra 	$L__BB6_865;
	shr.u32 	%r2104, %r1161, 9;
	add.s32 	%r2105, %r2104, 1;
	and.b32  	%r2106, %r2105, 3;
	add.s32 	%r3444, %r1160, %r3360;
	shl.b32 	%r2107, %r1160, 2;
	mov.u32 	%r2108, _ZN6thrust24THRUST_300001_SM_1000_NS8cuda_cub4core6detail5shmemE;
	add.s32 	%r2109, %r2107, %r2108;
	add.s32 	%r3443, %r2109, 2048;
	neg.s32 	%r3442, %r2106;
	shl.b32 	%r2110, %r2105, 9;
	and.b32  	%r2111, %r2110, 1536;
	add.s32 	%r3448, %r1160, %r2111;
$L__BB6_864:
	.pragma "nounroll";
	mul.wide.s32 	%rd87, %r3444, 4;
	add.s64 	%rd88, %rd8, %rd87;
	ld.shared.u32 	%r2112, [%r3443];
	st.global.u32 	[%rd88], %r2112;
	add.s32 	%r3444, %r3444, 512;
	add.s32 	%r3443, %r3443, 2048;
	add.s32 	%r3442, %r3442, 1;
	setp.ne.s32 	%p574, %r3442, 0;
	@%p574 bra 	$L__BB6_864;
$L__BB6_865:
	setp.lt.u32 	%p575, %r1161, 1536;
	@%p575 bra 	$L__BB6_868;
	add.s64 	%rd29, %rd8, 4096;
	add.s32 	%r3447, %r3448, %r3360;
	shl.b32 	%r2113, %r3448, 2;
	mov.u32 	%r2114, _ZN6thrust24THRUST_300001_SM_1000_NS8cuda_cub4core6detail5shmemE;
	add.s32 	%r2115, %r2113, %r2114;
	add.s32 	%r3446, %r2115, 8192;
$L__BB6_867:
	mul.wide.s32 	%rd89, %r3447, 4;
	add.s64 	%rd90, %rd29, %rd89;
	ld.shared.u32 	%r2116, [%r3446+-6144];
	st.global.u32 	[%rd90+-4096], %r2116;
	ld.shared.u32 	%r2117, [%r3446+-4096];
	st.global.u32 	[%rd90+-2048], %r2117;
	ld.shared.u32 	%r2118, [%r3446+-2048];
	st.global.u32 	[%rd90], %r2118;
	ld.shared.u32 	%r2119, [%r3446];
	st.global.u32 	[%rd90+2048], %r2119;
	add.s32 	%r3448, %r3448, 2048;
	add.s32 	%r3447, %r3447, 2048;
	add.s32 	%r3446, %r3446, 8192;
	setp.lt.s32 	%p576, %r3448, %r3359;
	@%p576 bra 	$L__BB6_867;
$L__BB6_868:
	setp.ne.s32 	%p577, %r1160, 0;
	@%p577 bra 	$L__BB6_870;
	ld.param.u64 	%rd141, [_ZN6thrust24THRUST_300001_SM_1000_NS8cuda_cub4core6detail13_kernel_agentINS1_16__set_operations10SetOpAgentINS0_6detail15normal_iteratorINS0_10device_ptrIiEEEESB_SB_SB_SB_SB_iN4cuda3std3__44lessIiEENS5_31serial_set_symmetric_differenceENSE_17integral_constantIbLb1EEEEEJSB_SB_SB_SB_iiSB_SB_SG_SH_PNSE_4pairIiiEEPmN3cub18CUB_300001_SM_100013ScanTileStateIiLb1EEEEEEvDpT0__param_11];
	add.s32 	%r2120, %r3360, %r3359;
	cvt.s64.s32 	%rd91, %r2120;
	cvta.to.global.u64 	%rd92, %rd141;
	st.global.u64 	[%rd92], %rd91;
$L__BB6_870:
	ret;

}
	// .globl	_ZN6thrust24THRUST_300001_SM_1000_NS8cuda_cub4core6detail13_kernel_agentINS1_16__set_operations10SetOpAgentINS0_6detail15normal_iteratorINS0_10device_ptrIiEEEESB_SB_SB_SB_SB_lN4cuda3std3__44lessIiEENS5_31serial_set_symmetric_differenceENSE_17integral_constantIbLb1EEEEEJSB_SB_SB_SB_llSB_SB_SG_SH_PNSE_4pairIllEEPmN3cub18CUB_300001_SM_100013ScanTileStateIlLb1EEEEEEvDpT0_
.visible .entry _ZN6thrust24THRUST_300001_SM_1000_NS8cuda_cub4core6detail13_kernel_agentINS1_16__set_operations10SetOpAgentINS0_6detail15normal_iteratorINS0_10device_ptrIiEEEESB_SB_SB_SB_SB_lN4cuda3std3__44lessIiEENS5_31serial_set_symmetric_differenceENSE_17integral_constantIbLb1EEEEEJSB_SB_SB_SB_llSB_SB_SG_SH_PNSE_4pairIllEEPmN3cub18CUB_300001_SM_100013ScanTileStateIlLb1EEEEEEvDpT0_(
	.param .align 8 .b8 _ZN6thrust24THRUST_300001_SM_1000_NS8cuda_cub4core6detail13_kernel_agentINS1_16__set_operations10SetOpAgentINS0_6detail15normal_iteratorINS0_10device_ptrIiEEEESB_SB_SB_SB_SB_lN4cuda3std3__44lessIiEENS5_31serial_set_symmetric_differenceENSE_17integral_constantIbLb1EEEEEJSB_SB_SB_SB_llSB_SB_SG_SH_PNSE_4pairIllEEPmN3cub18CUB_300001_SM_100013ScanTileStateIlLb1EEEEEEvDpT0__param_0[8],
	.param .align 8 .b8 _ZN6thrust24THRUST_300001_SM_1000_NS8cuda_cub4core6detail13_kernel_agentINS1_16__set_operations10SetOpAgentINS0_6detail15normal_iteratorINS0_10device_ptrIiEEEESB_SB_SB_SB_SB_lN4cuda3std3__44lessIiEENS5_31serial_set_symmetric_differenceENSE_17integral_constantIbLb1EEEEEJSB_SB_SB_SB_llSB_SB_SG_SH_PNSE_4pairIllEEPmN3cub18CUB_300001_SM_100013ScanTileStateIlLb1EEEEEEvDpT0__param_1[8],
	.param .align 8 .b8 _ZN6thrust24THRUST_300001_SM_1000_NS8cuda_cub4core6detail13_kernel_agentINS1_16__set_operations10SetOpAgentINS0_6detail15normal_iteratorINS0_10device_ptrIiEEEESB_SB_SB_SB_SB_lN4cuda3std3__44lessIiEENS5_31serial_set_symmetric_differenceENSE_17integral_constantIbLb1EEEEEJSB_SB_SB_SB_llSB_SB_SG_SH_PNSE_4pairIllEEPmN3cub18CUB_300001_SM_100013ScanTileStateIlLb1EEEEEEvDpT0__param_2[8],
	.param .align 8 .b8 _ZN6thrust24THRUST_300001_SM_1000_NS8cuda_cub4core6detail13_kernel_agentINS1_16__set_operations10SetOpAgentINS0_6detail15normal_iteratorINS0_10device_ptrIiEEEESB_SB_SB_SB_SB_lN4cuda3std3__44lessIiEENS5_31serial_set_symmetric_differenceENSE_17integral_constantIbLb1EEEEEJSB_SB_SB_SB_llSB_SB_SG_SH_PNSE_4pairIllEEPmN3cub18CUB_300001_SM_100013ScanTileStateIlLb1EEEEEEvDpT0__param_3[8],
	.param .u64 _ZN6thrust24THRUST_300001_SM_1000_NS8cuda_cub4core6detail13_kernel_agentINS1_16__set_operations10SetOpAgentINS0_6detail15normal_iteratorINS0_10device_ptrIiEEEESB_SB_SB_SB_SB_lN4cuda3std3__44lessIiEENS5_31serial_set_symmetric_differenceENSE_17integral_constantIbLb1EEEEEJSB_SB_SB_SB_llSB_SB_SG_SH_PNSE_4pairIllEEPmN3cub18CUB_300001_SM_100013ScanTileStateIlLb1EEEEEEvDpT0__param_4,
	.param .u64 _ZN6thrust24THRUST_300001_SM_1000_NS8cuda_cub4core6detail13_kernel_agentINS1_16__set_operations10SetOpAgentINS0_6detail15normal_iteratorINS0_10device_ptrIiEEEESB_SB_SB_SB_SB_lN4cuda3std3__44lessIiEENS5_31serial_set_symmetric_differenceENSE_17integral_constantIbLb1EEEEEJSB_SB_SB_SB_llSB_SB_SG_SH_PNSE_4pairIllEEPmN3cub18CUB_300001_SM_100013ScanTileStateIlLb1EEEEEEvDpT0__param_5,
	.param .align 8 .b8 _ZN6thrust24THRUST_300001_SM_1000_NS8cuda_cub4core6detail13_kernel_agentINS1_16__set_operations10SetOpAgentINS0_6detail15normal_iteratorINS0_10device_ptrIiEEEESB_SB_SB_SB_SB_lN4cuda3std3__44lessIiEENS5_31serial_set_symmetric_differenceENSE_17integral_constantIbLb1EEEEEJSB_SB_SB_SB_llSB_SB_SG_SH_PNSE_4pairIllEEPmN3cub18CUB_300001_SM_100013ScanTileStateIlLb1EEEEEEvDpT0__param_6[8],
	.param .align 8 .b8 _ZN6thrust24THRUST_300001_SM_1000_NS8cuda_cub4core6detail13_kernel_agentINS1_16__set_operations10SetOpAgentINS0_6detail15normal_iteratorINS0_10device_ptrIiEEEESB_SB_SB_SB_SB_lN4cuda3std3__44lessIiEENS5_31serial_set_symmetric_differenceENSE_17integral_constantIbLb1EEEEEJSB_SB_SB_SB_llSB_SB_SG_SH_PNSE_4pairIllEEPmN3cub18CUB_300001_SM_100013ScanTileStateIlLb1EEEEEEvDpT0__param_7[8],
	.param .align 1 .b8 _ZN6thrust24THRUST_300001_SM_1000_NS8cuda_cub4core6detail13_kernel_agentINS1_16__set_operations10SetOpAgentINS0_6detail15normal_iteratorINS0_10device_ptrIiEEEESB_SB_SB_SB_SB_lN4cuda3std3__44lessIiEENS5_31serial_set_symmetric_differenceENSE_17integral_constantIbLb1EEEEEJSB_SB_SB_SB_llSB_SB_SG_SH_PNSE_4pairIllEEPmN3cub18CUB_300001_SM_100013ScanTileStateIlLb1EEEEEEvDpT0__param_8[1],
	.param .align 1 .b8 _ZN6thrust24THRUST_300001_SM_1000_NS8cuda_cub4core6detail13_kernel_agentINS1_16__set_operations10SetOpAgentINS0_6detail15normal_iteratorINS0_10device_ptrIiEEEESB_SB_SB_SB_SB_lN4cuda3std3__44lessIiEENS5_31serial_set_symmetric_differenceENSE_17integral_constantIbLb1EEEEEJSB_SB_SB_SB_llSB_SB_SG_SH_PNSE_4pairIllEEPmN3cub18CUB_300001_SM_100013ScanTileStateIlLb1EEEEEEvDpT0__param_9[1],
	.param .u64 .ptr .align 1 _ZN6thrust24THRUST_300001_SM_1000_NS8cuda_cub4core6detail13_kernel_agentINS1_16__set_operations10SetOpAgentINS0_6detail15normal_iteratorINS0_10device_ptrIiEEEESB_SB_SB_SB_SB_lN4cuda3std3__44lessIiEENS5_31serial_set_symmetric_differenceENSE_17integral_constantIbLb1EEEEEJSB_SB_SB_SB_llSB_SB_SG_SH_PNSE_4pairIllEEPmN3cub18CUB_300001_SM_100013ScanTileStateIlLb1EEEEEEvDpT0__param_10,
	.param .u64 .ptr .align 1 _ZN6thrust24THRUST_300001_SM_1000_NS8cuda_cub4core6detail13_kernel_agentINS1_16__set_operations10SetOpAgentINS0_6detail15normal_iteratorINS0_10device_ptrIiEEEESB_SB_SB_SB_SB_lN4cuda3std3__44lessIiEENS5_31serial_set_symmetric_differenceENSE_17integral_constantIbLb1EEEEEJSB_SB_SB_SB_llSB_SB_SG_SH_PNSE_4pairIllEEPmN3cub18CUB_300001_SM_100013ScanTileStateIlLb1EEEEEEvDpT0__param_11,
	.param .align 8 .b8 _ZN6thrust24THRUST_300001_SM_1000_NS8cuda_cub4core6detail13_kernel_agentINS1_16__set_operations10SetOpAgentINS0_6detail15normal_iteratorINS0_10device_ptrIiEEEESB_SB_SB_SB_SB_lN4cuda3std3__44lessIiEENS5_31serial_set_symmetric_differenceENSE_17integral_constantIbLb1EEEEEJSB_SB_SB_SB_llSB_SB_SG_SH_PNSE_4pairIllEEPmN3cub18CUB_300001_SM_100013ScanTileStateIlLb1EEEEEEvDpT0__param_12[8]
)
.maxntid 512
{
	.reg .pred 	%p<976>;
	.reg .b32 	%r<3081>;
	.reg .b64 	%rd<575>;

	ld.param.u64 	%rd2, [_ZN6thrust24THRUST_300001_SM_1000_NS8cuda_cub4core6detail13_kernel_agentINS1_16__set_operations10SetOpAgentINS0_6detail15normal_iteratorINS0_10device_ptrIiEEEESB_SB_SB_SB_SB_lN4cuda3std3__44lessIiEENS5_31serial_set_symmetric_differenceENSE_17integral_constantIbLb1EEEEEJSB_SB_SB_SB_llSB_SB_SG_SH_PNSE_4pairIllEEPmN3cub18CUB_300001_SM_100013ScanTileStateIlLb1EEEEEEvDpT0__param_12];
	ld.param.u64 	%rd128, [_ZN6thrust24THRUST_300001_SM_1000_NS8cuda_cub4core6detail13_kernel_agentINS1_16__set_operations10SetOpAgentINS0_6detail15normal_iteratorINS0_10device_ptrIiEEEESB_SB_SB_SB_SB_lN4cuda3std3__44lessIiEENS5_31serial_set_symmetric_differenceENSE_17integral_constantIbLb1EEEEEJSB_SB_SB_SB_llSB_SB_SG_SH_PNSE_4pairIllEEPmN3cub18CUB_300001_SM_100013ScanTileStateIlLb1EEEEEEvDpT0__param_7];
	ld.param.u64 	%rd129, [_ZN6thrust24THRUST_300001_SM_1000_NS8cuda_cub4core6detail13_kernel_agentINS1_16__set_operations10SetOpAgentINS0_6detail15normal_iteratorINS0_10device_ptrIiEEEESB_SB_SB_SB_SB_lN4cuda3std3__44lessIiEENS5_31serial_set_symmetric_differenceENSE_17integral_constantIbLb1EEEEEJSB_SB_SB_SB_llSB_SB_SG_SH_PNSE_4pairIllEEPmN3cub18CUB_300001_SM_100013ScanTileStateIlLb1EEEEEEvDpT0__param_6];
	ld.param.u64 	%rd130, [_ZN6thrust24THRUST_300001_SM_1000_NS8cuda_cub4core6detail13_kernel_agentINS1_16__set_operations10SetOpAgentINS0_6detail15normal_iteratorINS0_10device_ptrIiEEEESB_SB_SB_SB_SB_lN4cuda3std3__44lessIiEENS5_31serial_set_symmetric_differenceENSE_17integral_constantIbLb1EEEEEJSB_SB_SB_SB_llSB_SB_SG_SH_PNSE_4pairIllEEPmN3cub18CUB_300001_SM_100013ScanTileStateIlLb1EEEEEEvDpT0__param_3];
	ld.param.u64 	%rd131, [_ZN6thrust24THRUST_300001_SM_1000_NS8cuda_cub4core6detail13_kernel_agentINS1_16__set_operations10SetOpAgentINS0_6detail15normal_iteratorINS0_10device_ptrIiEEEESB_SB_SB_SB_SB_lN4cuda3std3__44lessIiEENS5_31serial_set_symmetric_differenceENSE_17integral_constantIbLb1EEEEEJSB_SB_SB_SB_llSB_SB_SG_SH_PNSE_4pairIllEEPmN3cub18CUB_300001_SM_100013ScanTileStateIlLb1EEEEEEvDpT0__param_2];
	ld.param.u64 	%rd132, [_ZN6thrust24THRUST_300001_SM_1000_NS8cuda_cub4core6detail13_kernel_agentINS1_16__set_operations10SetOpAgentINS0_6detail15normal_iteratorINS0_10device_ptrIiEEEESB_SB_SB_SB_SB_lN4cuda3std3__44lessIiEENS5_31serial_set_symmetric_differenceENSE_17integral_constantIbLb1EEEEEJSB_SB_SB_SB_llSB_SB_SG_SH_PNSE_4pairIllEEPmN3cub18CUB_300001_SM_100013ScanTileStateIlLb1EEEEEEvDpT0__param_1];
	ld.param.u64 	%rd133, [_ZN6thrust24THRUST_300001_SM_1000_NS8cuda_cub4core6detail13_kernel_agentINS1_16__set_operations10SetOpAgentINS0_6detail15normal_iteratorINS0_10device_ptrIiEEEESB_SB_SB_SB_SB_lN4cuda3std3__44lessIiEENS5_31serial_set_symmetric_differenceENSE_17integral_constantIbLb1EEEEEJSB_SB_SB_SB_llSB_SB_SG_SH_PNSE_4pairIllEEPmN3cub18CUB_300001_SM_100013ScanTileStateIlLb1EEEEEEvDpT0__param_0];
	ld.param.u64 	%rd134, [_ZN6thrust24THRUST_300001_SM_1000_NS8cuda_cub4core6detail13_kernel_agentINS1_16__set_operations10SetOpAgentINS0_6detail15normal_iteratorINS0_10device_ptrIiEEEESB_SB_SB_SB_SB_lN4cuda3std3__44lessIiEENS5_31serial_set_symmetric_differenceENSE_17integral_constantIbLb1EEEEEJSB_SB_SB_SB_llSB_SB_SG_SH_PNSE_4pairIllEEPmN3cub18CUB_300001_SM_100013ScanTileStateIlLb1EEEEEEvDpT0__param_10];
	cvta.to.global.u64 	%rd1, %rd134;
	cvta.to.global.u64 	%rd3, %rd133;
	cvta.to.global.u64 	%rd4, %rd132;
	cvta.to.global.u64 	%rd5, %rd131;
	cvta.to.global.u64 	%rd6, %rd130;
	cvta.to.global.u64 	%rd7, %rd129;
	cvta.to.global.u64 	%rd8, %rd128;
	mov.u32 	%r1, %ctaid.x;
	mov.u32 	%r2, %nctaid.x;
	add.s32 	%r1099, %r2, -1;
	setp.ge.u32 	%p239, %r1, %r1099;
	@%p239 bra 	$L__BB7_417;
	mul.wide.u32 	%rd339, %r1, 16;
	add.s64 	%rd340, %rd1, %rd339;
	ld.global.u64 	%rd341, [%rd340];
	ld.global.u64 	%rd342, [%rd340+8];
	ld.global.u64 	%rd343, [%rd340+16];
	ld.global.u64 	%rd344, [%rd340+24];
	cvt.u32.u64 	%r1890, %rd341;
	cvt.u32.u64 	%r1891, %rd343;
	sub.s32 	%r3, %r1891, %r1890;
	sub.s64 	%rd345, %rd344, %rd342;
	cvt.u32.u64 	%r4, %rd345;
	mov.u32 	%r2874, %tid.x;
	setp.ge.s32 	%p588, %r2874, %r3;
	cvt.u64.u32 	%rd347, %r2874;
	add.s64 	%rd9, %rd341, %rd347;
	shl.b64 	%rd348, %rd9, 2;
	add.s64 	%rd10, %rd3, %rd348;
	sub.s32 	%r1892, %r2874, %r3;
	cvt.s64.s32 	%rd349, %r1892;
	add.s64 	%rd11, %rd342, %rd349;
	shl.b64 	%rd350, %rd11, 2;
	add.s64 	%rd12, %rd4, %rd350;
	@%p588 bra 	$L__BB7_3;
	ld.global.u32 	%r2669, [%rd10];
	bra.uni 	$L__BB7_4;
$L__BB7_3:
	ld.global.u32 	%r2669, [%rd12];
$L__BB7_4:
	add.s32 	%r9, %r2874, 512;
	setp.lt.s32 	%p589, %r9, %r3;
	@%p589 bra 	$L__BB7_6;
	ld.global.u32 	%r2670, [%rd12+2048];
	bra.uni 	$L__BB7_7;
$L__BB7_6:
	ld.global.u32 	%r2670, [%rd10+2048];
$L__BB7_7:
	or.b32  	%r1893, %r2874, 1024;
	setp.lt.s32 	%p590, %r1893, %r3;
	@%p590 bra 	$L__BB7_9;
	ld.global.u32 	%r2671, [%rd12+4096];
	bra.uni 	$L__BB7_10;
$L__BB7_9:
	ld.global.u32 	%r2671, [%rd10+4096];
$L__BB7_10:
	add.s32 	%r16, %r2874, 1536;
	setp.lt.s32 	%p591, %r16, %r3;
	@%p591 bra 	$L__BB7_12;
	ld.global.u32 	%r2672, [%rd12+6144];
	bra.uni 	$L__BB7_13;
$L__BB7_12:
	ld.global.u32 	%r2672, [%rd10+6144];
$L__BB7_13:
	or.b32  	%r1894, %r2874, 2048;
	setp.lt.s32 	%p592, %r1894, %r3;
	@%p592 bra 	$L__BB7_15;
	ld.global.u32 	%r2673, [%rd12+8192];
	bra.uni 	$L__BB7_16;
$L__BB7_15:
	ld.global.u32 	%r2673, [%rd10+8192];
$L__BB7_16:
	add.s32 	%r23, %r2874, 2560;
	setp.lt.s32 	%p593, %r23, %r3;
	@%p593 bra 	$L__BB7_18;
	ld.global.u32 	%r2674, [%rd12+10240];
	bra.uni 	$L__BB7_19;
$L__BB7_18:
	ld.global.u32 	%r2674, [%rd10+10240];
$L__BB7_19:
	or.b32  	%r1895, %r2874, 3072;
	setp.lt.s32 	%p594, %r1895, %r3;
	@%p594 bra 	$L__BB7_21;
	ld.global.u32 	%r2675, [%rd12+12288];
	bra.uni 	$L__BB7_22;
$L__BB7_21:
	ld.global.u32 	%r2675, [%rd10+12288];
$L__BB7_22:
	add.s32 	%r1896, %r2874, 3584;
	setp.lt.s32 	%p595, %r1896, %r3;
	@%p595 bra 	$L__BB7_24;
	ld.global.u32 	%r2676, [%rd12+14336];
	bra.uni 	$L__BB7_25;
$L__BB7_24:
	ld.global.u32 	%r2676, [%rd10+14336];
$L__BB7_25:
	or.b32  	%r1897, %r2874, 4096;
	setp.lt.s32 	%p596, %r1897, %r3;
	@%p596 bra 	$L__BB7_27;
	ld.global.u32 	%r2677, [%rd12+16384];
	bra.uni 	$L__BB7_28;
$L__BB7_27:
	ld.global.u32 	%r2677, [%rd10+16384];
$L__BB7_28:
	add.s32 	%r1898, %r2874, 4608;
	setp.lt.s32 	%p597, %r1898, %r3;
	@%p597 bra 	$L__BB7_30;
	ld.global.u32 	%r2678, [%rd12+18432];
	bra.uni 	$L__BB7_31;
$L__BB7_30:
	ld.global.u32 	%r2678, [%rd10+18432];
$L__BB7_31:
	or.b32  	%r1899, %r2874, 5120;
	setp.lt.s32 	%p598, %r1899, %r3;
	@%p598 bra 	$L__BB7_33;
	ld.global.u32 	%r2679, [%rd12+20480];
	bra.uni 	$L__BB7_34;
$L__BB7_33:
	ld.global.u32 	%r2679, [%rd10+20480];
$L__BB7_34:
	add.s32 	%r1900, %r2874, 5632;
	setp.lt.s32 	%p599, %r1900, %r3;
	@%p599 bra 	$L__BB7_36;
	ld.global.u32 	%r2680, [%rd12+22528];
	bra.uni 	$L__BB7_37;
$L__BB7_36:
	ld.global.u32 	%r2680, [%rd10+22528];
$L__BB7_37:
	or.b32  	%r1901, %r2874, 6144;
	setp.lt.s32 	%p600, %r1901, %r3;
	@%p600 bra 	$L__BB7_39;
	ld.global.u32 	%r2681, [%rd12+24576];
	bra.uni 	$L__BB7_40;
$L__BB7_39:
	ld.global.u32 	%r2681, [%rd10+24576];
$L__BB7_40:
	add.s32 	%r1902, %r2874, 6656;
	setp.lt.s32 	%p601, %r1902, %r3;
	@%p601 bra 	$L__BB7_42;
	ld.global.u32 	%r2682, [%rd12+26624];
	bra.uni 	$L__BB7_43;
$L__BB7_42:
	ld.global.u32 	%r2682, [%rd10+26624];
$L__BB7_43:
	or.b32  	%r1903, %r2874, 7168;
	setp.lt.s32 	%p602, %r1903, %r3;
	@%p602 bra 	$L__BB7_45;
	ld.global.u32 	%r2683, [%rd12+28672];
	bra.uni 	$L__BB7_46;
$L__BB7_45:
	ld.global.u32 	%r2683, [%rd10+28672];
$L__BB7_46:
	add.s32 	%r1904, %r2874, 7680;
	setp.lt.s32 	%p603, %r1904, %r3;
	@%p603 bra 	$L__BB7_48;
	ld.global.u32 	%r2684, [%rd12+30720];
	bra.uni 	$L__BB7_49;
$L__BB7_48:
	ld.global.u32 	%r2684, [%rd10+30720];
$L__BB7_49:
	or.b32  	%r1905, %r2874, 8192;
	setp.lt.s32 	%p604, %r1905, %r3;
	@%p604 bra 	$L__BB7_51;
	ld.global.u32 	%r2685, [%rd12+32768];
	bra.uni 	$L__BB7_52;
$L__BB7_51:
	ld.global.u32 	%r2685, [%rd10+32768];
$L__BB7_52:
	add.s32 	%r1906, %r2874, 8704;
	setp.lt.s32 	%p605, %r1906, %r3;
	@%p605 bra 	$L__BB7_54;
	ld.global.u32 	%r2686, [%rd12+34816];
	bra.uni 	$L__BB7_55;
$L__BB7_54:
	ld.global.u32 	%r2686, [%rd10+34816];
$L__BB7_55:
	or.b32  	%r63, %r2874, 9216;
	add.s32 	%r64, %r4, %r3;
	setp.ge.s32 	%p606, %r63, %r64;
	@%p606 bra 	$L__BB7_59;
	setp.ge.s32 	%p607, %r63, %r3;
	@%p607 bra 	$L__BB7_58;
	ld.global.u32 	%r2687, [%rd10+36864];
	bra.uni 	$L__BB7_59;
$L__BB7_58:
	ld.global.u32 	%r2687, [%rd12+36864];
$L__BB7_59:
	mov.u32 	%r1908, _ZN6thrust24THRUST_300001_SM_1000_NS8cuda_cub4core6detail5shmemE;
	add.s32 	%r1909, %r1908, 2048;
	shl.b32 	%r1911, %r2874, 2;
	add.s32 	%r68, %r1909, %r1911;
	st.shared.u32 	[%r68], %r2669;
	st.shared.u32 	[%r68+2048], %r2670;
	st.shared.u32 	[%r68+4096], %r2671;
	st.shared.u32 	[%r68+6144], %r2672;
	st.shared.u32 	[%r68+8192], %r2673;
	st.shared.u32 	[%r68+10240], %r2674;
	st.shared.u32 	[%r68+12288], %r2675;
	st.shared.u32 	[%r68+14336], %r2676;
	st.shared.u32 	[%r68+16384], %r2677;
	st.shared.u32 	[%r68+18432], %r2678;
	st.shared.u32 	[%r68+20480], %r2679;
	st.shared.u32 	[%r68+22528], %r2680;
	st.shared.u32 	[%r68+24576], %r2681;
	st.shared.u32 	[%r68+26624], %r2682;
	st.shared.u32 	[%r68+28672], %r2683;
	st.shared.u32 	[%r68+30720], %r2684;
	st.shared.u32 	[%r68+32768], %r2685;
	st.shared.u32 	[%r68+34816], %r2686;
	st.shared.u32 	[%r68+36864], %r2687;
	bar.sync 	0;
	mul.lo.s32 	%r1912, %r2874, 19;
	min.s32 	%r69, %r64, %r1912;
	shl.b32 	%r1913, %r3, 2;
	add.s32 	%r70, %r1909, %r1913;
	sub.s32 	%r1914, %r69, %r4;
	max.s32 	%r2690, %r1914, 0;
	min.s32 	%r2689, %r69, %r3;
	setp.ge.s32 	%p608, %r2690, %r2689;
	@%p608 bra 	$L__BB7_61;
$L__BB7_60:
	add.s32 	%r1915, %r2690, %r2689;
	shr.s32 	%r1916, %r1915, 1;
	shl.b32 	%r1917, %r1916, 2;
	add.s32 	%r1919, %r1908, %r1917;
	ld.shared.u32 	%r1920, [%r1919+2048];
	not.b32 	%r1921, %r1916;
	add.s32 	%r1922, %r69, %r1921;
	shl.b32 	%r1923, %r1922, 2;
	add.s32 	%r1924, %r70, %r1923;
	ld.shared.u32 	%r1925, [%r1924];
	setp.lt.s32 	%p609, %r1925, %r1920;
	add.s32 	%r1926, %r1916, 1;
	selp.b32 	%r2690, %r2690, %r1926, %p609;
	selp.b32 	%r2689, %r1916, %r2689, %p609;
	setp.lt.s32 	%p610, %r2690, %r2689;
	@%p610 bra 	$L__BB7_60;
$L__BB7_61:
	sub.s32 	%r78, %r69, %r2690;
	setp.ge.s32 	%p611, %r78, %r4;
	mov.b32 	%r2717, 0;
	@%p611 bra 	$L__BB7_86;
	shl.b32 	%r1930, %r78, 2;
	add.s32 	%r79, %r70, %r1930;
	ld.shared.u32 	%r80, [%r79];
	setp.lt.s32 	%p612, %r2690, 1;
	mov.b32 	%r2694, 0;
	mov.u32 	%r2693, %r2690;
	@%p612 bra 	$L__BB7_64;
	mul.lo.s32 	%r1931, %r2690, 511;
	shr.s32 	%r1932, %r1931, 9;
	shl.b32 	%r1933, %r1932, 2;
	add.s32 	%r1935, %r1908, %r1933;
	ld.shared.u32 	%r1936, [%r1935+2048];
	setp.lt.s32 	%p613, %r1936, %r80;
	add.s32 	%r1937, %r1932, 1;
	selp.b32 	%r2693, %r2690, %r1932, %p613;
	selp.b32 	%r2694, %r1937, 0, %p613;
$L__BB7_64:
	setp.ge.s32 	%p614, %r2694, %r2693;
	@%p614 bra 	$L__BB7_66;
	mad.lo.s32 	%r1938, %r2693, 127, %r2694;
	shr.s32 	%r1939, %r1938, 7;
	shl.b32 	%r1940, %r1939, 2;
	add.s32 	%r1942, %r1908, %r1940;
	ld.shared.u32 	%r1943, [%r1942+2048];
	setp.lt.s32 	%p615, %r1943, %r80;
	add.s32 	%r1944, %r1939, 1;
	selp.b32 	%r2693, %r2693, %r1939, %p615;
	selp.b32 	%r2694, %r1944, %r2694, %p615;
$L__BB7_66:
	setp.ge.s32 	%p616, %r2694, %r2693;
	@%p616 bra 	$L__BB7_68;
	mad.lo.s32 	%r1945, %r2693, 31, %r2694;
	shr.s32 	%r1946, %r1945, 5;
	shl.b32 	%r1947, %r1946, 2;
	add.s32 	%r1949, %r1908, %r1947;
	ld.shared.u32 	%r1950, [%r1949+2048];
	setp.lt.s32 	%p617, %r1950, %r80;
	add.s32 	%r1951, %r1946, 1;
	selp.b32 	%r2693, %r2693, %r1946, %p617;
	selp.b32 	%r2694, %r1951, %r2694, %p617;
$L__BB7_68:
	setp.ge.s32 	%p618, %r2694, %r2693;
	@%p618 bra 	$L__BB7_70;
	mad.lo.s32 	%r1952, %r2693, 15, %r2694;
	shr.s32 	%r1953, %r1952, 4;
	shl.b32 	%r1954, %r1953, 2;
	add.s32 	%r1956, %r1908, %r1954;
	ld.shared.u32 	%r1957, [%r1956+2048];
	setp.lt.s32 	%p619, %r1957, %r80;
	add.s32 	%r1958, %r1953, 1;
	selp.b32 	%r2693, %r2693, %r1953, %p619;
	selp.b32 	%r2694, %r1958, %r2694, %p619;
$L__BB7_70:
	setp.ge.s32 	%p620, %r2694, %r2693;
	@%p620 bra 	$L__BB7_72;
$L__BB7_71:
	add.s32 	%r1960, %r2694, %r2693;
	shr.s32 	%r1961, %r1960, 1;
	shl.b32 	%r1962, %r1961, 2;
	add.s32 	%r1964, %r1908, %r1962;
	ld.shared.u32 	%r1965, [%r1964+2048];
	setp.lt.s32 	%p621, %r1965, %r80;
	add.s32 	%r1966, %r1961, 1;
	selp.b32 	%r2693, %r2693, %r1961, %p621;
	selp.b32 	%r2694, %r1966, %r2694, %p621;
	setp.lt.s32 	%p622, %r2694, %r2693;
	@%p622 bra 	$L__BB7_71;
$L__BB7_72:
	setp.lt.s32 	%p623, %r78, 1;
	mov.b32 	%r2705, 0;
	mov.u32 	%r2704, %r78;
	@%p623 bra 	$L__BB7_74;
	mul.lo.s32 	%r1969, %r78, 511;
	shr.s32 	%r1970, %r1969, 9;
	shl.b32 	%r1971, %r1970, 2;
	add.s32 	%r1972, %r70, %r1971;
	ld.shared.u32 	%r1973, [%r1972];
	setp.lt.s32 	%p624, %r1973, %r80;
	add.s32 	%r1974, %r1970, 1;
	selp.b32 	%r2704, %r78, %r1970, %p624;
	selp.b32 	%r2705, %r1974, 0, %p624;
$L__BB7_74:
	setp.ge.s32 	%p625, %r2705, %r2704;
	@%p625 bra 	$L__BB7_76;
	mad.lo.s32 	%r1976, %r2704, 127, %r2705;
	shr.s32 	%r1977, %r1976, 7;
	shl.b32 	%r1978, %r1977, 2;
	add.s32 	%r1979, %r70, %r1978;
	ld.shared.u32 	%r1980, [%r1979];
	setp.lt.s32 	%p626, %r1980, %r80;
	add.s32 	%r1981, %r1977, 1;
	selp.b32 	%r2704, %r2704, %r1977, %p626;
	selp.b32 	%r2705, %r1981, %r2705, %p626;
$L__BB7_76:
	setp.ge.s32 	%p627, %r2705, %r2704;
	@%p627 bra 	$L__BB7_78;
	mad.lo.s32 	%r1982, %r2704, 31, %r2705;
	shr.s32 	%r1983, %r1982, 5;
	shl.b32 	%r1984, %r1983, 2;
	add.s32 	%r1985, %r70, %r1984;
	ld.shared.u32 	%r1986, [%r1985];
	setp.lt.s32 	%p628, %r1986, %r80;
	add.s32 	%r1987, %r1983, 1;
	selp.b32 	%r2704, %r2704, %r1983, %p628;
	selp.b32 	%r2705, %r1987, %r2705, %p628;
$L__BB7_78:
	setp.ge.s32 	%p629, %r2705, %r2704;
	@%p629 bra 	$L__BB7_80;
	mad.lo.s32 	%r1988, %r2704, 15, %r2705;
	shr.s32 	%r1989, %r1988, 4;
	shl.b32 	%r1990, %r1989, 2;
	add.s32 	%r1991, %r70, %r1990;
	ld.shared.u32 	%r1992, [%r1991];
	setp.lt.s32 	%p630, %r1992, %r80;
	add.s32 	%r1993, %r1989, 1;
	selp.b32 	%r2704, %r2704, %r1989, %p630;
	selp.b32 	%r2705, %r1993, %r2705, %p630;
$L__BB7_80:
	setp.ge.s32 	%p631, %r2705, %r2704;
	@%p631 bra 	$L__BB7_82;
$L__BB7_81:
	add.s32 	%r1995, %r2705, %r2704;
	shr.s32 	%r1996, %r1995, 1;
	shl.b32 	%r1997, %r1996, 2;
	add.s32 	%r1998, %r70, %r1997;
	ld.shared.u32 	%r1999, [%r1998];
	setp.lt.s32 	%p632, %r1999, %r80;
	add.s32 	%r2000, %r1996, 1;
	selp.b32 	%r2704, %r2704, %r1996, %p632;
	selp.b32 	%r2705, %r2000, %r2705, %p632;
	setp.lt.s32 	%p633, %r2705, %r2704;
	@%p633 bra 	$L__BB7_81;
$L__BB7_82:
	sub.s32 	%r2003, %r2690, %r2694;
	sub.s32 	%r125, %r78, %r2705;
	add.s32 	%r126, %r125, %r2003;
	shr.s32 	%r2004, %r126, 1;
	max.s32 	%r127, %r2004, %r125;
	add.s32 	%r2006, %r2705, %r127;
	add.s32 	%r2007, %r2006, 1;
	min.s32 	%r2008, %r2007, %r4;
	sub.s32 	%r2714, %r2008, %r78;
	setp.lt.s32 	%p634, %r2714, 1;
	mov.b32 	%r2715, 0;
	@%p634 bra 	$L__BB7_85;
	mov.b32 	%r2715, 0;
$L__BB7_84:
	add.s32 	%r2010, %r2715, %r2714;
	shr.s32 	%r2011, %r2010, 1;
	shl.b32 	%r2012, %r2011, 2;
	add.s32 	%r2013, %r79, %r2012;
	ld.shared.u32 	%r2014, [%r2013];
	setp.lt.s32 	%p635, %r80, %r2014;
	add.s32 	%r2015, %r2011, 1;
	selp.b32 	%r2714, %r2011, %r2714, %p635;
	selp.b32 	%r2715, %r2715, %r2015, %p635;
	setp.lt.s32 	%p636, %r2715, %r2714;
	@%p636 bra 	$L__BB7_84;
$L__BB7_85:
	add.s32 	%r2016, %r125, %r2715;
	min.s32 	%r2017, %r2016, %r127;
	sub.s32 	%r2018, %r126, %r2017;
	add.s32 	%r2019, %r2017, 1;
	setp.eq.s32 	%p637, %r2018, %r2019;
	setp.lt.s32 	%p638, %r127, %r2016;
	and.pred  	%p639, %p637, %p638;
	add.s32 	%r2690, %r2018, %r2694;
	selp.u32 	%r2717, 1, 0, %p639;
$L__BB7_86:
	sub.s32 	%r2020, %r69, %r2690;
	add.s32 	%r2021, %r2020, %r2717;
	setp.eq.s32 	%p640, %r2874, 0;
	shl.b32 	%r2022, %r3, 16;
	or.b32  	%r2023, %r2022, %r4;
	shl.b32 	%r2024, %r2690, 16;
	or.b32  	%r2025, %r2021, %r2024;
	selp.b32 	%r2026, %r2023, %r2025, %p640;
	add.s32 	%r2027, %r2874, -1;
	selp.b32 	%r2028, 511, %r2027, %p640;
	shl.b32 	%r2029, %r2028, 2;
	add.s32 	%r2031, %r1908, %r2029;
	st.shared.u32 	[%r2031], %r2026;
	bar.sync 	0;
	ld.shared.u32 	%r2032, [%r68+-2048];
	shr.s32 	%r138, %r2032, 16;
	and.b32  	%r2033, %r2032, 65535;
	add.s32 	%r139, %r2021, %r3;
	add.s32 	%r140, %r2033, %r3;
	add.s32 	%r141, %r140, %r138;
	shl.b32 	%r2034, %r139, 2;
	add.s32 	%r142, %r1909, %r2034;
	ld.shared.u32 	%r143, [%r142];
	shl.b32 	%r2036, %r2690, 2;
	add.s32 	%r144, %r1909, %r2036;
	ld.shared.u32 	%r145, [%r144];
	setp.ge.s32 	%p900, %r2690, %r138;
	setp.lt.s32 	%p641, %r2690, %r138;
	setp.ge.s32 	%p642, %r139, %r140;
	and.pred  	%p901, %p642, %p641;
	or.pred  	%p643, %p900, %p642;
	@%p643 bra 	$L__BB7_88;
	setp.lt.s32 	%p901, %r145, %r143;
	setp.lt.s32 	%p900, %r143, %r145;
$L__BB7_88:
	add.s32 	%r2037, %r139, %r2690;
	setp.lt.s32 	%p644, %r2037, %r141;
	xor.pred  	%p645, %p900, %p901;
	and.pred  	%p7, %p644, %p645;
	mov.u32 	%r2718, %r145;
	mov.u32 	%r2719, %r2690;
	@%p900 bra 	$L__BB7_90;
	add.s32 	%r2719, %r2690, 1;
	ld.shared.u32 	%r2718, [%r144+4];
$L__BB7_90:
	mov.u32 	%r2720, %r143;
	mov.u32 	%r2721, %r139;
	@%p901 bra 	$L__BB7_92;
	add.s32 	%r2721, %r139, 1;
	ld.shared.u32 	%r2720, [%r142+4];
$L__BB7_92:
	setp.ge.s32 	%p902, %r2719, %r138;
	setp.lt.s32 	%p646, %r2719, %r138;
	setp.ge.s32 	%p647, %r2721, %r140;
	and.pred  	%p903, %p647, %p646;
	or.pred  	%p648, %p902, %p647;
	@%p648 bra 	$L__BB7_94;
	setp.lt.s32 	%p903, %r2718, %r2720;
	setp.lt.s32 	%p902, %r2720, %r2718;
$L__BB7_94:
	add.s32 	%r2038, %r2721, %r2719;
	setp.lt.s32 	%p649, %r2038, %r141;
	xor.pred  	%p650, %p902, %p903;
	and.pred  	%p14, %p649, %p650;
	mov.u32 	%r2722, %r2718;
	mov.u32 	%r2723, %r2719;
	@%p902 bra 	$L__BB7_96;
	add.s32 	%r2723, %r2719, 1;
	shl.b32 	%r2039, %r2719, 2;
	add.s32 	%r2041, %r1908, %r2039;
	ld.shared.u32 	%r2722, [%r2041+2052];
$L__BB7_96:
	mov.u32 	%r2724, %r2720;
	mov.u32 	%r2725, %r2721;
	@%p903 bra 	$L__BB7_98;
	add.s32 	%r2725, %r2721, 1;
	shl.b32 	%r2042, %r2721, 2;
	add.s32 	%r2044, %r1908, %r2042;
	ld.shared.u32 	%r2724, [%r2044+2052];
$L__BB7_98:
	setp.ge.s32 	%p904, %r2723, %r138;
	setp.lt.s32 	%p651, %r2723, %r138;
	setp.ge.s32 	%p652, %r2725, %r140;
	and.pred  	%p905, %p652, %p651;
	or.pred  	%p653, %p904, %p652;
	@%p653 bra 	$L__BB7_100;
	setp.lt.s32 	%p905, %r2722, %r2724;
	setp.lt.s32 	%p904, %r2724, %r2722;
$L__BB7_100:
	add.s32 	%r2045, %r2725, %r2723;
	setp.lt.s32 	%p654, %r2045, %r141;
	xor.pred  	%p655, %p904, %p905;
	and.pred  	%p21, %p654, %p655;
	mov.u32 	%r2726, %r2722;
	mov.u32 	%r2727, %r2723;
	@%p904 bra 	$L__BB7_102;
	add.s32 	%r2727, %r2723, 1;
	shl.b32 	%r2046, %r2723, 2;
	mov.u32 	%r2047, _ZN6thrust24THRUST_300001_SM_1000_NS8cuda_cub4core6detail5shmemE;
	add.s32 	%r2048, %r2047, %r2046;
	ld.shared.u32 	%r2726, [%r2048+2052];
$L__BB7_102:
	mov.u32 	%r2728, %r2724;
	mov.u32 	%r2729, %r2725;
	@%p905 bra 	$L__BB7_104;
	add.s32 	%r2729, %r2725, 1;
	shl.b32 	%r2049, %r2725, 2;
	mov.u32 	%r2050, _ZN6thrust24THRUST_300001_SM_1000_NS8cuda_cub4core6detail5shmemE;
	add.s32 	%r2051, %r2050, %r2049;
	ld.shared.u32 	%r2728, [%r2051+2052];
$L__BB7_104:
	setp.ge.s32 	%p906, %r2727, %r138;
	setp.lt.s32 	%p656, %r2727, %r138;
	setp.ge.s32 	%p657, %r2729, %r140;
	and.pred  	%p907, %p657, %p656;
	or.pred  	%p658, %p906, %p657;
	@%p658 bra 	$L__BB7_106;
	setp.lt.s32 	%p907, %r2726, %r2728;
	setp.lt.s32 	%p906, %r2728, %r2726;
$L__BB7_106:
	add.s32 	%r2052, %r2729, %r2727;
	setp.lt.s32 	%p659, %r2052, %r141;
	xor.pred  	%p660, %p906, %p907;
	and.pred  	%p28, %p659, %p660;
	mov.u32 	%r2730, %r2726;
	mov.u32 	%r2731, %r2727;
	@%p906 bra 	$L__BB7_108;
	add.s32 	%r2731, %r2727, 1;
	shl.b32 	%r2053, %r2727, 2;
	mov.u32 	%r2054, _ZN6thrust24THRUST_300001_SM_1000_NS8cuda_cub4core6detail5shmemE;
	add.s32 	%r2055, %r2054, %r2053;
	ld.shared.u32 	%r2730, [%r2055+2052];
$L__BB7_108:
	mov.u32 	%r2732, %r2728;
	mov.u32 	%r2733, %r2729;
	@%p907 bra 	$L__BB7_110;
	add.s32 	%r2733, %r2729, 1;
	shl.b32 	%r2056, %r2729, 2;
	mov.u32 	%r2057, _ZN6thrust24THRUST_300001_SM_1000_NS8cuda_cub4core6detail5shmemE;
	add.s32 	%r2058, %r2057, %r2056;
	ld.shared.u32 	%r2732, [%r2058+2052];
$L__BB7_110:
	setp.ge.s32 	%p908, %r2731, %r138;
	setp.lt.s32 	%p661, %r2731, %r138;
	setp.ge.s32 	%p662, %r2733, %r140;
	and.pred  	%p909, %p662, %p661;
	or.pred  	%p663, %p908, %p662;
	@%p663 bra 	$L__BB7_112;
	setp.lt.s32 	%p909, %r2730, %r2732;
	setp.lt.s32 	%p908, %r2732, %r2730;
$L__BB7_112:
	add.s32 	%r2059, %r2733, %r2731;
	setp.lt.s32 	%p664, %r2059, %r141;
	xor.pred  	%p665, %p908, %p909;
	and.pred  	%p35, %p664, %p665;
	mov.u32 	%r2738, %r2730;
	mov.u32 	%r2739, %r2731;
	@%p908 bra 	$L__BB7_114;
	add.s32 	%r2739, %r2731, 1;
	shl.b32 	%r2060, %r2731, 2;
	mov.u32 	%r2061, _ZN6thrust24THRUST_300001_SM_1000_NS8cuda_cub4core6detail5shmemE;
	add.s32 	%r2062, %r2061, %r2060;
	ld.shared.u32 	%r2738, [%r2062+2052];
$L__BB7_114:
	mov.u32 	%r2740, %r2732;
	mov.u32 	%r2741, %r2733;
	@%p909 bra 	$L__BB7_116;
	add.s32 	%r2741, %r2733, 1;
	shl.b32 	%r2063, %r2733, 2;
	mov.u32 	%r2064, _ZN6thrust24THRUST_300001_SM_1000_NS8cuda_cub4core6detail5shmemE;
	add.s32 	%r2065, %r2064, %r2063;
	ld.shared.u32 	%r2740, [%r2065+2052];
$L__BB7_116:
	setp.ge.s32 	%p910, %r2739, %r138;
	setp.lt.s32 	%p666, %r2739, %r138;
	setp.ge.s32 	%p667, %r2741, %r140;
	and.pred  	%p911, %p667, %p666;
	or.pred  	%p668, %p910, %p667;
	@%p668 bra 	$L__BB7_118;
	setp.lt.s32 	%p911, %r2738, %r2740;
	setp.lt.s32 	%p910, %r2740, %r2738;
$L__BB7_118:
	selp.b32 	%r186, %r2738, %r2740, %p911;
	selp.b32 	%r187, %r2739, %r2741, %p911;
	add.s32 	%r2066, %r2741, %r2739;
	setp.lt.s32 	%p669, %r2066, %r141;
	xor.pred  	%p670, %p910, %p911;
	selp.b32 	%r2067, 32, 0, %p670;
	selp.b32 	%r188, %r2067, 0, %p669;
	@%p910 bra 	$L__BB7_120;
	add.s32 	%r189, %r2739, 1;
	shl.b32 	%r2068, %r2739, 2;
	mov.u32 	%r2069, _ZN6thrust24THRUST_300001_SM_1000_NS8cuda_cub4core6detail5shmemE;
	add.s32 	%r2070, %r2069, %r2068;
	ld.shared.u32 	%r2738, [%r2070+2052];
	mov.u32 	%r2739, %r189;
$L__BB7_120:
	@%p911 bra 	$L__BB7_122;
	add.s32 	%r193, %r2741, 1;
	shl.b32 	%r2071, %r2741, 2;
	mov.u32 	%r2072, _ZN6thrust24THRUST_300001_SM_1000_NS8cuda_cub4core6detail5shmemE;
	add.s32 	%r2073, %r2072, %r2071;
	ld.shared.u32 	%r2740, [%r2073+2052];
	mov.u32 	%r2741, %r193;
$L__BB7_122:
	setp.ge.s32 	%p912, %r2739, %r138;
	setp.lt.s32 	%p671, %r2739, %r138;
	setp.ge.s32 	%p672, %r2741, %r140;
	and.pred  	%p913, %p672, %p671;
	or.pred  	%p673, %p912, %p672;
	@%p673 bra 	$L__BB7_124;
	setp.lt.s32 	%p913, %r2738, %r2740;
	setp.lt.s32 	%p912, %r2740, %r2738;
$L__BB7_124:
	add.s32 	%r2074, %r2741, %r2739;
	setp.lt.s32 	%p674, %r2074, %r141;
	xor.pred  	%p675, %p912, %p913;
	selp.b32 	%r2075, 64, 0, %p675;
	selp.b32 	%r2076, %r2075, 0, %p674;
	or.b32  	%r2077, %r188, %r2076;
	selp.b32 	%r2078, 8, 0, %p28;
	selp.b32 	%r2079, 4, 0, %p21;
	selp.u32 	%r2080, 1, 0, %p7;
	selp.b32 	%r2081, 2, 0, %p14;
	or.b32  	%r2082, %r2081, %r2080;
	or.b32  	%r2083, %r2082, %r2079;
	or.b32  	%r2084, %r2083, %r2078;
	selp.b32 	%r2085, 16, 0, %p35;
	or.b32  	%r2086, %r2084, %r2085;
	or.b32  	%r197, %r2077, %r2086;
	mov.u32 	%r2746, %r2738;
	mov.u32 	%r2747, %r2739;
	@%p912 bra 	$L__BB7_126;
	add.s32 	%r2747, %r2739, 1;
	shl.b32 	%r2087, %r2739, 2;
	mov.u32 	%r2088, _ZN6thrust24THRUST_300001_SM_1000_NS8cuda_cub4core6detail5shmemE;
	add.s32 	%r2089, %r2088, %r2087;
	ld.shared.u32 	%r2746, [%r2089+2052];
$L__BB7_126:
	mov.u32 	%r2748, %r2740;
	mov.u32 	%r2749, %r2741;
	@%p913 bra 	$L__BB7_128;
	add.s32 	%r2749, %r2741, 1;
	shl.b32 	%r2090, %r2741, 2;
	mov.u32 	%r2091, _ZN6thrust24THRUST_300001_SM_1000_NS8cuda_cub4core6detail5shmemE;
	add.s32 	%r2092, %r2091, %r2090;
	ld.shared.u32 	%r2748, [%r2092+2052];
$L__BB7_128:
	setp.ge.s32 	%p914, %r2747, %r138;
	setp.lt.s32 	%p676, %r2747, %r138;
	setp.ge.s32 	%p677, %r2749, %r140;
	and.pred  	%p915, %p677, %p676;
	or.pred  	%p678, %p914, %p677;
	@%p678 bra 	$L__BB7_130;
	setp.lt.s32 	%p915, %r2746, %r2748;
	setp.lt.s32 	%p914, %r2748, %r2746;
$L__BB7_130:
	selp.b32 	%r206, %r2746, %r2748, %p915;
	selp.b32 	%r207, %r2747, %r2749, %p915;
	add.s32 	%r2093, %r2749, %r2747;
	setp.lt.s32 	%p679, %r2093, %r141;
	xor.pred  	%p680, %p914, %p915;
	selp.b32 	%r2094, 128, 0, %p680;
	selp.b32 	%r208, %r2094, 0, %p679;
	@%p914 bra 	$L__BB7_132;
	add.s32 	%r209, %r2747, 1;
	shl.b32 	%r2095, %r2747, 2;
	mov.u32 	%r2096, _ZN6thrust24THRUST_300001_SM_1000_NS8cuda_cub4core6detail5shmemE;
	add.s32 	%r2097, %r2096, %r2095;
	ld.shared.u32 	%r2746, [%r2097+2052];
	mov.u32 	%r2747, %r209;
$L__BB7_132:
	@%p915 bra 	$L__BB7_134;
	add.s32 	%r213, %r2749, 1;
	shl.b32 	%r2098, %r2749, 2;
	mov.u32 	%r2099, _ZN6thrust24THRUST_300001_SM_1000_NS8cuda_cub4core6detail5shmemE;
	add.s32 	%r2100, %r2099, %r2098;
	ld.shared.u32 	%r2748, [%r2100+2052];
	mov.u32 	%r2749, %r213;
$L__BB7_134:
	setp.ge.s32 	%p916, %r2747, %r138;
	setp.lt.s32 	%p681, %r2747, %r138;
	setp.ge.s32 	%p682, %r2749, %r140;
	and.pred  	%p917, %p682, %p681;
	or.pred  	%p683, %p916, %p682;
	@%p683 bra 	$L__BB7_136;
	setp.lt.s32 	%p917, %r2746, %r2748;
	setp.lt.s32 	%p916, %r2748, %r2746;
$L__BB7_136:
	add.s32 	%r2101, %r2749, %r2747;
	setp.lt.s32 	%p684, %r2101, %r141;
	xor.pred  	%p685, %p916, %p917;
	selp.b32 	%r2102, 256, 0, %p685;
	selp.b32 	%r2103, %r2102, 0, %p684;
	or.b32  	%r2104, %r208, %r2103;
	or.b32  	%r217, %r2104, %r197;
	mov.u32 	%r2754, %r2746;
	mov.u32 	%r2755, %r2747;
	@%p916 bra 	$L__BB7_138;
	add.s32 	%r2755, %r2747, 1;
	shl.b32 	%r2105, %r2747, 2;
	mov.u32 	%r2106, _ZN6thrust24THRUST_300001_SM_1000_NS8cuda_cub4core6detail5shmemE;
	add.s32 	%r2107, %r2106, %r2105;
	ld.shared.u32 	%r2754, [%r2107+2052];
$L__BB7_138:
	mov.u32 	%r2756, %r2748;
	mov.u32 	%r2757, %r2749;
	@%p917 bra 	$L__BB7_140;
	add.s32 	%r2757, %r2749, 1;
	shl.b32 	%r2108, %r2749, 2;
	mov.u32 	%r2109, _ZN6thrust24THRUST_300001_SM_1000_NS8cuda_cub4core6detail5shmemE;
	add.s32 	%r2110, %r2109, %r2108;
	ld.shared.u32 	%r2756, [%r2110+2052];
$L__BB7_140:
	setp.ge.s32 	%p918, %r2755, %r138;
	setp.lt.s32 	%p686, %r2755, %r138;
	setp.ge.s32 	%p687, %r2757, %r140;
	and.pred  	%p919, %p687, %p686;
	or.pred  	%p688, %p918, %p687;
	@%p688 bra 	$L__BB7_142;
	setp.lt.s32 	%p919, %r2754, %r2756;
	setp.lt.s32 	%p918, %r2756, %r2754;
$L__BB7_142:
	selp.b32 	%r226, %r2754, %r2756, %p919;
	selp.b32 	%r227, %r2755, %r2757, %p919;
	add.s32 	%r2111, %r2757, %r2755;
	setp.lt.s32 	%p689, %r2111, %r141;
	xor.pred  	%p690, %p918, %p919;
	selp.b32 	%r2112, 512, 0, %p690;
	selp.b32 	%r228, %r2112, 0, %p689;
	@%p918 bra 	$L__BB7_144;
	add.s32 	%r229, %r2755, 1;
	shl.b32 	%r2113, %r2755, 2;
	mov.u32 	%r2114, _ZN6thrust24THRUST_300001_SM_1000_NS8cuda_cub4core6detail5shmemE;
	add.s32 	%r2115, %r2114, %r2113;
	ld.shared.u32 	%r2754, [%r2115+2052];
	mov.u32 	%r2755, %r229;
$L__BB7_144:
	@%p919 bra 	$L__BB7_146;
	add.s32 	%r233, %r2757, 1;
	shl.b32 	%r2116, %r2757, 2;
	mov.u32 	%r2117, _ZN6thrust24THRUST_300001_SM_1000_NS8cuda_cub4core6detail5shmemE;
	add.s32 	%r2118, %r2117, %r2116;
	ld.shared.u32 	%r2756, [%r2118+2052];
	mov.u32 	%r2757, %r233;
$L__BB7_146:
	setp.ge.s32 	%p920, %r2755, %r138;
	setp.lt.s32 	%p691, %r2755, %r138;
	setp.ge.s32 	%p692, %r2757, %r140;
	and.pred  	%p921, %p692, %p691;
	or.pred  	%p693, %p920, %p692;
	@%p693 bra 	$L__BB7_148;
	setp.lt.s32 	%p921, %r2754, %r2756;
	setp.lt.s32 	%p920, %r2756, %r2754;
$L__BB7_148:
	add.s32 	%r2119, %r2757, %r2755;
	setp.lt.s32 	%p694, %r2119, %r141;
	xor.pred  	%p695, %p920, %p921;
	selp.b32 	%r2120, 1024, 0, %p695;
	selp.b32 	%r2121, %r2120, 0, %p694;
	or.b32  	%r2122, %r228, %r2121;
	or.b32  	%r237, %r2122, %r217;
	mov.u32 	%r2762, %r2754;
	mov.u32 	%r2763, %r2755;
	@%p920 bra 	$L__BB7_150;
	add.s32 	%r2763, %r2755, 1;
	shl.b32 	%r2123, %r2755, 2;
	mov.u32 	%r2124, _ZN6thrust24THRUST_300001_SM_1000_NS8cuda_cub4core6detail5shmemE;
	add.s32 	%r2125, %r2124, %r2123;
	ld.shared.u32 	%r2762, [%r2125+2052];
$L__BB7_150:
	mov.u32 	%r2764, %r2756;
	mov.u32 	%r2765, %r2757;
	@%p921 bra 	$L__BB7_152;
	add.s32 	%r2765, %r2757, 1;
	shl.b32 	%r2126, %r2757, 2;
	mov.u32 	%r2127, _ZN6thrust24THRUST_300001_SM_1000_NS8cuda_cub4core6detail5shmemE;
	add.s32 	%r2128, %r2127, %r2126;
	ld.shared.u32 	%r2764, [%r2128+2052];
$L__BB7_152:
	setp.ge.s32 	%p922, %r2763, %r138;
	setp.lt.s32 	%p696, %r2763, %r138;
	setp.ge.s32 	%p697, %r2765, %r140;
	and.pred  	%p923, %p697, %p696;
	or.pred  	%p698, %p922, %p697;
	@%p698 bra 	$L__BB7_154;
	setp.lt.s32 	%p923, %r2762, %r2764;
	setp.lt.s32 	%p922, %r2764, %r2762;
$L__BB7_154:
	selp.b32 	%r246, %r2762, %r2764, %p923;
	selp.b32 	%r247, %r2763, %r2765, %p923;
	add.s32 	%r2129, %r2765, %r2763;
	setp.lt.s32 	%p699, %r2129, %r141;
	xor.pred  	%p700, %p922, %p923;
	selp.b32 	%r2130, 2048, 0, %p700;
	selp.b32 	%r248, %r2130, 0, %p699;
	@%p922 bra 	$L__BB7_156;
	add.s32 	%r249, %r2763, 1;
	shl.b32 	%r2131, %r2763, 2;
	mov.u32 	%r2132, _ZN6thrust24THRUST_300001_SM_1000_NS8cuda_cub4core6detail5shmemE;
	add.s32 	%r2133, %r2132, %r2131;
	ld.shared.u32 	%r2762, [%r2133+2052];
	mov.u32 	%r2763, %r249;
$L__BB7_156:
	@%p923 bra 	$L__BB7_158;
	add.s32 	%r253, %r2765, 1;
	shl.b32 	%r2134, %r2765, 2;
	mov.u32 	%r2135, _ZN6thrust24THRUST_300001_SM_1000_NS8cuda_cub4core6detail5shmemE;
	add.s32 	%r2136, %r2135, %r2134;
	ld.shared.u32 	%r2764, [%r2136+2052];
	mov.u32 	%r2765, %r253;
$L__BB7_158:
	setp.ge.s32 	%p924, %r2763, %r138;
	setp.lt.s32 	%p701, %r2763, %r138;
	setp.ge.s32 	%p702, %r2765, %r140;
	and.pred  	%p925, %p702, %p701;
	or.pred  	%p703, %p924, %p702;
	@%p703 bra 	$L__BB7_160;
	setp.lt.s32 	%p925, %r2762, %r2764;
	setp.lt.s32 	%p924, %r2764, %r2762;
$L__BB7_160:
	add.s32 	%r2137, %r2765, %r2763;
	setp.lt.s32 	%p704, %r2137, %r141;
	xor.pred  	%p705, %p924, %p925;
	selp.b32 	%r2138, 4096, 0, %p705;
	selp.b32 	%r2139, %r2138, 0, %p704;
	or.b32  	%r2140, %r248, %r2139;
	or.b32  	%r257, %r2140, %r237;
	mov.u32 	%r2770, %r2762;
	mov.u32 	%r2771, %r2763;
	@%p924 bra 	$L__BB7_162;
	add.s32 	%r2771, %r2763, 1;
	shl.b32 	%r2141, %r2763, 2;
	mov.u32 	%r2142, _ZN6thrust24THRUST_300001_SM_1000_NS8cuda_cub4core6detail5shmemE;
	add.s32 	%r2143, %r2142, %r2141;
	ld.shared.u32 	%r2770, [%r2143+2052];
$L__BB7_162:
	mov.u32 	%r2772, %r2764;
	mov.u32 	%r2773, %r2765;
	@%p925 bra 	$L__BB7_164;
	add.s32 	%r2773, %r2765, 1;
	shl.b32 	%r2144, %r2765, 2;
	mov.u32 	%r2145, _ZN6thrust24THRUST_300001_SM_1000_NS8cuda_cub4core6detail5shmemE;
	add.s32 	%r2146, %r2145, %r2144;
	ld.shared.u32 	%r2772, [%r2146+2052];
$L__BB7_164:
	setp.ge.s32 	%p926, %r2771, %r138;
	setp.lt.s32 	%p706, %r2771, %r138;
	setp.ge.s32 	%p707, %r2773, %r140;
	and.pred  	%p927, %p707, %p706;
	or.pred  	%p708, %p926, %p707;
	@%p708 bra 	$L__BB7_166;
	setp.lt.s32 	%p927, %r2770, %r2772;
	setp.lt.s32 	%p926, %r2772, %r2770;
$L__BB7_166:
	selp.b32 	%r266, %r2770, %r2772, %p927;
	selp.b32 	%r267, %r2771, %r2773, %p927;
	add.s32 	%r2147, %r2773, %r2771;
	setp.lt.s32 	%p709, %r2147, %r141;
	xor.pred  	%p710, %p926, %p927;
	selp.b32 	%r2148, 8192, 0, %p710;
	selp.b32 	%r268, %r2148, 0, %p709;
	@%p926 bra 	$L__BB7_168;
	add.s32 	%r269, %r2771, 1;
	shl.b32 	%r2149, %r2771, 2;
	mov.u32 	%r2150, _ZN6thrust24THRUST_300001_SM_1000_NS8cuda_cub4core6detail5shmemE;
	add.s32 	%r2151, %r2150, %r2149;
	ld.shared.u32 	%r2770, [%r2151+2052];
	mov.u32 	%r2771, %r269;
$L__BB7_168:
	@%p927 bra 	$L__BB7_170;
	add.s32 	%r273, %r2773, 1;
	shl.b32 	%r2152, %r2773, 2;
	mov.u32 	%r2153, _ZN6thrust24THRUST_300001_SM_1000_NS8cuda_cub4core6detail5shmemE;
	add.s32 	%r2154, %r2153, %r2152;
	ld.shared.u32 	%r2772, [%r2154+2052];
	mov.u32 	%r2773, %r273;
$L__BB7_170:
	setp.ge.s32 	%p928, %r2771, %r138;
	setp.lt.s32 	%p711, %r2771, %r138;
	setp.ge.s32 	%p712, %r2773, %r140;
	and.pred  	%p929, %p712, %p711;
	or.pred  	%p713, %p928, %p712;
	@%p713 bra 	$L__BB7_172;
	setp.lt.s32 	%p929, %r2770, %r2772;
	setp.lt.s32 	%p928, %r2772, %r2770;
$L__BB7_172:
	add.s32 	%r2155, %r2773, %r2771;
	setp.lt.s32 	%p714, %r2155, %r141;
	xor.pred  	%p715, %p928, %p929;
	selp.b32 	%r2156, 16384, 0, %p715;
	selp.b32 	%r2157, %r2156, 0, %p714;
	or.b32  	%r2158, %r268, %r2157;
	or.b32  	%r277, %r2158, %r257;
	mov.u32 	%r2778, %r2770;
	mov.u32 	%r2779, %r2771;
	@%p928 bra 	$L__BB7_174;
	add.s32 	%r2779, %r2771, 1;
	shl.b32 	%r2159, %r2771, 2;
	mov.u32 	%r2160, _ZN6thrust24THRUST_300001_SM_1000_NS8cuda_cub4core6detail5shmemE;
	add.s32 	%r2161, %r2160, %r2159;
	ld.shared.u32 	%r2778, [%r2161+2052];
$L__BB7_174:
	mov.u32 	%r2780, %r2772;
	mov.u32 	%r2781, %r2773;
	@%p929 bra 	$L__BB7_176;
	add.s32 	%r2781, %r2773, 1;
	shl.b32 	%r2162, %r2773, 2;
	mov.u32 	%r2163, _ZN6thrust24THRUST_300001_SM_1000_NS8cuda_cub4core6detail5shmemE;
	add.s32 	%r2164, %r2163, %r2162;
	ld.shared.u32 	%r2780, [%r2164+2052];
$L__BB7_176:
	setp.ge.s32 	%p930, %r2779, %r138;
	setp.lt.s32 	%p716, %r2779, %r138;
	setp.ge.s32 	%p717, %r2781, %r140;
	and.pred  	%p931, %p717, %p716;
	or.pred  	%p718, %p930, %p717;
	@%p718 bra 	$L__BB7_178;
	setp.lt.s32 	%p931, %r2778, %r2780;
	setp.lt.s32 	%p930, %r2780, %r2778;
$L__BB7_178:
	selp.b32 	%r286, %r2778, %r2780, %p931;
	selp.b32 	%r287, %r2779, %r2781, %p931;
	add.s32 	%r2165, %r2781, %r2779;
	setp.lt.s32 	%p719, %r2165, %r141;
	xor.pred  	%p720, %p930, %p931;
	selp.b32 	%r2166, 32768, 0, %p720;
	selp.b32 	%r288, %r2166, 0, %p719;
	@%p930 bra 	$L__BB7_180;
	add.s32 	%r289, %r2779, 1;
	shl.b32 	%r2167, %r2779, 2;
	mov.u32 	%r2168, _ZN6thrust24THRUST_300001_SM_1000_NS8cuda_cub4core6detail5shmemE;
	add.s32 	%r2169, %r2168, %r2167;
	ld.shared.u32 	%r2778, [%r2169+2052];
	mov.u32 	%r2779, %r289;
$L__BB7_180:
	@%p931 bra 	$L__BB7_182;
	add.s32 	%r293, %r2781, 1;
	shl.b32 	%r2170, %r2781, 2;
	mov.u32 	%r2171, _ZN6thrust24THRUST_300001_SM_1000_NS8cuda_cub4core6detail5shmemE;
	add.s32 	%r2172, %r2171, %r2170;
	ld.shared.u32 	%r2780, [%r2172+2052];
	mov.u32 	%r2781, %r293;
$L__BB7_182:
	setp.ge.s32 	%p932, %r2779, %r138;
	setp.lt.s32 	%p721, %r2779, %r138;
	setp.ge.s32 	%p722, %r2781, %r140;
	and.pred  	%p933, %p722, %p721;
	or.pred  	%p723, %p932, %p722;
	@%p723 bra 	$L__BB7_184;
	setp.lt.s32 	%p933, %r2778, %r2780;
	setp.lt.s32 	%p932, %r2780, %r2778;
$L__BB7_184:
	add.s32 	%r2173, %r2781, %r2779;
	setp.lt.s32 	%p724, %r2173, %r141;
	xor.pred  	%p725, %p932, %p933;
	selp.b32 	%r2174, 65536, 0, %p725;
	selp.b32 	%r2175, %r2174, 0, %p724;
	or.b32  	%r2176, %r288, %r2175;
	or.b32  	%r297, %r2176, %r277;
	mov.u32 	%r2786, %r2778;
	mov.u32 	%r2787, %r2779;
	@%p932 bra 	$L__BB7_186;
	add.s32 	%r2787, %r2779, 1;
	shl.b32 	%r2177, %r2779, 2;
	mov.u32 	%r2178, _ZN6thrust24THRUST_300001_SM_1000_NS8cuda_cub4core6detail5shmemE;
	add.s32 	%r2179, %r2178, %r2177;
	ld.shared.u32 	%r2786, [%r2179+2052];
$L__BB7_186:
	mov.u32 	%r2788, %r2780;
	mov.u32 	%r2789, %r2781;
	@%p933 bra 	$L__BB7_188;
	add.s32 	%r2789, %r2781, 1;
	shl.b32 	%r2180, %r2781, 2;
	mov.u32 	%r2181, _ZN6thrust24THRUST_300001_SM_1000_NS8cuda_cub4core6detail5shmemE;
	add.s32 	%r2182, %r2181, %r2180;
	ld.shared.u32 	%r2788, [%r2182+2052];
$L__BB7_188:
	setp.ge.s32 	%p934, %r2787, %r138;
	setp.lt.s32 	%p726, %r2787, %r138;
	setp.ge.s32 	%p727, %r2789, %r140;
	and.pred  	%p935, %p727, %p726;
	or.pred  	%p728, %p934, %p727;
	@%p728 bra 	$L__BB7_190;
	setp.lt.s32 	%p935, %r2786, %r2788;
	setp.lt.s32 	%p934, %r2788, %r2786;
$L__BB7_190:
	selp.b32 	%r306, %r2786, %r2788, %p935;
	selp.b32 	%r307, %r2787, %r2789, %p935;
	add.s32 	%r2183, %r2789, %r2787;
	setp.lt.s32 	%p729, %r2183, %r141;
	xor.pred  	%p730, %p934, %p935;
	selp.b32 	%r2184, 131072, 0, %p730;
	selp.b32 	%r308, %r2184, 0, %p729;
	@%p934 bra 	$L__BB7_192;
	add.s32 	%r309, %r2787, 1;
	shl.b32 	%r2185, %r2787, 2;
	mov.u32 	%r2186, _ZN6thrust24THRUST_300001_SM_1000_NS8cuda_cub4core6detail5shmemE;
	add.s32 	%r2187, %r2186, %r2185;
	ld.shared.u32 	%r2786, [%r2187+2052];
	mov.u32 	%r2787, %r309;
$L__BB7_192:
	@%p935 bra 	$L__BB7_194;
	add.s32 	%r313, %r2789, 1;
	shl.b32 	%r2188, %r2789, 2;
	mov.u32 	%r2189, _ZN6thrust24THRUST_300001_SM_1000_NS8cuda_cub4core6detail5shmemE;
	add.s32 	%r2190, %r2189, %r2188;
	ld.shared.u32 	%r2788, [%r2190+2052];
	mov.u32 	%r2789, %r313;
$L__BB7_194:
	setp.ge.s32 	%p936, %r2787, %r138;
	setp.lt.s32 	%p731, %r2787, %r138;
	setp.ge.s32 	%p732, %r2789, %r140;
	and.pred  	%p937, %p732, %p731;
	or.pred  	%p733, %p936, %p732;
	@%p733 bra 	$L__BB7_196;
	setp.lt.s32 	%p937, %r2786, %r2788;
	setp.lt.s32 	%p936, %r2788, %r2786;
$L__BB7_196:
	selp.b32 	%r317, %r2786, %r2788, %p937;
	selp.b32 	%r318, %r2787, %r2789, %p937;
	add.s32 	%r2191, %r2789, %r2787;
	setp.lt.s32 	%p734, %r2191, %r141;
	xor.pred  	%p735, %p936, %p937;
	selp.b32 	%r2192, 262144, 0, %p735;
	selp.b32 	%r2193, %r2192, 0, %p734;
	or.b32  	%r2194, %r308, %r2193;
	or.b32  	%r319, %r2194, %r297;
	bar.sync 	0;
	popc.b32 	%r2195, %r319;
	cvt.u64.u32 	%rd13, %r2195;
	setp.ne.s32 	%p736, %r1, 0;
	@%p736 bra 	$L__BB7_201;
	shr.u32 	%r320, %r2874, 5;
	// begin inline asm
	mov.u32 %r2372, %laneid;
	// end inline asm
	mov.b64 	{%r2374, %r2379}, %rd13;
	mov.b32 	%r2380, 1;
	mov.b32 	%r2421, 0;
	mov.b32 	%r2422, -1;
	// begin inline asm
	shfl.sync.up.b32 %r2373, %r2374, %r2380, %r2421, %r2422;
	// end inline asm
	// begin inline asm
	shfl.sync.up.b32 %r2378, %r2379, %r2380, %r2421, %r2422;
	// end inline asm
	mov.b64 	%rd464, {%r2373, %r2378};
	setp.lt.s32 	%p790, %r2372, 1;
	selp.b64 	%rd465, 0, %rd464, %p790;
	add.s64 	%rd466, %rd465, %rd13;
	mov.b64 	{%r2384, %r2389}, %rd466;
	mov.b32 	%r2390, 2;
	// begin inline asm
	shfl.sync.up.b32 %r2383, %r2384, %r2390, %r2421, %r2422;
	// end inline asm
	// begin inline asm
	shfl.sync.up.b32 %r2388, %r2389, %r2390, %r2421, %r2422;
	// end inline asm
	mov.b64 	%rd467, {%r2383, %r2388};
	setp.lt.s32 	%p791, %r2372, 2;
	selp.b64 	%rd468, 0, %rd467, %p791;
	add.s64 	%rd469, %rd468, %rd466;
	mov.b64 	{%r2394, %r2399}, %rd469;
	mov.b32 	%r2400, 4;
	// begin inline asm
	shfl.sync.up.b32 %r2393, %r2394, %r2400, %r2421, %r2422;
	// end inline asm
	// begin inline asm
	shfl.sync.up.b32 %r2398, %r2399, %r2400, %r2421, %r2422;
	// end inline asm
	mov.b64 	%rd470, {%r2393, %r2398};
	setp.lt.s32 	%p792, %r2372, 4;
	selp.b64 	%rd471, 0, %rd470, %p792;
	add.s64 	%rd472, %rd471, %rd469;
	mov.b64 	{%r2404, %r2409}, %rd472;
	mov.b32 	%r2410, 8;
	// begin inline asm
	shfl.sync.up.b32 %r2403, %r2404, %r2410, %r2421, %r2422;
	// end inline asm
	// begin inline asm
	shfl.sync.up.b32 %r2408, %r2409, %r2410, %r2421, %r2422;
	// end inline asm
	mov.b64 	%rd473, {%r2403, %r2408};
	setp.lt.s32 	%p793, %r2372, 8;
	selp.b64 	%rd474, 0, %rd473, %p793;
	add.s64 	%rd475, %rd474, %rd472;
	mov.b64 	{%r2414, %r2419}, %rd475;
	mov.b32 	%r2420, 16;
	// begin inline asm
	shfl.sync.up.b32 %r2413, %r2414, %r2420, %r2421, %r2422;
	// end inline asm
	// begin inline asm
	shfl.sync.up.b32 %r2418, %r2419, %r2420, %r2421, %r2422;
	// end inline asm
	mov.b64 	%rd476, {%r2413, %r2418};
	setp.lt.s32 	%p794, %r2372, 16;
	selp.b64 	%rd477, 0, %rd476, %p794;
	add.s64 	%rd14, %rd477, %rd475;
	setp.ne.s32 	%p795, %r2372, 31;
	@%p795 bra 	$L__BB7_199;
	shl.b32 	%r2423, %r320, 3;
	mov.u32 	%r2424, _ZN6thrust24THRUST_300001_SM_1000_NS8cuda_cub4core6detail5shmemE;
	add.s32 	%r2425, %r2424, %r2423;
	st.shared.u64 	[%r2425], %rd14;
$L__BB7_199:
	setp.ne.s32 	%p796, %r2874, 0;
	bar.sync 	0;
	ld.shared.v2.u64 	{%rd479, %rd480}, [_ZN6thrust24THRUST_300001_SM_1000_NS8cuda_cub4core6detail5shmemE];
	add.s64 	%rd481, %rd480, %rd479;
	setp.eq.s32 	%p797, %r320, 2;
	selp.b64 	%rd482, %rd481, %rd479, %p797;
	ld.shared.v2.u64 	{%rd483, %rd484}, [_ZN6thrust24THRUST_300001_SM_1000_NS8cuda_cub4core6detail5shmemE+16];
	add.s64 	%rd485, %rd481, %rd483;
	setp.eq.s32 	%p798, %r320, 3;
	selp.b64 	%rd486, %rd485, %rd482, %p798;
	add.s64 	%rd487, %rd485, %rd484;
	setp.eq.s32 	%p799, %r320, 4;
	selp.b64 	%rd488, %rd487, %rd486, %p799;
	ld.shared.v2.u64 	{%rd489, %rd490}, [_ZN6thrust24THRUST_300001_SM_1000_NS8cuda_cub4core6detail5shmemE+32];
	add.s64 	%rd491, %rd487, %rd489;
	setp.eq.s32 	%p800, %r320, 5;
	selp.b64 	%rd492, %rd491, %rd488, %p800;
	add.s64 	%rd493, %rd491, %rd490;
	setp.eq.s32 	%p801, %r320, 6;
	selp.b64 	%rd494, %rd493, %rd492, %p801;
	ld.shared.v2.u64 	{%rd495, %rd496}, [_ZN6thrust24THRUST_300001_SM_1000_NS8cuda_cub4core6detail5shmemE+48];
	add.s64 	%rd497, %rd493, %rd495;
	setp.eq.s32 	%p802, %r320, 7;
	selp.b64 	%rd498, %rd497, %rd494, %p802;
	add.s64 	%rd499, %rd497, %rd496;
	setp.eq.s32 	%p803, %r320, 8;
	selp.b64 	%rd500, %rd499, %rd498, %p803;
	ld.shared.v2.u64 	{%rd501, %rd502}, [_ZN6thrust24THRUST_300001_SM_1000_NS8cuda_cub4core6detail5shmemE+64];
	add.s64 	%rd503, %rd499, %rd501;
	setp.eq.s32 	%p804, %r320, 9;
	selp.b64 	%rd504, %rd503, %rd500, %p804;
	add.s64 	%rd505, %rd503, %rd502;
	setp.eq.s32 	%p805, %r320, 10;
	selp.b64 	%rd506, %rd505, %rd504, %p805;
	ld.shared.v2.u64 	{%rd507, %rd508}, [_ZN6thrust24THRUST_300001_SM_1000_NS8cuda_cub4core6detail5shmemE+80];
	add.s64 	%rd509, %rd505, %rd507;
	setp.eq.s32 	%p806, %r320, 11;
	selp.b64 	%rd510, %rd509, %rd506, %p806;
	add.s64 	%rd511, %rd509, %rd508;
	setp.eq.s32 	%p807, %r320, 12;
	selp.b64 	%rd512, %rd511, %rd510, %p807;
	ld.shared.v2.u64 	{%rd513, %rd514}, [_ZN6thrust24THRUST_300001_SM_1000_NS8cuda_cub4core6detail5shmemE+96];
	add.s64 	%rd515, %rd511, %rd513;
	setp.eq.s32 	%p808, %r320, 13;
	selp.b64 	%rd516, %rd515, %rd512, %p808;
	add.s64 	%rd517, %rd515, %rd514;
	setp.eq.s32 	%p809, %r320, 14;
	selp.b64 	%rd518, %rd517, %rd516, %p809;
	ld.shared.v2.u64 	{%rd519, %rd520}, [_ZN6thrust24THRUST_300001_SM_1000_NS8cuda_cub4core6detail5shmemE+112];
	add.s64 	%rd521, %rd517, %rd519;
	setp.eq.s32 	%p810, %r320, 15;
	selp.b64 	%rd522, %rd521, %rd518, %p810;
	add.s64 	%rd553, %rd521, %rd520;
	setp.lt.u32 	%p811, %r2874, 32;
	selp.b64 	%rd523, 0, %rd522, %p811;
	setp.eq.s32 	%p812, %r2372, 0;
	sub.s64 	%rd524, %rd14, %rd13;
	selp.b64 	%rd525, 0, %rd524, %p812;
	add.s64 	%rd551, %rd523, %rd525;
	mov.b64 	%rd555, 0;
	@%p796 bra 	$L__BB7_231;
	add.s64 	%rd526, %rd2, 512;
	mov.b64 	%rd527, 101;
	// begin inline asm
	st.relaxed.gpu.v2.u64 [%rd526], {%rd527, %rd553};
	// end inline asm
	bra.uni 	$L__BB7_231;
$L__BB7_201:
	shr.u32 	%r322, %r2874, 5;
	// begin inline asm
	mov.u32 %r2196, %laneid;
	// end inline asm
	mov.b64 	{%r2198, %r2203}, %rd13;
	mov.b32 	%r2204, 1;
	mov.b32 	%r2245, 0;
	mov.b32 	%r2246, -1;
	// begin inline asm
	shfl.sync.up.b32 %r2197, %r2198, %r2204, %r2245, %r2246;
	// end inline asm
	// begin inline asm
	shfl.sync.up.b32 %r2202, %r2203, %r2204, %r2245, %r2246;
	// end inline asm
	mov.b64 	%rd351, {%r2197, %r2202};
	setp.lt.s32 	%p737, %r2196, 1;
	selp.b64 	%rd352, 0, %rd351, %p737;
	add.s64 	%rd353, %rd352, %rd13;
	mov.b64 	{%r2208, %r2213}, %rd353;
	mov.b32 	%r2214, 2;
	// begin inline asm
	shfl.sync.up.b32 %r2207, %r2208, %r2214, %r2245, %r2246;
	// end inline asm
	// begin inline asm
	shfl.sync.up.b32 %r2212, %r2213, %r2214, %r2245, %r2246;
	// end inline asm
	mov.b64 	%rd354, {%r2207, %r2212};
	setp.lt.s32 	%p738, %r2196, 2;
	selp.b64 	%rd355, 0, %rd354, %p738;
	add.s64 	%rd356, %rd355, %rd353;
	mov.b64 	{%r2218, %r2223}, %rd356;
	mov.b32 	%r2224, 4;
	// begin inline asm
	shfl.sync.up.b32 %r2217, %r2218, %r2224, %r2245, %r2246;
	// end inline asm
	// begin inline asm
	shfl.sync.up.b32 %r2222, %r2223, %r2224, %r2245, %r2246;
	// end inline asm
	mov.b64 	%rd357, {%r2217, %r2222};
	setp.lt.s32 	%p739, %r2196, 4;
	selp.b64 	%rd358, 0, %rd357, %p739;
	add.s64 	%rd359, %rd358, %rd356;
	mov.b64 	{%r2228, %r2233}, %rd359;
	mov.b32 	%r2234, 8;
	// begin inline asm
	shfl.sync.up.b32 %r2227, %r2228, %r2234, %r2245, %r2246;
	// end inline asm
	// begin inline asm
	shfl.sync.up.b32 %r2232, %r2233, %r2234, %r2245, %r2246;
	// end inline asm
	mov.b64 	%rd360, {%r2227, %r2232};
	setp.lt.s32 	%p740, %r2196, 8;
	selp.b64 	%rd361, 0, %rd360, %p740;
	add.s64 	%rd362, %rd361, %rd359;
	mov.b64 	{%r2238, %r2243}, %rd362;
	mov.b32 	%r2244, 16;
	// begin inline asm
	shfl.sync.up.b32 %r2237, %r2238, %r2244, %r2245, %r2246;
	// end inline asm
	// begin inline asm
	shfl.sync.up.b32 %r2242, %r2243, %r2244, %r2245, %r2246;
	// end inline asm
	mov.b64 	%rd363, {%r2237, %r2242};
	setp.lt.s32 	%p741, %r2196, 16;
	selp.b64 	%rd364, 0, %rd363, %p741;
	add.s64 	%rd17, %rd364, %rd362;
	setp.ne.s32 	%p742, %r2196, 31;
	@%p742 bra 	$L__BB7_203;
	shl.b32 	%r2247, %r322, 3;
	mov.u32 	%r2248, _ZN6thrust24THRUST_300001_SM_1000_NS8cuda_cub4core6detail5shmemE;
	add.s32 	%r2249, %r2248, %r2247;
	st.shared.u64 	[%r2249], %rd17;
$L__BB7_203:
	sub.s64 	%rd365, %rd17, %rd13;
	bar.sync 	0;
	ld.shared.v2.u64 	{%rd366, %rd367}, [_ZN6thrust24THRUST_300001_SM_1000_NS8cuda_cub4core6detail5shmemE];
	add.s64 	%rd368, %rd367, %rd366;
	setp.eq.s32 	%p743, %r322, 2;
	selp.b64 	%rd369, %rd368, %rd366, %p743;
	ld.shared.v2.u64 	{%rd370, %rd371}, [_ZN6thrust24THRUST_300001_SM_1000_NS8cuda_cub4core6detail5shmemE+16];
	add.s64 	%rd372, %rd368, %rd370;
	setp.eq.s32 	%p744, %r322, 3;
	selp.b64 	%rd373, %rd372, %rd369, %p744;
	add.s64 	%rd374, %rd372, %rd371;
	setp.eq.s32 	%p745, %r322, 4;
	selp.b64 	%rd375, %rd374, %rd373, %p745;
	ld.shared.v2.u64 	{%rd376, %rd377}, [_ZN6thrust24THRUST_300001_SM_1000_NS8cuda_cub4core6detail5shmemE+32];
	add.s64 	%rd378, %rd374, %rd376;
	setp.eq.s32 	%p746, %r322, 5;
	selp.b64 	%rd379, %rd378, %rd375, %p746;
	add.s64 	%rd380, %rd378, %rd377;
	setp.eq.s32 	%p747, %r322, 6;
	selp.b64 	%rd381, %rd380, %rd379, %p747;
	ld.shared.v2.u64 	{%rd382, %rd383}, [_ZN6thrust24THRUST_300001_SM_1000_NS8cuda_cub4core6detail5shmemE+48];
	add.s64 	%rd384, %rd380, %rd382;
	setp.eq.s32 	%p748, %r322, 7;
	selp.b64 	%rd385, %rd384, %rd381, %p748;
	add.s64 	%rd386, %rd384, %rd383;
	setp.eq.s32 	%p749, %r322, 8;
	selp.b64 	%rd387, %rd386, %rd385, %p749;
	ld.shared.v2.u64 	{%rd388, %rd389}, [_ZN6thrust24THRUST_300001_SM_1000_NS8cuda_cub4core6detail5shmemE+64];
	add.s64 	%rd390, %rd386, %rd388;
	setp.eq.s32 	%p750, %r322, 9;
	selp.b64 	%rd391, %rd390, %rd387, %p750;
	add.s64 	%rd392, %rd390, %rd389;
	setp.eq.s32 	%p751, %r322, 10;
	selp.b64 	%rd393, %rd392, %rd391, %p751;
	ld.shared.v2.u64 	{%rd394, %rd395}, [_ZN6thrust24THRUST_300001_SM_1000_NS8cuda_cub4core6detail5shmemE+80];
	add.s64 	%rd396, %rd392, %rd394;
	setp.eq.s32 	%p752, %r322, 11;
	selp.b64 	%rd397, %rd396, %rd393, %p752;
	add.s64 	%rd398, %rd396, %rd395;
	setp.eq.s32 	%p753, %r322, 12;
	selp.b64 	%rd399, %rd398, %rd397, %p753;
	ld.shared.v2.u64 	{%rd400, %rd401}, [_ZN6thrust24THRUST_300001_SM_1000_NS8cuda_cub4core6detail5shmemE+96];
	add.s64 	%rd402, %rd398, %rd400;
	setp.eq.s32 	%p754, %r322, 13;
	selp.b64 	%rd403, %rd402, %rd399, %p754;
	add.s64 	%rd404, %rd402, %rd401;
	setp.eq.s32 	%p755, %r322, 14;
	selp.b64 	%rd405, %rd404, %rd403, %p755;
	ld.shared.v2.u64 	{%rd406, %rd407}, [_ZN6thrust24THRUST_300001_SM_1000_NS8cuda_cub4core6detail5shmemE+112];
	add.s64 	%rd408, %rd404, %rd406;
	setp.eq.s32 	%p756, %r322, 15;
	selp.b64 	%rd409, %rd408, %rd405, %p756;
	add.s64 	%rd18, %rd408, %rd407;
	setp.gt.u32 	%p757, %r2874, 31;
	setp.lt.u32 	%p758, %r2874, 32;
	setp.eq.s32 	%p759, %r2196, 0;
	selp.b64 	%rd410, 0, %rd365, %p759;
	add.s64 	%rd551, %rd409, %rd410;
	selp.b64 	%rd20, %rd365, %rd551, %p758;
	@%p757 bra 	$L__BB7_228;
	setp.ne.s32 	%p760, %r2874, 0;
	mul.wide.u32 	%rd411, %r1, 16;
	add.s64 	%rd21, %rd2, %rd411;
	@%p760 bra 	$L__BB7_206;
	st.shared.u64 	[_ZN6thrust24THRUST_300001_SM_1000_NS8cuda_cub4core6detail5shmemE+184], %rd18;
	add.s64 	%rd412, %rd21, 512;
	mov.b64 	%rd413, 100;
	// begin inline asm
	st.relaxed.gpu.v2.u64 [%rd412], {%rd413, %rd18};
	// end inline asm
$L__BB7_206:
	not.b32 	%r324, %r2874;
	setp.gt.u32 	%p761, %r2, 499;
	@%p761 bra 	$L__BB7_208;
	membar.cta;
	bra.uni 	$L__BB7_209;
$L__BB7_208:
	mov.b32 	%r2250, 450;
	// begin inline asm
	nanosleep.u32 %r2250;
	// end inline asm
$L__BB7_209:
	mul.wide.s32 	%rd418, %r324, 16;
	add.s64 	%rd419, %rd21, %rd418;
	add.s64 	%rd417, %rd419, 512;
	// begin inline asm
	ld.relaxed.gpu.v2.u64 {%rd549, %rd546}, [%rd417];
	// end inline asm
$L__BB7_210:
	setp.eq.s64 	%p762, %rd549, 99;
	mov.b32 	%r2251, -1;
	vote.sync.any.pred 	%p763, %p762, %r2251;
	not.pred 	%p764, %p763;
	@%p764 bra 	$L__BB7_215;
	setp.gt.u32 	%p789, %r2, 499;
	@%p789 bra 	$L__BB7_213;
	membar.cta;
	bra.uni 	$L__BB7_214;
$L__BB7_213:
	mov.b32 	%r2371, 350;
	// begin inline asm
	nanosleep.u32 %r2371;
	// end inline asm
$L__BB7_214:
	// begin inline asm
	ld.relaxed.gpu.v2.u64 {%rd549, %rd546}, [%rd417];
	// end inline asm
	bra.uni 	$L__BB7_210;
$L__BB7_215:
	setp.eq.s64 	%p765, %rd549, 101;
	mov.b32 	%r2303, -1;
	vote.sync.ballot.b32 	%r2304, %p765, %r2303;
	// begin inline asm
	mov.u32 %r2253, %lanemask_ge;
	// end inline asm
	and.b32  	%r2305, %r2304, %r2253;
	or.b32  	%r2306, %r2305, -2147483648;
	add.s32 	%r2307, %r2306, -1;
	not.b32 	%r2308, %r2306;
	and.b32  	%r2309, %r2308, %r2307;
	popc.b32 	%r2257, %r2309;
	mov.b64 	{%r2255, %r2260}, %rd546;
	mov.b32 	%r2261, 1;
	// begin inline asm
	shfl.sync.down.b32 %r2254, %r2255, %r2261, %r2257, %r2303;
	// end inline asm
	// begin inline asm
	shfl.sync.down.b32 %r2259, %r2260, %r2261, %r2257, %r2303;
	// end inline asm
	mov.b64 	%rd420, {%r2254, %r2259};
	setp.lt.s32 	%p767, %r2196, %r2257;
	selp.b64 	%rd421, %rd420, 0, %p767;
	add.s64 	%rd422, %rd421, %rd546;
	mov.b64 	{%r2265, %r2270}, %rd422;
	mov.b32 	%r2271, 2;
	// begin inline asm
	shfl.sync.down.b32 %r2264, %r2265, %r2271, %r2257, %r2303;
	// end inline asm
	// begin inline asm
	shfl.sync.down.b32 %r2269, %r2270, %r2271, %r2257, %r2303;
	// end inline asm
	mov.b64 	%rd423, {%r2264, %r2269};
	add.s32 	%r326, %r2196, 2;
	setp.gt.s32 	%p768, %r326, %r2257;
	selp.b64 	%rd424, 0, %rd423, %p768;
	add.s64 	%rd425, %rd424, %rd422;
	mov.b64 	{%r2275, %r2280}, %rd425;
	mov.b32 	%r2281, 4;
	// begin inline asm
	shfl.sync.down.b32 %r2274, %r2275, %r2281, %r2257, %r2303;
	// end inline asm
	// begin inline asm
	shfl.sync.down.b32 %r2279, %r2280, %r2281, %r2257, %r2303;
	// end inline asm
	mov.b64 	%rd426, {%r2274, %r2279};
	add.s32 	%r327, %r2196, 4;
	setp.gt.s32 	%p769, %r327, %r2257;
	selp.b64 	%rd427, 0, %rd426, %p769;
	add.s64 	%rd428, %rd427, %rd425;
	mov.b64 	{%r2285, %r2290}, %rd428;
	mov.b32 	%r2291, 8;
	// begin inline asm
	shfl.sync.down.b32 %r2284, %r2285, %r2291, %r2257, %r2303;
	// end inline asm
	// begin inline asm
	shfl.sync.down.b32 %r2289, %r2290, %r2291, %r2257, %r2303;
	// end inline asm
	mov.b64 	%rd429, {%r2284, %r2289};
	add.s32 	%r328, %r2196, 8;
	setp.gt.s32 	%p770, %r328, %r2257;
	selp.b64 	%rd430, 0, %rd429, %p770;
	add.s64 	%rd431, %rd430, %rd428;
	mov.b64 	{%r2295, %r2300}, %rd431;
	mov.b32 	%r2301, 16;
	// begin inline asm
	shfl.sync.down.b32 %r2294, %r2295, %r2301, %r2257, %r2303;
	// end inline asm
	// begin inline asm
	shfl.sync.down.b32 %r2299, %r2300, %r2301, %r2257, %r2303;
	// end inline asm
	mov.b64 	%rd432, {%r2294, %r2299};
	add.s32 	%r329, %r2196, 16;
	setp.gt.s32 	%p771, %r329, %r2257;
	selp.b64 	%rd433, 0, %rd432, %p771;
	add.s64 	%rd548, %rd433, %rd431;
	add.s32 	%r2790, %r1, %r324;
	add.s64 	%rd32, %rd2, 512;
$L__BB7_216:
	setp.ne.s64 	%p772, %rd549, 101;
	mov.b32 	%r2310, -1;
	vote.sync.all.pred 	%p773, %p772, %r2310;
	not.pred 	%p774, %p773;
	@%p774 bra 	$L__BB7_224;
	mul.wide.s32 	%rd441, %r2790, 16;
	add.s64 	%rd442, %rd32, %rd441;
	add.s64 	%rd440, %rd442, -512;
	// begin inline asm
	ld.relaxed.gpu.v2.u64 {%rd549, %rd550}, [%rd440];
	// end inline asm
$L__BB7_218:
	setp.eq.s64 	%p778, %rd549, 99;
	mov.b32 	%r2312, -1;
	vote.sync.any.pred 	%p779, %p778, %r2312;
	not.pred 	%p780, %p779;
	@%p780 bra 	$L__BB7_223;
	setp.gt.u32 	%p788, %r2, 499;
	@%p788 bra 	$L__BB7_221;
	membar.cta;
	bra.uni 	$L__BB7_222;
$L__BB7_221:
	mov.b32 	%r2370, 350;
	// begin inline asm
	nanosleep.u32 %r2370;
	// end inline asm
$L__BB7_222:
	// begin inline asm
	ld.relaxed.gpu.v2.u64 {%rd549, %rd550}, [%rd440];
	// end inline asm
	bra.uni 	$L__BB7_218;
$L__BB7_223:
	setp.eq.s64 	%p781, %rd549, 101;
	mov.b32 	%r2363, -1;
	vote.sync.ballot.b32 	%r2364, %p781, %r2363;
	and.b32  	%r2365, %r2364, %r2253;
	or.b32  	%r2366, %r2365, -2147483648;
	add.s32 	%r2367, %r2366, -1;
	not.b32 	%r2368, %r2366;
	and.b32  	%r2369, %r2368, %r2367;
	popc.b32 	%r2317, %r2369;
	mov.b64 	{%r2315, %r2320}, %rd550;
	mov.b32 	%r2321, 1;
	// begin inline asm
	shfl.sync.down.b32 %r2314, %r2315, %r2321, %r2317, %r2363;
	// end inline asm
	// begin inline asm
	shfl.sync.down.b32 %r2319, %r2320, %r2321, %r2317, %r2363;
	// end inline asm
	mov.b64 	%rd443, {%r2314, %r2319};
	setp.lt.s32 	%p783, %r2196, %r2317;
	selp.b64 	%rd444, %rd443, 0, %p783;
	add.s64 	%rd445, %rd444, %rd550;
	mov.b64 	{%r2325, %r2330}, %rd445;
	mov.b32 	%r2331, 2;
	// begin inline asm
	shfl.sync.down.b32 %r2324, %r2325, %r2331, %r2317, %r2363;
	// end inline asm
	// begin inline asm
	shfl.sync.down.b32 %r2329, %r2330, %r2331, %r2317, %r2363;
	// end inline asm
	mov.b64 	%rd446, {%r2324, %r2329};
	setp.gt.s32 	%p784, %r326, %r2317;
	selp.b64 	%rd447, 0, %rd446, %p784;
	add.s64 	%rd448, %rd445, %rd447;
	mov.b64 	{%r2335, %r2340}, %rd448;
	mov.b32 	%r2341, 4;
	// begin inline asm
	shfl.sync.down.b32 %r2334, %r2335, %r2341, %r2317, %r2363;
	// end inline asm
	// begin inline asm
	shfl.sync.down.b32 %r2339, %r2340, %r2341, %r2317, %r2363;
	// end inline asm
	mov.b64 	%rd449, {%r2334, %r2339};
	setp.gt.s32 	%p785, %r327, %r2317;
	selp.b64 	%rd450, 0, %rd449, %p785;
	add.s64 	%rd451, %rd450, %rd448;
	mov.b64 	{%r2345, %r2350}, %rd451;
	mov.b32 	%r2351, 8;
	// begin inline asm
	shfl.sync.down.b32 %r2344, %r2345, %r2351, %r2317, %r2363;
	// end inline asm
	// begin inline asm
	shfl.sync.down.b32 %r2349, %r2350, %r2351, %r2317, %r2363;
	// end inline asm
	mov.b64 	%rd452, {%r2344, %r2349};
	setp.gt.s32 	%p786, %r328, %r2317;
	selp.b64 	%rd453, 0, %rd452, %p786;
	add.s64 	%rd454, %rd453, %rd451;
	mov.b64 	{%r2355, %r2360}, %rd454;
	mov.b32 	%r2361, 16;
	// begin inline asm
	shfl.sync.down.b32 %r2354, %r2355, %r2361, %r2317, %r2363;
	// end inline asm
	// begin inline asm
	shfl.sync.down.b32 %r2359, %r2360, %r2361, %r2317, %r2363;
	// end inline asm
	mov.b64 	%rd455, {%r2354, %r2359};
	setp.gt.s32 	%p787, %r329, %r2317;
	selp.b64 	%rd456, 0, %rd455, %p787;
	add.s64 	%rd457, %rd454, %rd548;
	add.s64 	%rd548, %rd457, %rd456;
	add.s32 	%r2790, %r2790, -32;
	bra.uni 	$L__BB7_216;
$L__BB7_224:
	setp.ne.s32 	%p775, %r2874, 0;
	@%p775 bra 	$L__BB7_226;
	add.s64 	%rd436, %rd548, %rd18;
	add.s64 	%rd434, %rd21, 512;
	mov.b64 	%rd435, 101;
	// begin inline asm
	st.relaxed.gpu.v2.u64 [%rd434], {%rd435, %rd436};
	// end inline asm
	st.shared.u64 	[_ZN6thrust24THRUST_300001_SM_1000_NS8cuda_cub4core6detail5shmemE+168], %rd548;
	st.shared.u64 	[_ZN6thrust24THRUST_300001_SM_1000_NS8cuda_cub4core6detail5shmemE+176], %rd436;
$L__BB7_226:
	setp.ne.s32 	%p776, %r2196, 0;
	mov.u64 	%rd551, %rd20;
	@%p776 bra 	$L__BB7_228;
	st.shared.u64 	[_ZN6thrust24THRUST_300001_SM_1000_NS8cuda_cub4core6detail5shmemE+144], %rd548;
	mov.u64 	%rd551, %rd548;
$L__BB7_228:
	setp.eq.s32 	%p777, %r2874, 0;
	bar.sync 	0;
	@%p777 bra 	$L__BB7_230;
	ld.shared.u64 	%rd437, [_ZN6thrust24THRUST_300001_SM_1000_NS8cuda_cub4core6detail5shmemE+144];
	add.s64 	%rd551, %rd437, %rd551;
$L__BB7_230:
	ld.shared.u64 	%rd553, [_ZN6thrust24THRUST_300001_SM_1000_NS8cuda_cub4core6detail5shmemE+184];
	ld.shared.u64 	%rd555, [_ZN6thrust24THRUST_300001_SM_1000_NS8cuda_cub4core6detail5shmemE+168];
$L__BB7_231:
	bar.sync 	0;
	cvt.u32.u64 	%r333, %rd553;
	cvt.u32.u64 	%r2426, %rd555;
	cvt.u32.u64 	%r2427, %rd551;
	sub.s32 	%r2853, %r2427, %r2426;
	shl.b32 	%r2428, %r2853, 2;
	mov.u32 	%r2429, _ZN6thrust24THRUST_300001_SM_1000_NS8cuda_cub4core6detail5shmemE;
	add.s32 	%r2430, %r2429, %r2428;
	add.s32 	%r335, %r2430, 2048;
	not.pred 	%p813, %p7;
	mov.u32 	%r2792, %r2853;
	@%p813 bra 	$L__BB7_233;
	add.s32 	%r2792, %r2853, 1;
	selp.b32 	%r2431, %r145, %r143, %p901;
	st.shared.u32 	[%r335], %r2431;
$L__BB7_233:
	not.pred 	%p814, %p14;
	@%p814 bra 	$L__BB7_235;
	add.s32 	%r338, %r2792, 1;
	shl.b32 	%r2432, %r2792, 2;
	mov.u32 	%r2433, _ZN6thrust24THRUST_300001_SM_1000_NS8cuda_cub4core6detail5shmemE;
	add.s32 	%r2434, %r2433, %r2432;
	selp.b32 	%r2435, %r2718, %r2720, %p903;
	st.shared.u32 	[%r2434+2048], %r2435;
	mov.u32 	%r2792, %r338;
$L__BB7_235:
	not.pred 	%p815, %p21;
	@%p815 bra 	$L__BB7_237;
	add.s32 	%r340, %r2792, 1;
	shl.b32 	%r2436, %r2792, 2;
	mov.u32 	%r2437, _ZN6thrust24THRUST_300001_SM_1000_NS8cuda_cub4core6detail5shmemE;
	add.s32 	%r2438, %r2437, %r2436;
	selp.b32 	%r2439, %r2722, %r2724, %p905;
	st.shared.u32 	[%r2438+2048], %r2439;
	mov.u32 	%r2792, %r340;
$L__BB7_237:
	not.pred 	%p816, %p28;
	@%p816 bra 	$L__BB7_239;
	add.s32 	%r342, %r2792, 1;
	shl.b32 	%r2440, %r2792, 2;
	mov.u32 	%r2441, _ZN6thrust24THRUST_300001_SM_1000_NS8cuda_cub4core6detail5shmemE;
	add.s32 	%r2442, %r2441, %r2440;
	selp.b32 	%r2443, %r2726, %r2728, %p907;
	st.shared.u32 	[%r2442+2048], %r2443;
	mov.u32 	%r2792, %r342;
$L__BB7_239:
	not.pred 	%p817, %p35;
	@%p817 bra 	$L__BB7_241;
	add.s32 	%r344, %r2792, 1;
	shl.b32 	%r2444, %r2792, 2;
	mov.u32 	%r2445, _ZN6thrust24THRUST_300001_SM_1000_NS8cuda_cub4core6detail5shmemE;
	add.s32 	%r2446, %r2445, %r2444;
	selp.b32 	%r2447, %r2730, %r2732, %p909;
	st.shared.u32 	[%r2446+2048], %r2447;
	mov.u32 	%r2792, %r344;
$L__BB7_241:
	and.b32  	%r346, %r197, 32;
	setp.eq.s32 	%p818, %r346, 0;
	@%p818 bra 	$L__BB7_243;
	add.s32 	%r347, %r2792, 1;
	shl.b32 	%r2448, %r2792, 2;
	mov.u32 	%r2449, _ZN6thrust24THRUST_300001_SM_1000_NS8cuda_cub4core6detail5shmemE;
	add.s32 	%r2450, %r2449, %r2448;
	st.shared.u32 	[%r2450+2048], %r186;
	mov.u32 	%r2792, %r347;
$L__BB7_243:
	and.b32  	%r349, %r197, 64;
	setp.eq.s32 	%p819, %r349, 0;
	@%p819 bra 	$L__BB7_245;
	add.s32 	%r350, %r2792, 1;
	shl.b32 	%r2451, %r2792, 2;
	mov.u32 	%r2452, _ZN6thrust24THRUST_300001_SM_1000_NS8cuda_cub4core6detail5shmemE;
	add.s32 	%r2453, %r2452, %r2451;
	selp.b32 	%r2454, %r2738, %r2740, %p913;
	st.shared.u32 	[%r2453+2048], %r2454;
	mov.u32 	%r2792, %r350;
$L__BB7_245:
	and.b32  	%r352, %r217, 128;
	setp.eq.s32 	%p820, %r352, 0;
	@%p820 bra 	$L__BB7_247;
	add.s32 	%r353, %r2792, 1;
	shl.b32 	%r2455, %r2792, 2;
	mov.u32 	%r2456, _ZN6thrust24THRUST_300001_SM_1000_NS8cuda_cub4core6detail5shmemE;
	add.s32 	%r2457, %r2456, %r2455;
	st.shared.u32 	[%r2457+2048], %r206;
	mov.u32 	%r2792, %r353;
$L__BB7_247:
	and.b32  	%r355, %r217, 256;
	setp.eq.s32 	%p821, %r355, 0;
	@%p821 bra 	$L__BB7_249;
	add.s32 	%r356, %r2792, 1;
	shl.b32 	%r2458, %r2792, 2;
	mov.u32 	%r2459, _ZN6thrust24THRUST_300001_SM_1000_NS8cuda_cub4core6detail5shmemE;
	add.s32 	%r2460, %r2459, %r2458;
	selp.b32 	%r2461, %r2746, %r2748, %p917;
	st.shared.u32 	[%r2460+2048], %r2461;
	mov.u32 	%r2792, %r356;
$L__BB7_249:
	and.b32  	%r358, %r237, 512;
	setp.eq.s32 	%p822, %r358, 0;
	@%p822 bra 	$L__BB7_251;
	add.s32 	%r359, %r2792, 1;
	shl.b32 	%r2462, %r2792, 2;
	mov.u32 	%r2463, _ZN6thrust24THRUST_300001_SM_1000_NS8cuda_cub4core6detail5shmemE;
	add.s32 	%r2464, %r2463, %r2462;
	st.shared.u32 	[%r2464+2048], %r226;
	mov.u32 	%r2792, %r359;
$L__BB7_251:
	and.b32  	%r361, %r237, 1024;
	setp.eq.s32 	%p823, %r361, 0;
	@%p823 bra 	$L__BB7_253;
	add.s32 	%r362, %r2792, 1;
	shl.b32 	%r2465, %r2792, 2;
	mov.u32 	%r2466, _ZN6thrust24THRUST_300001_SM_1000_NS8cuda_cub4core6detail5shmemE;
	add.s32 	%r2467, %r2466, %r2465;
	selp.b32 	%r2468, %r2754, %r2756, %p921;
	st.shared.u32 	[%r2467+2048], %r2468;
	mov.u32 	%r2792, %r362;
$L__BB7_253:
	and.b32  	%r364, %r257, 2048;
	setp.eq.s32 	%p824, %r364, 0;
	@%p824 bra 	$L__BB7_255;
	add.s32 	%r365, %r2792, 1;
	shl.b32 	%r2469, %r2792, 2;
	mov.u32 	%r2470, _ZN6thrust24THRUST_300001_SM_1000_NS8cuda_cub4core6detail5shmemE;
	add.s32 	%r2471, %r2470, %r2469;
	st.shared.u32 	[%r2471+2048], %r246;
	mov.u32 	%r2792, %r365;
$L__BB7_255:
	and.b32  	%r367, %r257, 4096;
	setp.eq.s32 	%p825, %r367, 0;
	@%p825 bra 	$L__BB7_257;
	add.s32 	%r368, %r2792, 1;
	shl.b32 	%r2472, %r2792, 2;
	mov.u32 	%r2473, _ZN6thrust24THRUST_300001_SM_1000_NS8cuda_cub4core6detail5shmemE;
	add.s32 	%r2474, %r2473, %r2472;
	selp.b32 	%r2475, %r2762, %r2764, %p925;
	st.shared.u32 	[%r2474+2048], %r2475;
	mov.u32 	%r2792, %r368;
$L__BB7_257:
	and.b32  	%r370, %r277, 8192;
	setp.eq.s32 	%p826, %r370, 0;
	@%p826 bra 	$L__BB7_259;
	add.s32 	%r371, %r2792, 1;
	shl.b32 	%r2476, %r2792, 2;
	mov.u32 	%r2477, _ZN6thrust24THRUST_300001_SM_1000_NS8cuda_cub4core6detail5shmemE;
	add.s32 	%r2478, %r2477, %r2476;
	st.shared.u32 	[%r2478+2048], %r266;
	mov.u32 	%r2792, %r371;
$L__BB7_259:
	and.b32  	%r373, %r277, 16384;
	setp.eq.s32 	%p827, %r373, 0;
	@%p827 bra 	$L__BB7_261;
	add.s32 	%r374, %r2792, 1;
	shl.b32 	%r2479, %r2792, 2;
	mov.u32 	%r2480, _ZN6thrust24THRUST_300001_SM_1000_NS8cuda_cub4core6detail5shmemE;
	add.s32 	%r2481, %r2480, %r2479;
	selp.b32 	%r2482, %r2770, %r2772, %p929;
	st.shared.u32 	[%r2481+2048], %r2482;
	mov.u32 	%r2792, %r374;
$L__BB7_261:
	and.b32  	%r376, %r297, 32768;
	setp.eq.s32 	%p828, %r376, 0;
	@%p828 bra 	$L__BB7_263;
	add.s32 	%r377, %r2792, 1;
	shl.b32 	%r2483, %r2792, 2;
	mov.u32 	%r2484, _ZN6thrust24THRUST_300001_SM_1000_NS8cuda_cub4core6detail5shmemE;
	add.s32 	%r2485, %r2484, %r2483;
	st.shared.u32 	[%r2485+2048], %r286;
	mov.u32 	%r2792, %r377;
$L__BB7_263:
	and.b32  	%r379, %r297, 65536;
	setp.eq.s32 	%p829, %r379, 0;
	@%p829 bra 	$L__BB7_265;
	add.s32 	%r380, %r2792, 1;
	shl.b32 	%r2486, %r2792, 2;
	mov.u32 	%r2487, _ZN6thrust24THRUST_300001_SM_1000_NS8cuda_cub4core6detail5shmemE;
	add.s32 	%r2488, %r2487, %r2486;
	selp.b32 	%r2489, %r2778, %r2780, %p933;
	st.shared.u32 	[%r2488+2048], %r2489;
	mov.u32 	%r2792, %r380;
$L__BB7_265:
	and.b32  	%r382, %r319, 131072;
	setp.eq.s32 	%p830, %r382, 0;
	@%p830 bra 	$L__BB7_267;
	add.s32 	%r383, %r2792, 1;
	shl.b32 	%r2490, %r2792, 2;
	mov.u32 	%r2491, _ZN6thrust24THRUST_300001_SM_1000_NS8cuda_cub4core6detail5shmemE;
	add.s32 	%r2492, %r2491, %r2490;
	st.shared.u32 	[%r2492+2048], %r306;
	mov.u32 	%r2792, %r383;
$L__BB7_267:
	and.b32  	%r385, %r319, 262144;
	setp.eq.s32 	%p831, %r385, 0;
	@%p831 bra 	$L__BB7_269;
	shl.b32 	%r2493, %r2792, 2;
	mov.u32 	%r2494, _ZN6thrust24THRUST_300001_SM_1000_NS8cuda_cub4core6detail5shmemE;
	add.s32 	%r2495, %r2494, %r2493;
	st.shared.u32 	[%r2495+2048], %r317;
$L__BB7_269:
	cvt.u64.u32 	%rd53, %r2874;
	bar.sync 	0;
	setp.ge.s32 	%p832, %r2874, %r333;
	@%p832 bra 	$L__BB7_276;
	not.b32 	%r2496, %r2874;
	add.s32 	%r386, %r2496, %r333;
	and.b32  	%r2497, %r386, 1536;
	setp.eq.s32 	%p833, %r2497, 1536;
	mov.u32 	%r2813, %r2874;
	@%p833 bra 	$L__BB7_273;
	shr.u32 	%r2498, %r386, 9;
	add.s32 	%r2499, %r2498, 1;
	and.b32  	%r2500, %r2499, 3;
	shl.b32 	%r2501, %r2874, 2;
	mov.u32 	%r2502, _ZN6thrust24THRUST_300001_SM_1000_NS8cuda_cub4core6detail5shmemE;
	add.s32 	%r2503, %r2501, %r2502;
	add.s32 	%r2810, %r2503, 2048;
	add.s64 	%rd530, %rd555, %rd53;
	shl.b64 	%rd531, %rd530, 2;
	add.s64 	%rd556, %rd7, %rd531;
	neg.s32 	%r2809, %r2500;
	shl.b32 	%r2504, %r2499, 9;
	and.b32  	%r2505, %r2504, 1536;
	add.s32 	%r2813, %r2874, %r2505;
$L__BB7_272:
	.pragma "nounroll";
	ld.shared.u32 	%r2506, [%r2810];
	st.global.u32 	[%rd556], %r2506;
	add.s32 	%r2810, %r2810, 2048;
	add.s64 	%rd556, %rd556, 2048;
	add.s32 	%r2809, %r2809, 1;
	setp.ne.s32 	%p834, %r2809, 0;
	@%p834 bra 	$L__BB7_272;
$L__BB7_273:
	setp.lt.u32 	%p835, %r386, 1536;
	@%p835 bra 	$L__BB7_276;
	cvt.u64.u32 	%rd532, %r2813;
	add.s64 	%rd533, %rd555, %rd532;
	shl.b64 	%rd534, %rd533, 2;
	add.s64 	%rd535, %rd534, %rd7;
	add.s64 	%rd557, %rd535, 4096;
	shl.b32 	%r2507, %r2813, 2;
	mov.u32 	%r2508, _ZN6thrust24THRUST_300001_SM_1000_NS8cuda_cub4core6detail5shmemE;
	add.s32 	%r2509, %r2507, %r2508;
	add.s32 	%r2812, %r2509, 8192;
$L__BB7_275:
	ld.shared.u32 	%r2510, [%r2812+-6144];
	st.global.u32 	[%rd557+-4096], %r2510;
	ld.shared.u32 	%r2511, [%r2812+-4096];
	st.global.u32 	[%rd557+-2048], %r2511;
	ld.shared.u32 	%r2512, [%r2812+-2048];
	st.global.u32 	[%rd557], %r2512;
	ld.shared.u32 	%r2513, [%r2812];
	st.global.u32 	[%rd557+2048], %r2513;
	add.s32 	%r2813, %r2813, 2048;
	add.s64 	%rd557, %rd557, 8192;
	add.s32 	%r2812, %r2812, 8192;
	setp.lt.s32 	%p836, %r2813, %r333;
	@%p836 bra 	$L__BB7_275;
$L__BB7_276:
	setp.ge.s32 	%p837, %r2874, %r3;
	add.s64 	%rd60, %rd5, %rd348;
	add.s64 	%rd61, %rd6, %rd350;
	@%p837 bra 	$L__BB7_278;
	ld.global.u32 	%r2833, [%rd60];
	bra.uni 	$L__BB7_279;
$L__BB7_278:
	ld.global.u32 	%r2833, [%rd61];
$L__BB7_279:
	setp.lt.s32 	%p838, %r9, %r3;
	@%p838 bra 	$L__BB7_281;
	ld.global.u32 	%r2834, [%rd61+2048];
	bra.uni 	$L__BB7_282;
$L__BB7_281:
	ld.global.u32 	%r2834, [%rd60+2048];
$L__BB7_282:
	or.b32  	%r2514, %r2874, 1024;
	setp.lt.s32 	%p839, %r2514, %r3;
	@%p839 bra 	$L__BB7_284;
	ld.global.u32 	%r2835, [%rd61+4096];
	bra.uni 	$L__BB7_285;
$L__BB7_284:
	ld.global.u32 	%r2835, [%rd60+4096];
$L__BB7_285:
	setp.lt.s32 	%p840, %r16, %r3;
	@%p840 bra 	$L__BB7_287;
	ld.global.u32 	%r2836, [%rd61+6144];
	bra.uni 	$L__BB7_288;
$L__BB7_287:
	ld.global.u32 	%r2836, [%rd60+6144];
$L__BB7_288:
	or.b32  	%r2515, %r2874, 2048;
	setp.lt.s32 	%p841, %r2515, %r3;
	@%p841 bra 	$L__BB7_290;
	ld.global.u32 	%r2837, [%rd61+8192];
	bra.uni 	$L__BB7_291;
$L__BB7_290:
	ld.global.u32 	%r2837, [%rd60+8192];
$L__BB7_291:
	setp.lt.s32 	%p842, %r23, %r3;
	@%p842 bra 	$L__BB7_293;
	ld.global.u32 	%r2838, [%rd61+10240];
	bra.uni 	$L__BB7_294;
$L__BB7_293:
	ld.global.u32 	%r2838, [%rd60+10240];
$L__BB7_294:
	or.b32  	%r2516, %r2874, 3072;
	setp.lt.s32 	%p843, %r2516, %r3;
	@%p843 bra 	$L__BB7_296;
	ld.global.u32 	%r2839, [%rd61+12288];
	bra.uni 	$L__BB7_297;
$L__BB7_296:
	ld.global.u32 	%r2839, [%rd60+12288];
$L__BB7_297:
	add.s32 	%r2517, %r2874, 3584;
	setp.lt.s32 	%p844, %r2517, %r3;
	@%p844 bra 	$L__BB7_299;
	ld.global.u32 	%r2840, [%rd61+14336];
	bra.uni 	$L__BB7_300;
$L__BB7_299:
	ld.global.u32 	%r2840, [%rd60+14336];
$L__BB7_300:
	or.b32  	%r2518, %r2874, 4096;
	setp.lt.s32 	%p845, %r2518, %r3;
	@%p845 bra 	$L__BB7_302;
	ld.global.u32 	%r2841, [%rd61+16384];
	bra.uni 	$L__BB7_303;
$L__BB7_302:
	ld.global.u32 	%r2841, [%rd60+16384];
$L__BB7_303:
	add.s32 	%r2519, %r2874, 4608;
	setp.lt.s32 	%p846, %r2519, %r3;
	@%p846 bra 	$L__BB7_305;
	ld.global.u32 	%r2842, [%rd61+18432];
	bra.uni 	$L__BB7_306;
$L__BB7_305:
	ld.global.u32 	%r2842, [%rd60+18432];
$L__BB7_306:
	or.b32  	%r2520, %r2874, 5120;
	setp.lt.s32 	%p847, %r2520, %r3;
	@%p847 bra 	$L__BB7_308;
	ld.global.u32 	%r2843, [%rd61+20480];
	bra.uni 	$L__BB7_309;
$L__BB7_308:
	ld.global.u32 	%r2843, [%rd60+20480];
$L__BB7_309:
	add.s32 	%r2521, %r2874, 5632;
	setp.lt.s32 	%p848, %r2521, %r3;
	@%p848 bra 	$L__BB7_311;
	ld.global.u32 	%r2844, [%rd61+22528];
	bra.uni 	$L__BB7_312;
$L__BB7_311:
	ld.global.u32 	%r2844, [%rd60+22528];
$L__BB7_312:
	or.b32  	%r2522, %r2874, 6144;
	setp.lt.s32 	%p849, %r2522, %r3;
	@%p849 bra 	$L__BB7_314;
	ld.global.u32 	%r2845, [%rd61+24576];
	bra.uni 	$L__BB7_315;
$L__BB7_314:
	ld.global.u32 	%r2845, [%rd60+24576];
$L__BB7_315:
	add.s32 	%r2523, %r2874, 6656;
	setp.lt.s32 	%p850, %r2523, %r3;
	@%p850 bra 	$L__BB7_317;
	ld.global.u32 	%r2846, [%rd61+26624];
	bra.uni 	$L__BB7_318;
$L__BB7_317:
	ld.global.u32 	%r2846, [%rd60+26624];
$L__BB7_318:
	or.b32  	%r2524, %r2874, 7168;
	setp.lt.s32 	%p851, %r2524, %r3;
	@%p851 bra 	$L__BB7_320;
	ld.global.u32 	%r2847, [%rd61+28672];
	bra.uni 	$L__BB7_321;
$L__BB7_320:
	ld.global.u32 	%r2847, [%rd60+28672];
$L__BB7_321:
	add.s32 	%r2525, %r2874, 7680;
	setp.lt.s32 	%p852, %r2525, %r3;
	@%p852 bra 	$L__BB7_323;
	ld.global.u32 	%r2848, [%rd61+30720];
	bra.uni 	$L__BB7_324;
$L__BB7_323:
	ld.global.u32 	%r2848, [%rd60+30720];
$L__BB7_324:
	or.b32  	%r2526, %r2874, 8192;
	setp.lt.s32 	%p853, %r2526, %r3;
	@%p853 bra 	$L__BB7_326;
	ld.global.u32 	%r2849, [%rd61+32768];
	bra.uni 	$L__BB7_327;
$L__BB7_326:
	ld.global.u32 	%r2849, [%rd60+32768];
$L__BB7_327:
	add.s32 	%r2527, %r2874, 8704;
	setp.lt.s32 	%p854, %r2527, %r3;
	@%p854 bra 	$L__BB7_329;
	ld.global.u32 	%r2850, [%rd61+34816];
	bra.uni 	$L__BB7_330;
$L__BB7_329:
	ld.global.u32 	%r2850, [%rd60+34816];
$L__BB7_330:
	setp.ge.s32 	%p855, %r63, %r64;
	@%p855 bra 	$L__BB7_334;
	setp.ge.s32 	%p856, %r63, %r3;
	@%p856 bra 	$L__BB7_333;
	ld.global.u32 	%r2832, [%rd60+36864];
	bra.uni 	$L__BB7_334;
$L__BB7_333:
	ld.global.u32 	%r2832, [%rd61+36864];
$L__BB7_334:
	bar.sync 	0;
	st.shared.u32 	[%r68], %r2833;
	st.shared.u32 	[%r68+2048], %r2834;
	st.shared.u32 	[%r68+4096], %r2835;
	st.shared.u32 	[%r68+6144], %r2836;
	st.shared.u32 	[%r68+8192], %r2837;
	st.shared.u32 	[%r68+10240], %r2838;
	st.shared.u32 	[%r68+12288], %r2839;
	st.shared.u32 	[%r68+14336], %r2840;
	st.shared.u32 	[%r68+16384], %r2841;
	st.shared.u32 	[%r68+18432], %r2842;
	st.shared.u32 	[%r68+20480], %r2843;
	st.shared.u32 	[%r68+22528], %r2844;
	st.shared.u32 	[%r68+24576], %r2845;
	st.shared.u32 	[%r68+26624], %r2846;
	st.shared.u32 	[%r68+28672], %r2847;
	st.shared.u32 	[%r68+30720], %r2848;
	st.shared.u32 	[%r68+32768], %r2849;
	st.shared.u32 	[%r68+34816], %r2850;
	st.shared.u32 	[%r68+36864], %r2832;
	bar.sync 	0;
	not.pred 	%p857, %p7;
	@%p857 bra 	$L__BB7_336;
	selp.b32 	%r2529, %r2690, %r139, %p901;
	shl.b32 	%r2530, %r2529, 2;
	mov.u32 	%r2531, _ZN6thrust24THRUST_300001_SM_1000_NS8cuda_cub4core6detail5shmemE;
	add.s32 	%r2532, %r2531, %r2530;
	ld.shared.u32 	%r2833, [%r2532+2048];
$L__BB7_336:
	not.pred 	%p858, %p14;
	@%p858 bra 	$L__BB7_338;
	selp.b32 	%r2533, %r2719, %r2721, %p903;
	shl.b32 	%r2534, %r2533, 2;
	mov.u32 	%r2535, _ZN6thrust24THRUST_300001_SM_1000_NS8cuda_cub4core6detail5shmemE;
	add.s32 	%r2536, %r2535, %r2534;
	ld.shared.u32 	%r2834, [%r2536+2048];
$L__BB7_338:
	not.pred 	%p859, %p21;
	@%p859 bra 	$L__BB7_340;
	selp.b32 	%r2537, %r2723, %r2725, %p905;
	shl.b32 	%r2538, %r2537, 2;
	mov.u32 	%r2539, _ZN6thrust24THRUST_300001_SM_1000_NS8cuda_cub4core6detail5shmemE;
	add.s32 	%r2540, %r2539, %r2538;
	ld.shared.u32 	%r2835, [%r2540+2048];
$L__BB7_340:
	not.pred 	%p860, %p28;
	@%p860 bra 	$L__BB7_342;
	selp.b32 	%r2541, %r2727, %r2729, %p907;
	shl.b32 	%r2542, %r2541, 2;
	mov.u32 	%r2543, _ZN6thrust24THRUST_300001_SM_1000_NS8cuda_cub4core6detail5shmemE;
	add.s32 	%r2544, %r2543, %r2542;
	ld.shared.u32 	%r2836, [%r2544+2048];
$L__BB7_342:
	not.pred 	%p861, %p35;
	@%p861 bra 	$L__BB7_344;
	selp.b32 	%r2545, %r2731, %r2733, %p909;
	shl.b32 	%r2546, %r2545, 2;
	mov.u32 	%r2547, _ZN6thrust24THRUST_300001_SM_1000_NS8cuda_cub4core6detail5shmemE;
	add.s32 	%r2548, %r2547, %r2546;
	ld.shared.u32 	%r2837, [%r2548+2048];
$L__BB7_344:
	setp.eq.s32 	%p862, %r346, 0;
	@%p862 bra 	$L__BB7_346;
	shl.b32 	%r2549, %r187, 2;
	mov.u32 	%r2550, _ZN6thrust24THRUST_300001_SM_1000_NS8cuda_cub4core6detail5shmemE;
	add.s32 	%r2551, %r2550, %r2549;
	ld.shared.u32 	%r2838, [%r2551+2048];
$L__BB7_346:
	setp.eq.s32 	%p863, %r349, 0;
	@%p863 bra 	$L__BB7_348;
	selp.b32 	%r2552, %r2739, %r2741, %p913;
	shl.b32 	%r2553, %r2552, 2;
	mov.u32 	%r2554, _ZN6thrust24THRUST_300001_SM_1000_NS8cuda_cub4core6detail5shmemE;
	add.s32 	%r2555, %r2554, %r2553;
	ld.shared.u32 	%r2839, [%r2555+2048];
$L__BB7_348:
	setp.eq.s32 	%p864, %r352, 0;
	@%p864 bra 	$L__BB7_350;
	shl.b32 	%r2556, %r207, 2;
	mov.u32 	%r2557, _ZN6thrust24THRUST_300001_SM_1000_NS8cuda_cub4core6detail5shmemE;
	add.s32 	%r2558, %r2557, %r2556;
	ld.shared.u32 	%r2840, [%r2558+2048];
$L__BB7_350:
	setp.eq.s32 	%p865, %r355, 0;
	@%p865 bra 	$L__BB7_352;
	selp.b32 	%r2559, %r2747, %r2749, %p917;
	shl.b32 	%r2560, %r2559, 2;
	mov.u32 	%r2561, _ZN6thrust24THRUST_300001_SM_1000_NS8cuda_cub4core6detail5shmemE;
	add.s32 	%r2562, %r2561, %r2560;
	ld.shared.u32 	%r2841, [%r2562+2048];
$L__BB7_352:
	setp.eq.s32 	%p866, %r358, 0;
	@%p866 bra 	$L__BB7_354;
	shl.b32 	%r2563, %r227, 2;
	mov.u32 	%r2564, _ZN6thrust24THRUST_300001_SM_1000_NS8cuda_cub4core6detail5shmemE;
	add.s32 	%r2565, %r2564, %r2563;
	ld.shared.u32 	%r2842, [%r2565+2048];
$L__BB7_354:
	setp.eq.s32 	%p867, %r361, 0;
	@%p867 bra 	$L__BB7_356;
	selp.b32 	%r2566, %r2755, %r2757, %p921;
	shl.b32 	%r2567, %r2566, 2;
	mov.u32 	%r2568, _ZN6thrust24THRUST_300001_SM_1000_NS8cuda_cub4core6detail5shmemE;
	add.s32 	%r2569, %r2568, %r2567;
	ld.shared.u32 	%r2843, [%r2569+2048];
$L__BB7_356:
	setp.eq.s32 	%p868, %r364, 0;
	@%p868 bra 	$L__BB7_358;
	shl.b32 	%r2570, %r247, 2;
	mov.u32 	%r2571, _ZN6thrust24THRUST_300001_SM_1000_NS8cuda_cub4core6detail5shmemE;
	add.s32 	%r2572, %r2571, %r2570;
	ld.shared.u32 	%r2844, [%r2572+2048];
$L__BB7_358:
	setp.eq.s32 	%p869, %r367, 0;
	@%p869 bra 	$L__BB7_360;
	selp.b32 	%r2573, %r2763, %r2765, %p925;
	shl.b32 	%r2574, %r2573, 2;
	mov.u32 	%r2575, _ZN6thrust24THRUST_300001_SM_1000_NS8cuda_cub4core6detail5shmemE;
	add.s32 	%r2576, %r2575, %r2574;
	ld.shared.u32 	%r2845, [%r2576+2048];
$L__BB7_360:
	setp.eq.s32 	%p870, %r370, 0;
	@%p870 bra 	$L__BB7_362;
	shl.b32 	%r2577, %r267, 2;
	mov.u32 	%r2578, _ZN6thrust24THRUST_300001_SM_1000_NS8cuda_cub4core6detail5shmemE;
	add.s32 	%r2579, %r2578, %r2577;
	ld.shared.u32 	%r2846, [%r2579+2048];
$L__BB7_362:
	setp.eq.s32 	%p871, %r373, 0;
	@%p871 bra 	$L__BB7_364;
	selp.b32 	%r2580, %r2771, %r2773, %p929;
	shl.b32 	%r2581, %r2580, 2;
	mov.u32 	%r2582, _ZN6thrust24THRUST_300001_SM_1000_NS8cuda_cub4core6detail5shmemE;
	add.s32 	%r2583, %r2582, %r2581;
	ld.shared.u32 	%r2847, [%r2583+2048];
$L__BB7_364:
	setp.eq.s32 	%p872, %r376, 0;
	@%p872 bra 	$L__BB7_366;
	shl.b32 	%r2584, %r287, 2;
	mov.u32 	%r2585, _ZN6thrust24THRUST_300001_SM_1000_NS8cuda_cub4core6detail5shmemE;
	add.s32 	%r2586, %r2585, %r2584;
	ld.shared.u32 	%r2848, [%r2586+2048];
$L__BB7_366:
	setp.eq.s32 	%p873, %r379, 0;
	@%p873 bra 	$L__BB7_368;
	selp.b32 	%r2587, %r2779, %r2781, %p933;
	shl.b32 	%r2588, %r2587, 2;
	mov.u32 	%r2589, _ZN6thrust24THRUST_300001_SM_1000_NS8cuda_cub4core6detail5shmemE;
	add.s32 	%r2590, %r2589, %r2588;
	ld.shared.u32 	%r2849, [%r2590+2048];
$L__BB7_368:
	setp.eq.s32 	%p874, %r382, 0;
	@%p874 bra 	$L__BB7_370;
	shl.b32 	%r2591, %r307, 2;
	mov.u32 	%r2592, _ZN6thrust24THRUST_300001_SM_1000_NS8cuda_cub4core6detail5shmemE;
	add.s32 	%r2593, %r2592, %r2591;
	ld.shared.u32 	%r2850, [%r2593+2048];
$L__BB7_370:
	setp.eq.s32 	%p875, %r385, 0;
	@%p875 bra 	$L__BB7_372;
	shl.b32 	%r2594, %r318, 2;
	mov.u32 	%r2595, _ZN6thrust24THRUST_300001_SM_1000_NS8cuda_cub4core6detail5shmemE;
	add.s32 	%r2596, %r2595, %r2594;
	ld.shared.u32 	%r2832, [%r2596+2048];
$L__BB7_372:
	bar.sync 	0;
	not.pred 	%p876, %p7;
	@%p876 bra 	$L__BB7_374;
	add.s32 	%r2853, %r2853, 1;
	st.shared.u32 	[%r335], %r2833;
$L__BB7_374:
	not.pred 	%p877, %p14;
	@%p877 bra 	$L__BB7_376;
	add.s32 	%r497, %r2853, 1;
	shl.b32 	%r2597, %r2853, 2;
	mov.u32 	%r2598, _ZN6thrust24THRUST_300001_SM_1000_NS8cuda_cub4core6detail5shmemE;
	add.s32 	%r2599, %r2598, %r2597;
	st.shared.u32 	[%r2599+2048], %r2834;
	mov.u32 	%r2853, %r497;
$L__BB7_376:
	not.pred 	%p878, %p21;
	@%p878 bra 	$L__BB7_378;
	add.s32 	%r499, %r2853, 1;
	shl.b32 	%r2600, %r2853, 2;
	mov.u32 	%r2601, _ZN6thrust24THRUST_300001_SM_1000_NS8cuda_cub4core6detail5shmemE;
	add.s32 	%r2602, %r2601, %r2600;
	st.shared.u32 	[%r2602+2048], %r2835;
	mov.u32 	%r2853, %r499;
$L__BB7_378:
	not.pred 	%p879, %p28;
	@%p879 bra 	$L__BB7_380;
	add.s32 	%r501, %r2853, 1;
	shl.b32 	%r2603, %r2853, 2;
	mov.u32 	%r2604, _ZN6thrust24THRUST_300001_SM_1000_NS8cuda_cub4core6detail5shmemE;
	add.s32 	%r2605, %r2604, %r2603;
	st.shared.u32 	[%r2605+2048], %r2836;
	mov.u32 	%r2853, %r501;
$L__BB7_380:
	not.pred 	%p880, %p35;
	@%p880 bra 	$L__BB7_382;
	add.s32 	%r503, %r2853, 1;
	shl.b32 	%r2606, %r2853, 2;
	mov.u32 	%r2607, _ZN6thrust24THRUST_300001_SM_1000_NS8cuda_cub4core6detail5shmemE;
	add.s32 	%r2608, %r2607, %r2606;
	st.shared.u32 	[%r2608+2048], %r2837;
	mov.u32 	%r2853, %r503;
$L__BB7_382:
	setp.eq.s32 	%p881, %r346, 0;
	@%p881 bra 	$L__BB7_384;
	add.s32 	%r505, %r2853, 1;
	shl.b32 	%r2609, %r2853, 2;
	mov.u32 	%r2610, _ZN6thrust24THRUST_300001_SM_1000_NS8cuda_cub4core6detail5shmemE;
	add.s32 	%r2611, %r2610, %r2609;
	st.shared.u32 	[%r2611+2048], %r2838;
	mov.u32 	%r2853, %r505;
$L__BB7_384:
	setp.eq.s32 	%p882, %r349, 0;
	@%p882 bra 	$L__BB7_386;
	add.s32 	%r507, %r2853, 1;
	shl.b32 	%r2612, %r2853, 2;
	mov.u32 	%r2613, _ZN6thrust24THRUST_300001_SM_1000_NS8cuda_cub4core6detail5shmemE;
	add.s32 	%r2614, %r2613, %r2612;
	st.shared.u32 	[%r2614+2048], %r2839;
	mov.u32 	%r2853, %r507;
$L__BB7_386:
	setp.eq.s32 	%p883, %r352, 0;
	@%p883 bra 	$L__BB7_388;
	add.s32 	%r509, %r2853, 1;
	shl.b32 	%r2615, %r2853, 2;
	mov.u32 	%r2616, _ZN6thrust24THRUST_300001_SM_1000_NS8cuda_cub4core6detail5shmemE;
	add.s32 	%r2617, %r2616, %r2615;
	st.shared.u32 	[%r2617+2048], %r2840;
	mov.u32 	%r2853, %r509;
$L__BB7_388:
	setp.eq.s32 	%p884, %r355, 0;
	@%p884 bra 	$L__BB7_390;
	add.s32 	%r511, %r2853, 1;
	shl.b32 	%r2618, %r2853, 2;
	mov.u32 	%r2619, _ZN6thrust24THRUST_300001_SM_1000_NS8cuda_cub4core6detail5shmemE;
	add.s32 	%r2620, %r2619, %r2618;
	st.shared.u32 	[%r2620+2048], %r2841;
	mov.u32 	%r2853, %r511;
$L__BB7_390:
	setp.eq.s32 	%p885, %r358, 0;
	@%p885 bra 	$L__BB7_392;
	add.s32 	%r513, %r2853, 1;
	shl.b32 	%r2621, %r2853, 2;
	mov.u32 	%r2622, _ZN6thrust24THRUST_300001_SM_1000_NS8cuda_cub4core6detail5shmemE;
	add.s32 	%r2623, %r2622, %r2621;
	st.shared.u32 	[%r2623+2048], %r2842;
	mov.u32 	%r2853, %r513;
$L__BB7_392:
	setp.eq.s32 	%p886, %r361, 0;
	@%p886 bra 	$L__BB7_394;
	add.s32 	%r515, %r2853, 1;
	shl.b32 	%r2624, %r2853, 2;
	mov.u32 	%r2625, _ZN6thrust24THRUST_300001_SM_1000_NS8cuda_cub4core6detail5shmemE;
	add.s32 	%r2626, %r2625, %r2624;
	st.shared.u32 	[%r2626+2048], %r2843;
	mov.u32 	%r2853, %r515;
$L__BB7_394:
	setp.eq.s32 	%p887, %r364, 0;
	@%p887 bra 	$L__BB7_396;
	add.s32 	%r517, %r2853, 1;
	shl.b32 	%r2627, %r2853, 2;
	mov.u32 	%r2628, _ZN6thrust24THRUST_300001_SM_1000_NS8cuda_cub4core6detail5shmemE;
	add.s32 	%r2629, %r2628, %r2627;
	st.shared.u32 	[%r2629+2048], %r2844;
	mov.u32 	%r2853, %r517;
$L__BB7_396:
	setp.eq.s32 	%p888, %r367, 0;
	@%p888 bra 	$L__BB7_398;
	add.s32 	%r519, %r2853, 1;
	shl.b32 	%r2630, %r2853, 2;
	mov.u32 	%r2631, _ZN6thrust24THRUST_300001_SM_1000_NS8cuda_cub4core6detail5shmemE;
	add.s32 	%r2632, %r2631, %r2630;
	st.shared.u32 	[%r2632+2048], %r2845;
	mov.u32 	%r2853, %r519;
$L__BB7_398:
	setp.eq.s32 	%p889, %r370, 0;
	@%p889 bra 	$L__BB7_400;
	add.s32 	%r521, %r2853, 1;
	shl.b32 	%r2633, %r2853, 2;
	mov.u32 	%r2634, _ZN6thrust24THRUST_300001_SM_1000_NS8cuda_cub4core6detail5shmemE;
	add.s32 	%r2635, %r2634, %r2633;
	st.shared.u32 	[%r2635+2048], %r2846;
	mov.u32 	%r2853, %r521;
$L__BB7_400:
	setp.eq.s32 	%p890, %r373, 0;
	@%p890 bra 	$L__BB7_402;
	add.s32 	%r523, %r2853, 1;
	shl.b32 	%r2636, %r2853, 2;
	mov.u32 	%r2637, _ZN6thrust24THRUST_300001_SM_1000_NS8cuda_cub4core6detail5shmemE;
	add.s32 	%r2638, %r2637, %r2636;
	st.shared.u32 	[%r2638+2048], %r2847;
	mov.u32 	%r2853, %r523;
$L__BB7_402:
	setp.eq.s32 	%p891, %r376, 0;
	@%p891 bra 	$L__BB7_404;
	add.s32 	%r525, %r2853, 1;
	shl.b32 	%r2639, %r2853, 2;
	mov.u32 	%r2640, _ZN6thrust24THRUST_300001_SM_1000_NS8cuda_cub4core6detail5shmemE;
	add.s32 	%r2641, %r2640, %r2639;
	st.shared.u32 	[%r2641+2048], %r2848;
	mov.u32 	%r2853, %r525;
$L__BB7_404:
	setp.eq.s32 	%p892, %r379, 0;
	@%p892 bra 	$L__BB7_406;
	add.s32 	%r527, %r2853, 1;
	shl.b32 	%r2642, %r2853, 2;
	mov.u32 	%r2643, _ZN6thrust24THRUST_300001_SM_1000_NS8cuda_cub4core6detail5shmemE;
	add.s32 	%r2644, %r2643, %r2642;
	st.shared.u32 	[%r2644+2048], %r2849;
	mov.u32 	%r2853, %r527;
$L__BB7_406:
	setp.eq.s32 	%p893, %r382, 0;
	@%p893 bra 	$L__BB7_408;
	add.s32 	%r529, %r2853, 1;
	shl.b32 	%r2645, %r2853, 2;
	mov.u32 	%r2646, _ZN6thrust24THRUST_300001_SM_1000_NS8cuda_cub4core6detail5shmemE;
	add.s32 	%r2647, %r2646, %r2645;
	st.shared.u32 	[%r2647+2048], %r2850;
	mov.u32 	%r2853, %r529;
$L__BB7_408:
	setp.eq.s32 	%p894, %r385, 0;
	@%p894 bra 	$L__BB7_410;
	shl.b32 	%r2648, %r2853, 2;
	mov.u32 	%r2649, _ZN6thrust24THRUST_300001_SM_1000_NS8cuda_cub4core6detail5shmemE;
	add.s32 	%r2650, %r2649, %r2648;
	st.shared.u32 	[%r2650+2048], %r2832;
$L__BB7_410:
	setp.ge.s32 	%p895, %r2874, %r333;
	bar.sync 	0;
	@%p895 bra 	$L__BB7_870;
	not.b32 	%r2651, %r2874;
	add.s32 	%r531, %r2651, %r333;
	and.b32  	%r2652, %r531, 1536;
	setp.eq.s32 	%p896, %r2652, 1536;
	@%p896 bra 	$L__BB7_414;
	shr.u32 	%r2653, %r531, 9;
	add.s32 	%r2654, %r2653, 1;
	and.b32  	%r2655, %r2654, 3;
	shl.b32 	%r2656, %r2874, 2;
	mov.u32 	%r2657, _ZN6thrust24THRUST_300001_SM_1000_NS8cuda_cub4core6detail5shmemE;
	add.s32 	%r2658, %r2656, %r2657;
	add.s32 	%r2871, %r2658, 2048;
	add.s64 	%rd538, %rd555, %rd53;
	shl.b64 	%rd539, %rd538, 2;
	add.s64 	%rd558, %rd8, %rd539;
	neg.s32 	%r2870, %r2655;
	shl.b32 	%r2659, %r2654, 9;
	and.b32  	%r2660, %r2659, 1536;
	add.s32 	%r2874, %r2874, %r2660;
$L__BB7_413:
	.pragma "nounroll";
	ld.shared.u32 	%r2661, [%r2871];
	st.global.u32 	[%rd558], %r2661;
	add.s32 	%r2871, %r2871, 2048;
	add.s64 	%rd558, %rd558, 2048;
	add.s32 	%r2870, %r2870, 1;
	setp.ne.s32 	%p897, %r2870, 0;
	@%p897 bra 	$L__BB7_413;
$L__BB7_414:
	setp.lt.u32 	%p898, %r531, 1536;
	@%p898 bra 	$L__BB7_870;
	cvt.u64.u32 	%rd540, %r2874;
	add.s64 	%rd541, %rd555, %rd540;
	shl.b64 	%rd542, %rd541, 2;
	add.s64 	%rd543, %rd542, %rd8;
	add.s64 	%rd559, %rd543, 4096;
	shl.b32 	%r2662, %r2874, 2;
	mov.u32 	%r2663, _ZN6thrust24THRUST_300001_SM_1000_NS8cuda_cub4core6detail5shmemE;
	add.s32 	%r2664, %r2662, %r2663;
	add.s32 	%r2873, %r2664, 8192;
$L__BB7_416:
	ld.shared.u32 	%r2665, [%r2873+-6144];
	st.global.u32 	[%rd559+-4096], %r2665;
	ld.shared.u32 	%r2666, [%r2873+-4096];
	st.global.u32 	[%rd559+-2048], %r2666;
	ld.shared.u32 	%r2667, [%r2873+-2048];
	st.global.u32 	[%rd559], %r2667;
	ld.shared.u32 	%r2668, [%r2873];
	st.global.u32 	[%rd559+2048], %r2668;
	add.s32 	%r2874, %r2874, 2048;
	add.s64 	%rd559, %rd559, 8192;
	add.s32 	%r2873, %r2873, 8192;
	setp.lt.s32 	%p899, %r2874, %r333;
	@%p899 bra 	$L__BB7_416;
	bra.uni 	$L__BB7_870;
$L__BB7_417:
	mul.wide.u32 	%rd135, %r1, 16;
	add.s64 	%rd136, %rd1, %rd135;
	ld.global.u64 	%rd137, [%rd136];
	ld.global.u64 	%rd138, [%rd136+8];
	ld.global.u64 	%rd139, [%rd136+16];
	ld.global.u64 	%rd140, [%rd136+24];
	cvt.u32.u64 	%r1101, %rd137;
	cvt.u32.u64 	%r1102, %rd139;
	sub.s32 	%r545, %r1102, %r1101;
	sub.s64 	%rd141, %rd140, %rd138;
	cvt.u32.u64 	%r546, %rd141;
	mov.u32 	%r547, %tid.x;
	add.s32 	%r548, %r546, %r545;
	setp.ge.s32 	%p240, %r547, %r548;
	cvt.u64.u32 	%rd143, %r547;
	add.s64 	%rd68, %rd137, %rd143;
	shl.b64 	%rd144, %rd68, 2;
	add.s64 	%rd69, %rd3, %rd144;
	sub.s32 	%r1103, %r547, %r545;
	cvt.s64.s32 	%rd145, %r1103;
	add.s64 	%rd70, %rd138, %rd145;
	shl.b64 	%rd146, %rd70, 2;
	add.s64 	%rd71, %rd4, %rd146;
	@%p240 bra 	$L__BB7_421;
	setp.ge.s32 	%p241, %r547, %r545;
	@%p241 bra 	$L__BB7_420;
	ld.global.u32 	%r2875, [%rd69];
	bra.uni 	$L__BB7_421;
$L__BB7_420:
	ld.global.u32 	%r2875, [%rd71];
$L__BB7_421:
	add.s32 	%r552, %r547, 512;
	setp.ge.s32 	%p242, %r552, %r548;
	@%p242 bra 	$L__BB7_425;
	setp.lt.s32 	%p243, %r552, %r545;
	@%p243 bra 	$L__BB7_424;
	ld.global.u32 	%r2876, [%rd71+2048];
	bra.uni 	$L__BB7_425;
$L__BB7_424:
	ld.global.u32 	%r2876, [%rd69+2048];
$L__BB7_425:
	or.b32  	%r556, %r547, 1024;
	setp.ge.s32 	%p244, %r556, %r548;
	@%p244 bra 	$L__BB7_429;
	setp.lt.s32 	%p245, %r556, %r545;
	@%p245 bra 	$L__BB7_428;
	ld.global.u32 	%r2877, [%rd71+4096];
	bra.uni 	$L__BB7_429;
$L__BB7_428:
	ld.global.u32 	%r2877, [%rd69+4096];
$L__BB7_429:
	add.s32 	%r560, %r547, 1536;
	setp.ge.s32 	%p246, %r560, %r548;
	@%p246 bra 	$L__BB7_433;
	setp.lt.s32 	%p247, %r560, %r545;
	@%p247 bra 	$L__BB7_432;
	ld.global.u32 	%r2878, [%rd71+6144];
	bra.uni 	$L__BB7_433;
$L__BB7_432:
	ld.global.u32 	%r2878, [%rd69+6144];
$L__BB7_433:
	or.b32  	%r564, %r547, 2048;
	setp.ge.s32 	%p248, %r564, %r548;
	@%p248 bra 	$L__BB7_437;
	setp.lt.s32 	%p249, %r564, %r545;
	@%p249 bra 	$L__BB7_436;
	ld.global.u32 	%r2879, [%rd71+8192];
	bra.uni 	$L__BB7_437;
$L__BB7_436:
	ld.global.u32 	%r2879, [%rd69+8192];
$L__BB7_437:
	add.s32 	%r568, %r547, 2560;
	setp.ge.s32 	%p250, %r568, %r548;
	@%p250 bra 	$L__BB7_441;
	setp.lt.s32 	%p251, %r568, %r545;
	@%p251 bra 	$L__BB7_440;
	ld.global.u32 	%r2880, [%rd71+10240];
	bra.uni 	$L__BB7_441;
$L__BB7_440:
	ld.global.u32 	%r2880, [%rd69+10240];
$L__BB7_441:
	or.b32  	%r572, %r547, 3072;
	setp.ge.s32 	%p252, %r572, %r548;
	@%p252 bra 	$L__BB7_445;
	setp.lt.s32 	%p253, %r572, %r545;
	@%p253 bra 	$L__BB7_444;
	ld.global.u32 	%r2881, [%rd71+12288];
	bra.uni 	$L__BB7_445;
$L__BB7_444:
	ld.global.u32 	%r2881, [%rd69+12288];
$L__BB7_445:
	add.s32 	%r576, %r547, 3584;
	setp.ge.s32 	%p254, %r576, %r548;
	@%p254 bra 	$L__BB7_449;
	setp.lt.s32 	%p255, %r576, %r545;
	@%p255 bra 	$L__BB7_448;
	ld.global.u32 	%r2882, [%rd71+14336];
	bra.uni 	$L__BB7_449;
$L__BB7_448:
	ld.global.u32 	%r2882, [%rd69+14336];
$L__BB7_449:
	or.b32  	%r580, %r547, 4096;
	setp.ge.s32 	%p256, %r580, %r548;
	@%p256 bra 	$L__BB7_453;
	setp.lt.s32 	%p257, %r580, %r545;
	@%p257 bra 	$L__BB7_452;
	ld.global.u32 	%r2883, [%rd71+16384];
	bra.uni 	$L__BB7_453;
$L__BB7_452:
	ld.global.u32 	%r2883, [%rd69+16384];
$L__BB7_453:
	add.s32 	%r584, %r547, 4608;
	setp.ge.s32 	%p258, %r584, %r548;
	@%p258 bra 	$L__BB7_457;
	setp.lt.s32 	%p259, %r584, %r545;
	@%p259 bra 	$L__BB7_456;
	ld.global.u32 	%r2884, [%rd71+18432];
	bra.uni 	$L__BB7_457;
$L__BB7_456:
	ld.global.u32 	%r2884, [%rd69+18432];
$L__BB7_457:
	or.b32  	%r588, %r547, 5120;
	setp.ge.s32 	%p260, %r588, %r548;
	@%p260 bra 	$L__BB7_461;
	setp.lt.s32 	%p261, %r588, %r545;
	@%p261 bra 	$L__BB7_460;
	ld.global.u32 	%r2885, [%rd71+20480];
	bra.uni 	$L__BB7_461;
$L__BB7_460:
	ld.global.u32 	%r2885, [%rd69+20480];
$L__BB7_461:
	add.s32 	%r592, %r547, 5632;
	setp.ge.s32 	%p262, %r592, %r548;
	@%p262 bra 	$L__BB7_465;
	setp.lt.s32 	%p263, %r592, %r545;
	@%p263 bra 	$L__BB7_464;
	ld.global.u32 	%r2886, [%rd71+22528];
	bra.uni 	$L__BB7_465;
$L__BB7_464:
	ld.global.u32 	%r2886, [%rd69+22528];
$L__BB7_465:
	or.b32  	%r596, %r547, 6144;
	setp.ge.s32 	%p264, %r596, %r548;
	@%p264 bra 	$L__BB7_469;
	setp.lt.s32 	%p265, %r596, %r545;
	@%p265 bra 	$L__BB7_468;
	ld.global.u32 	%r2887, [%rd71+24576];
	bra.uni 	$L__BB7_469;
$L__BB7_468:
	ld.global.u32 	%r2887, [%rd69+24576];
$L__BB7_469:
	add.s32 	%r600, %r547, 6656;
	setp.ge.s32 	%p266, %r600, %r548;
	@%p266 bra 	$L__BB7_473;
	setp.lt.s32 	%p267, %r600, %r545;
	@%p267 bra 	$L__BB7_472;
	ld.global.u32 	%r2888, [%rd71+26624];
	bra.uni 	$L__BB7_473;
$L__BB7_472:
	ld.global.u32 	%r2888, [%rd69+26624];
$L__BB7_473:
	or.b32  	%r604, %r547, 7168;
	setp.ge.s32 	%p268, %r604, %r548;
	@%p268 bra 	$L__BB7_477;
	setp.lt.s32 	%p269, %r604, %r545;
	@%p269 bra 	$L__BB7_476;
	ld.global.u32 	%r2889, [%rd71+28672];
	bra.uni 	$L__BB7_477;
$L__BB7_476:
	ld.global.u32 	%r2889, [%rd69+28672];
$L__BB7_477:
	add.s32 	%r608, %r547, 7680;
	setp.ge.s32 	%p270, %r608, %r548;
	@%p270 bra 	$L__BB7_481;
	setp.lt.s32 	%p271, %r608, %r545;
	@%p271 bra 	$L__BB7_480;
	ld.global.u32 	%r2890, [%rd71+30720];
	bra.uni 	$L__BB7_481;
$L__BB7_480:
	ld.global.u32 	%r2890, [%rd69+30720];
$L__BB7_481:
	or.b32  	%r612, %r547, 8192;
	setp.ge.s32 	%p272, %r612, %r548;
	@%p272 bra 	$L__BB7_485;
	setp.lt.s32 	%p273, %r612, %r545;
	@%p273 bra 	$L__BB7_484;
	ld.global.u32 	%r2891, [%rd71+32768];
	bra.uni 	$L__BB7_485;
$L__BB7_484:
	ld.global.u32 	%r2891, [%rd69+32768];
$L__BB7_485:
	add.s32 	%r616, %r547, 8704;
	setp.ge.s32 	%p274, %r616, %r548;
	@%p274 bra 	$L__BB7_489;
	setp.lt.s32 	%p275, %r616, %r545;
	@%p275 bra 	$L__BB7_488;
	ld.global.u32 	%r2892, [%rd71+34816];
	bra.uni 	$L__BB7_489;
$L__BB7_488:
	ld.global.u32 	%r2892, [%rd69+34816];
$L__BB7_489:
	or.b32  	%r620, %r547, 9216;
	setp.ge.s32 	%p276, %r620, %r548;
	@%p276 bra 	$L__BB7_493;
	setp.lt.s32 	%p277, %r620, %r545;
	@%p277 bra 	$L__BB7_492;
	ld.global.u32 	%r2893, [%rd71+36864];
	bra.uni 	$L__BB7_493;
$L__BB7_492:
	ld.global.u32 	%r2893, [%rd69+36864];
$L__BB7_493:
	mov.u32 	%r1122, _ZN6thrust24THRUST_300001_SM_1000_NS8cuda_cub4core6detail5shmemE;
	add.s32 	%r1123, %r1122, 2048;
	shl.b32 	%r1125, %r547, 2;
	add.s32 	%r624, %r1123, %r1125;
	st.shared.u32 	[%r624], %r2875;
	st.shared.u32 	[%r624+2048], %r2876;
	st.shared.u32 	[%r624+4096], %r2877;
	st.shared.u32 	[%r624+6144], %r2878;
	st.shared.u32 	[%r624+8192], %r2879;
	st.shared.u32 	[%r624+10240], %r2880;
	st.shared.u32 	[%r624+12288], %r2881;
	st.shared.u32 	[%r624+14336], %r2882;
	st.shared.u32 	[%r624+16384], %r2883;
	st.shared.u32 	[%r624+18432], %r2884;
	st.shared.u32 	[%r624+20480], %r2885;
	st.shared.u32 	[%r624+22528], %r2886;
	st.shared.u32 	[%r624+24576], %r2887;
	st.shared.u32 	[%r624+26624], %r2888;
	st.shared.u32 	[%r624+28672], %r2889;
	st.shared.u32 	[%r624+30720], %r2890;
	st.shared.u32 	[%r624+32768], %r2891;
	st.shared.u32 	[%r624+34816], %r2892;
	st.shared.u32 	[%r624+36864], %r2893;
	bar.sync 	0;
	mul.lo.s32 	%r1126, %r547, 19;
	min.s32 	%r625, %r548, %r1126;
	shl.b32 	%r1127, %r545, 2;
	add.s32 	%r626, %r1123, %r1127;
	sub.s32 	%r1128, %r625, %r546;
	max.s32 	%r2896, %r1128, 0;
	min.s32 	%r2895, %r625, %r545;
	setp.ge.s32 	%p278, %r2896, %r2895;
	@%p278 bra 	$L__BB7_495;
$L__BB7_494:
	add.s32 	%r1129, %r2896, %r2895;
	shr.s32 	%r1130, %r1129, 1;
	shl.b32 	%r1131, %r1130, 2;
	add.s32 	%r1133, %r1122, %r1131;
	ld.shared.u32 	%r1134, [%r1133+2048];
	not.b32 	%r1135, %r1130;
	add.s32 	%r1136, %r625, %r1135;
	shl.b32 	%r1137, %r1136, 2;
	add.s32 	%r1138, %r626, %r1137;
	ld.shared.u32 	%r1139, [%r1138];
	setp.lt.s32 	%p279, %r1139, %r1134;
	add.s32 	%r1140, %r1130, 1;
	selp.b32 	%r2896, %r2896, %r1140, %p279;
	selp.b32 	%r2895, %r1130, %r2895, %p279;
	setp.lt.s32 	%p280, %r2896, %r2895;
	@%p280 bra 	$L__BB7_494;
$L__BB7_495:
	sub.s32 	%r634, %r625, %r2896;
	setp.ge.s32 	%p281, %r634, %r546;
	mov.b32 	%r2923, 0;
	@%p281 bra 	$L__BB7_520;
	shl.b32 	%r1144, %r634, 2;
	add.s32 	%r635, %r626, %r1144;
	ld.shared.u32 	%r636, [%r635];
	setp.lt.s32 	%p282, %r2896, 1;
	mov.b32 	%r2900, 0;
	mov.u32 	%r2899, %r2896;
	@%p282 bra 	$L__BB7_498;
	mul.lo.s32 	%r1145, %r2896, 511;
	shr.s32 	%r1146, %r1145, 9;
	shl.b32 	%r1147, %r1146, 2;
	add.s32 	%r1149, %r1122, %r1147;
	ld.shared.u32 	%r1150, [%r1149+2048];
	setp.lt.s32 	%p283, %r1150, %r636;
	add.s32 	%r1151, %r1146, 1;
	selp.b32 	%r2899, %r2896, %r1146, %p283;
	selp.b32 	%r2900, %r1151, 0, %p283;
$L__BB7_498:
	setp.ge.s32 	%p284, %r2900, %r2899;
	@%p284 bra 	$L__BB7_500;
	mad.lo.s32 	%r1152, %r2899, 127, %r2900;
	shr.s32 	%r1153, %r1152, 7;
	shl.b32 	%r1154, %r1153, 2;
	add.s32 	%r1156, %r1122, %r1154;
	ld.shared.u32 	%r1157, [%r1156+2048];
	setp.lt.s32 	%p285, %r1157, %r636;
	add.s32 	%r1158, %r1153, 1;
	selp.b32 	%r2899, %r2899, %r1153, %p285;
	selp.b32 	%r2900, %r1158, %r2900, %p285;
$L__BB7_500:
	setp.ge.s32 	%p286, %r2900, %r2899;
	@%p286 bra 	$L__BB7_502;
	mad.lo.s32 	%r1159, %r2899, 31, %r2900;
	shr.s32 	%r1160, %r1159, 5;
	shl.b32 	%r1161, %r1160, 2;
	add.s32 	%r1163, %r1122, %r1161;
	ld.shared.u32 	%r1164, [%r1163+2048];
	setp.lt.s32 	%p287, %r1164, %r636;
	add.s32 	%r1165, %r1160, 1;
	selp.b32 	%r2899, %r2899, %r1160, %p287;
	selp.b32 	%r2900, %r1165, %r2900, %p287;
$L__BB7_502:
	setp.ge.s32 	%p288, %r2900, %r2899;
	@%p288 bra 	$L__BB7_504;
	mad.lo.s32 	%r1166, %r2899, 15, %r2900;
	shr.s32 	%r1167, %r1166, 4;
	shl.b32 	%r1168, %r1167, 2;
	add.s32 	%r1170, %r1122, %r1168;
	ld.shared.u32 	%r1171, [%r1170+2048];
	setp.lt.s32 	%p289, %r1171, %r636;
	add.s32 	%r1172, %r1167, 1;
	selp.b32 	%r2899, %r2899, %r1167, %p289;
	selp.b32 	%r2900, %r1172, %r2900, %p289;
$L__BB7_504:
	setp.ge.s32 	%p290, %r2900, %r2899;
	@%p290 bra 	$L__BB7_506;
$L__BB7_505:
	add.s32 	%r1174, %r2900, %r2899;
	shr.s32 	%r1175, %r1174, 1;
	shl.b32 	%r1176, %r1175, 2;
	add.s32 	%r1178, %r1122, %r1176;
	ld.shared.u32 	%r1179, [%r1178+2048];
	setp.lt.s32 	%p291, %r1179, %r636;
	add.s32 	%r1180, %r1175, 1;
	selp.b32 	%r2899, %r2899, %r1175, %p291;
	selp.b32 	%r2900, %r1180, %r2900, %p291;
	setp.lt.s32 	%p292, %r2900, %r2899;
	@%p292 bra 	$L__BB7_505;
$L__BB7_506:
	setp.lt.s32 	%p293, %r634, 1;
	mov.b32 	%r2911, 0;
	mov.u32 	%r2910, %r634;
	@%p293 bra 	$L__BB7_508;
	mul.lo.s32 	%r1183, %r634, 511;
	shr.s32 	%r1184, %r1183, 9;
	shl.b32 	%r1185, %r1184, 2;
	add.s32 	%r1186, %r626, %r1185;
	ld.shared.u32 	%r1187, [%r1186];
	setp.lt.s32 	%p294, %r1187, %r636;
	add.s32 	%r1188, %r1184, 1;
	selp.b32 	%r2910, %r634, %r1184, %p294;
	selp.b32 	%r2911, %r1188, 0, %p294;
$L__BB7_508:
	setp.ge.s32 	%p295, %r2911, %r2910;
	@%p295 bra 	$L__BB7_510;
	mad.lo.s32 	%r1190, %r2910, 127, %r2911;
	shr.s32 	%r1191, %r1190, 7;
	shl.b32 	%r1192, %r1191, 2;
	add.s32 	%r1193, %r626, %r1192;
	ld.shared.u32 	%r1194, [%r1193];
	setp.lt.s32 	%p296, %r1194, %r636;
	add.s32 	%r1195, %r1191, 1;
	selp.b32 	%r2910, %r2910, %r1191, %p296;
	selp.b32 	%r2911, %r1195, %r2911, %p296;
$L__BB7_510:
	setp.ge.s32 	%p297, %r2911, %r2910;
	@%p297 bra 	$L__BB7_512;
	mad.lo.s32 	%r1196, %r2910, 31, %r2911;
	shr.s32 	%r1197, %r1196, 5;
	shl.b32 	%r1198, %r1197, 2;
	add.s32 	%r1199, %r626, %r1198;
	ld.shared.u32 	%r1200, [%r1199];
	setp.lt.s32 	%p298, %r1200, %r636;
	add.s32 	%r1201, %r1197, 1;
	selp.b32 	%r2910, %r2910, %r1197, %p298;
	selp.b32 	%r2911, %r1201, %r2911, %p298;
$L__BB7_512:
	setp.ge.s32 	%p299, %r2911, %r2910;
	@%p299 bra 	$L__BB7_514;
	mad.lo.s32 	%r1202, %r2910, 15, %r2911;
	shr.s32 	%r1203, %r1202, 4;
	shl.b32 	%r1204, %r1203, 2;
	add.s32 	%r1205, %r626, %r1204;
	ld.shared.u32 	%r1206, [%r1205];
	setp.lt.s32 	%p300, %r1206, %r636;
	add.s32 	%r1207, %r1203, 1;
	selp.b32 	%r2910, %r2910, %r1203, %p300;
	selp.b32 	%r2911, %r1207, %r2911, %p300;
$L__BB7_514:
	setp.ge.s32 	%p301, %r2911, %r2910;
	@%p301 bra 	$L__BB7_516;
$L__BB7_515:
	add.s32 	%r1209, %r2911, %r2910;
	shr.s32 	%r1210, %r1209, 1;
	shl.b32 	%r1211, %r1210, 2;
	add.s32 	%r1212, %r626, %r1211;
	ld.shared.u32 	%r1213, [%r1212];
	setp.lt.s32 	%p302, %r1213, %r636;
	add.s32 	%r1214, %r1210, 1;
	selp.b32 	%r2910, %r2910, %r1210, %p302;
	selp.b32 	%r2911, %r1214, %r2911, %p302;
	setp.lt.s32 	%p303, %r2911, %r2910;
	@%p303 bra 	$L__BB7_515;
$L__BB7_516:
	sub.s32 	%r1217, %r2896, %r2900;
	sub.s32 	%r681, %r634, %r2911;
	add.s32 	%r682, %r681, %r1217;
	shr.s32 	%r1218, %r682, 1;
	max.s32 	%r683, %r1218, %r681;
	add.s32 	%r1220, %r2911, %r683;
	add.s32 	%r1221, %r1220, 1;
	min.s32 	%r1222, %r1221, %r546;
	sub.s32 	%r2920, %r1222, %r634;
	setp.lt.s32 	%p304, %r2920, 1;
	mov.b32 	%r2921, 0;
	@%p304 bra 	$L__BB7_519;
	mov.b32 	%r2921, 0;
$L__BB7_518:
	add.s32 	%r1224, %r2921, %r2920;
	shr.s32 	%r1225, %r1224, 1;
	shl.b32 	%r1226, %r1225, 2;
	add.s32 	%r1227, %r635, %r1226;
	ld.shared.u32 	%r1228, [%r1227];
	setp.lt.s32 	%p305, %r636, %r1228;
	add.s32 	%r1229, %r1225, 1;
	selp.b32 	%r2920, %r1225, %r2920, %p305;
	selp.b32 	%r2921, %r2921, %r1229, %p305;
	setp.lt.s32 	%p306, %r2921, %r2920;
	@%p306 bra 	$L__BB7_518;
$L__BB7_519:
	add.s32 	%r1230, %r681, %r2921;
	min.s32 	%r1231, %r1230, %r683;
	sub.s32 	%r1232, %r682, %r1231;
	add.s32 	%r1233, %r1231, 1;
	setp.eq.s32 	%p307, %r1232, %r1233;
	setp.lt.s32 	%p308, %r683, %r1230;
	and.pred  	%p309, %p307, %p308;
	add.s32 	%r2896, %r1232, %r2900;
	selp.u32 	%r2923, 1, 0, %p309;
$L__BB7_520:
	sub.s32 	%r1234, %r625, %r2896;
	add.s32 	%r1235, %r1234, %r2923;
	setp.eq.s32 	%p310, %r547, 0;
	shl.b32 	%r1236, %r545, 16;
	or.b32  	%r1237, %r1236, %r546;
	shl.b32 	%r1238, %r2896, 16;
	or.b32  	%r1239, %r1235, %r1238;
	selp.b32 	%r1240, %r1237, %r1239, %p310;
	add.s32 	%r1241, %r547, -1;
	selp.b32 	%r1242, 511, %r1241, %p310;
	shl.b32 	%r1243, %r1242, 2;
	add.s32 	%r1245, %r1122, %r1243;
	st.shared.u32 	[%r1245], %r1240;
	bar.sync 	0;
	ld.shared.u32 	%r1246, [%r624+-2048];
	shr.s32 	%r694, %r1246, 16;
	and.b32  	%r1247, %r1246, 65535;
	add.s32 	%r695, %r1235, %r545;
	add.s32 	%r696, %r1247, %r545;
	add.s32 	%r697, %r696, %r694;
	shl.b32 	%r1248, %r695, 2;
	add.s32 	%r698, %r1123, %r1248;
	ld.shared.u32 	%r699, [%r698];
	shl.b32 	%r1250, %r2896, 2;
	add.s32 	%r700, %r1123, %r1250;
	ld.shared.u32 	%r701, [%r700];
	setp.ge.s32 	%p938, %r2896, %r694;
	setp.lt.s32 	%p311, %r2896, %r694;
	setp.ge.s32 	%p312, %r695, %r696;
	and.pred  	%p939, %p312, %p311;
	or.pred  	%p313, %p938, %p312;
	@%p313 bra 	$L__BB7_522;
	setp.lt.s32 	%p939, %r701, %r699;
	setp.lt.s32 	%p938, %r699, %r701;
$L__BB7_522:
	add.s32 	%r1251, %r695, %r2896;
	setp.lt.s32 	%p314, %r1251, %r697;
	xor.pred  	%p315, %p938, %p939;
	and.pred  	%p126, %p314, %p315;
	mov.u32 	%r2924, %r701;
	mov.u32 	%r2925, %r2896;
	@%p938 bra 	$L__BB7_524;
	add.s32 	%r2925, %r2896, 1;
	ld.shared.u32 	%r2924, [%r700+4];
$L__BB7_524:
	mov.u32 	%r2926, %r699;
	mov.u32 	%r2927, %r695;
	@%p939 bra 	$L__BB7_526;
	add.s32 	%r2927, %r695, 1;
	ld.shared.u32 	%r2926, [%r698+4];
$L__BB7_526:
	setp.ge.s32 	%p940, %r2925, %r694;
	setp.lt.s32 	%p316, %r2925, %r694;
	setp.ge.s32 	%p317, %r2927, %r696;
	and.pred  	%p941, %p317, %p316;
	or.pred  	%p318, %p940, %p317;
	@%p318 bra 	$L__BB7_528;
	setp.lt.s32 	%p941, %r2924, %r2926;
	setp.lt.s32 	%p940, %r2926, %r2924;
$L__BB7_528:
	add.s32 	%r1252, %r2927, %r2925;
	setp.lt.s32 	%p319, %r1252, %r697;
	xor.pred  	%p320, %p940, %p941;
	and.pred  	%p133, %p319, %p320;
	mov.u32 	%r2928, %r2924;
	mov.u32 	%r2929, %r2925;
	@%p940 bra 	$L__BB7_530;
	add.s32 	%r2929, %r2925, 1;
	shl.b32 	%r1253, %r2925, 2;
	add.s32 	%r1255, %r1122, %r1253;
	ld.shared.u32 	%r2928, [%r1255+2052];
$L__BB7_530:
	mov.u32 	%r2930, %r2926;
	mov.u32 	%r2931, %r2927;
	@%p941 bra 	$L__BB7_532;
	add.s32 	%r2931, %r2927, 1;
	shl.b32 	%r1256, %r2927, 2;
	add.s32 	%r1258, %r1122, %r1256;
	ld.shared.u32 	%r2930, [%r1258+2052];
$L__BB7_532:
	setp.ge.s32 	%p942, %r2929, %r694;
	setp.lt.s32 	%p321, %r2929, %r694;
	setp.ge.s32 	%p322, %r2931, %r696;
	and.pred  	%p943, %p322, %p321;
	or.pred  	%p323, %p942, %p322;
	@%p323 bra 	$L__BB7_534;
	setp.lt.s32 	%p943, %r2928, %r2930;
	setp.lt.s32 	%p942, %r2930, %r2928;
$L__BB7_534:
	add.s32 	%r1259, %r2931, %r2929;
	setp.lt.s32 	%p324, %r1259, %r697;
	xor.pred  	%p325, %p942, %p943;
	and.pred  	%p140, %p324, %p325;
	mov.u32 	%r2932, %r2928;
	mov.u32 	%r2933, %r2929;
	@%p942 bra 	$L__BB7_536;
	add.s32 	%r2933, %r2929, 1;
	shl.b32 	%r1260, %r2929, 2;
	mov.u32 	%r1261, _ZN6thrust24THRUST_300001_SM_1000_NS8cuda_cub4core6detail5shmemE;
	add.s32 	%r1262, %r1261, %r1260;
	ld.shared.u32 	%r2932, [%r1262+2052];
$L__BB7_536:
	mov.u32 	%r2934, %r2930;
	mov.u32 	%r2935, %r2931;
	@%p943 bra 	$L__BB7_538;
	add.s32 	%r2935, %r2931, 1;
	shl.b32 	%r1263, %r2931, 2;
	mov.u32 	%r1264, _ZN6thrust24THRUST_300001_SM_1000_NS8cuda_cub4core6detail5shmemE;
	add.s32 	%r1265, %r1264, %r1263;
	ld.shared.u32 	%r2934, [%r1265+2052];
$L__BB7_538:
	setp.ge.s32 	%p944, %r2933, %r694;
	setp.lt.s32 	%p326, %r2933, %r694;
	setp.ge.s32 	%p327, %r2935, %r696;
	and.pred  	%p945, %p327, %p326;
	or.pred  	%p328, %p944, %p327;
	@%p328 bra 	$L__BB7_540;
	setp.lt.s32 	%p945, %r2932, %r2934;
	setp.lt.s32 	%p944, %r2934, %r2932;
$L__BB7_540:
	add.s32 	%r1266, %r2935, %r2933;
	setp.lt.s32 	%p329, %r1266, %r697;
	xor.pred  	%p330, %p944, %p945;
	and.pred  	%p147, %p329, %p330;
	mov.u32 	%r2936, %r2932;
	mov.u32 	%r2937, %r2933;
	@%p944 bra 	$L__BB7_542;
	add.s32 	%r2937, %r2933, 1;
	shl.b32 	%r1267, %r2933, 2;
	mov.u32 	%r1268, _ZN6thrust24THRUST_300001_SM_1000_NS8cuda_cub4core6detail5shmemE;
	add.s32 	%r1269, %r1268, %r1267;
	ld.shared.u32 	%r2936, [%r1269+2052];
$L__BB7_542:
	mov.u32 	%r2938, %r2934;
	mov.u32 	%r2939, %r2935;
	@%p945 bra 	$L__BB7_544;
	add.s32 	%r2939, %r2935, 1;
	shl.b32 	%r1270, %r2935, 2;
	mov.u32 	%r1271, _ZN6thrust24THRUST_300001_SM_1000_NS8cuda_cub4core6detail5shmemE;
	add.s32 	%r1272, %r1271, %r1270;
	ld.shared.u32 	%r2938, [%r1272+2052];
$L__BB7_544:
	setp.ge.s32 	%p946, %r2937, %r694;
	setp.lt.s32 	%p331, %r2937, %r694;
	setp.ge.s32 	%p332, %r2939, %r696;
	and.pred  	%p947, %p332, %p331;
	or.pred  	%p333, %p946, %p332;
	@%p333 bra 	$L__BB7_546;
	setp.lt.s32 	%p947, %r2936, %r2938;
	setp.lt.s32 	%p946, %r2938, %r2936;
$L__BB7_546:
	add.s32 	%r1273, %r2939, %r2937;
	setp.lt.s32 	%p334, %r1273, %r697;
	xor.pred  	%p335, %p946, %p947;
	and.pred  	%p154, %p334, %p335;
	mov.u32 	%r2944, %r2936;
	mov.u32 	%r2945, %r2937;
	@%p946 bra 	$L__BB7_548;
	add.s32 	%r2945, %r2937, 1;
	shl.b32 	%r1274, %r2937, 2;
	mov.u32 	%r1275, _ZN6thrust24THRUST_300001_SM_1000_NS8cuda_cub4core6detail5shmemE;
	add.s32 	%r1276, %r1275, %r1274;
	ld.shared.u32 	%r2944, [%r1276+2052];
$L__BB7_548:
	mov.u32 	%r2946, %r2938;
	mov.u32 	%r2947, %r2939;
	@%p947 bra 	$L__BB7_550;
	add.s32 	%r2947, %r2939, 1;
	shl.b32 	%r1277, %r2939, 2;
	mov.u32 	%r1278, _ZN6thrust24THRUST_300001_SM_1000_NS8cuda_cub4core6detail5shmemE;
	add.s32 	%r1279, %r1278, %r1277;
	ld.shared.u32 	%r2946, [%r1279+2052];
$L__BB7_550:
	setp.ge.s32 	%p948, %r2945, %r694;
	setp.lt.s32 	%p336, %r2945, %r694;
	setp.ge.s32 	%p337, %r2947, %r696;
	and.pred  	%p949, %p337, %p336;
	or.pred  	%p338, %p948, %p337;
	@%p338 bra 	$L__BB7_552;
	setp.lt.s32 	%p949, %r2944, %r2946;
	setp.lt.s32 	%p948, %r2946, %r2944;
$L__BB7_552:
	selp.b32 	%r742, %r2944, %r2946, %p949;
	selp.b32 	%r743, %r2945, %r2947, %p949;
	add.s32 	%r1280, %r2947, %r2945;
	setp.lt.s32 	%p339, %r1280, %r697;
	xor.pred  	%p340, %p948, %p949;
	selp.b32 	%r1281, 32, 0, %p340;
	selp.b32 	%r744, %r1281, 0, %p339;
	@%p948 bra 	$L__BB7_554;
	add.s32 	%r745, %r2945, 1;
	shl.b32 	%r1282, %r2945, 2;
	mov.u32 	%r1283, _ZN6thrust24THRUST_300001_SM_1000_NS8cuda_cub4core6detail5shmemE;
	add.s32 	%r1284, %r1283, %r1282;
	ld.shared.u32 	%r2944, [%r1284+2052];
	mov.u32 	%r2945, %r745;
$L__BB7_554:
	@%p949 bra 	$L__BB7_556;
	add.s32 	%r749, %r2947, 1;
	shl.b32 	%r1285, %r2947, 2;
	mov.u32 	%r1286, _ZN6thrust24THRUST_300001_SM_1000_NS8cuda_cub4core6detail5shmemE;
	add.s32 	%r1287, %r1286, %r1285;
	ld.shared.u32 	%r2946, [%r1287+2052];
	mov.u32 	%r2947, %r749;
$L__BB7_556:
	setp.ge.s32 	%p950, %r2945, %r694;
	setp.lt.s32 	%p341, %r2945, %r694;
	setp.ge.s32 	%p342, %r2947, %r696;
	and.pred  	%p951, %p342, %p341;
	or.pred  	%p343, %p950, %p342;
	@%p343 bra 	$L__BB7_558;
	setp.lt.s32 	%p951, %r2944, %r2946;
	setp.lt.s32 	%p950, %r2946, %r2944;
$L__BB7_558:
	add.s32 	%r1288, %r2947, %r2945;
	setp.lt.s32 	%p344, %r1288, %r697;
	xor.pred  	%p345, %p950, %p951;
	selp.b32 	%r1289, 64, 0, %p345;
	selp.b32 	%r1290, %r1289, 0, %p344;
	or.b32  	%r1291, %r744, %r1290;
	selp.b32 	%r1292, 8, 0, %p147;
	selp.b32 	%r1293, 4, 0, %p140;
	selp.u32 	%r1294, 1, 0, %p126;
	selp.b32 	%r1295, 2, 0, %p133;
	or.b32  	%r1296, %r1295, %r1294;
	or.b32  	%r1297, %r1296, %r1293;
	or.b32  	%r1298, %r1297, %r1292;
	selp.b32 	%r1299, 16, 0, %p154;
	or.b32  	%r1300, %r1298, %r1299;
	or.b32  	%r753, %r1291, %r1300;
	mov.u32 	%r2952, %r2944;
	mov.u32 	%r2953, %r2945;
	@%p950 bra 	$L__BB7_560;
	add.s32 	%r2953, %r2945, 1;
	shl.b32 	%r1301, %r2945, 2;
	mov.u32 	%r1302, _ZN6thrust24THRUST_300001_SM_1000_NS8cuda_cub4core6detail5shmemE;
	add.s32 	%r1303, %r1302, %r1301;
	ld.shared.u32 	%r2952, [%r1303+2052];
$L__BB7_560:
	mov.u32 	%r2954, %r2946;
	mov.u32 	%r2955, %r2947;
	@%p951 bra 	$L__BB7_562;
	add.s32 	%r2955, %r2947, 1;
	shl.b32 	%r1304, %r2947, 2;
	mov.u32 	%r1305, _ZN6thrust24THRUST_300001_SM_1000_NS8cuda_cub4core6detail5shmemE;
	add.s32 	%r1306, %r1305, %r1304;
	ld.shared.u32 	%r2954, [%r1306+2052];
$L__BB7_562:
	setp.ge.s32 	%p952, %r2953, %r694;
	setp.lt.s32 	%p346, %r2953, %r694;
	setp.ge.s32 	%p347, %r2955, %r696;
	and.pred  	%p953, %p347, %p346;
	or.pred  	%p348, %p952, %p347;
	@%p348 bra 	$L__BB7_564;
	setp.lt.s32 	%p953, %r2952, %r2954;
	setp.lt.s32 	%p952, %r2954, %r2952;
$L__BB7_564:
	selp.b32 	%r762, %r2952, %r2954, %p953;
	selp.b32 	%r763, %r2953, %r2955, %p953;
	add.s32 	%r1307, %r2955, %r2953;
	setp.lt.s32 	%p349, %r1307, %r697;
	xor.pred  	%p350, %p952, %p953;
	selp.b32 	%r1308, 128, 0, %p350;
	selp.b32 	%r764, %r1308, 0, %p349;
	@%p952 bra 	$L__BB7_566;
	add.s32 	%r765, %r2953, 1;
	shl.b32 	%r1309, %r2953, 2;
	mov.u32 	%r1310, _ZN6thrust24THRUST_300001_SM_1000_NS8cuda_cub4core6detail5shmemE;
	add.s32 	%r1311, %r1310, %r1309;
	ld.shared.u32 	%r2952, [%r1311+2052];
	mov.u32 	%r2953, %r765;
$L__BB7_566:
	@%p953 bra 	$L__BB7_568;
	add.s32 	%r769, %r2955, 1;
	shl.b32 	%r1312, %r2955, 2;
	mov.u32 	%r1313, _ZN6thrust24THRUST_300001_SM_1000_NS8cuda_cub4core6detail5shmemE;
	add.s32 	%r1314, %r1313, %r1312;
	ld.shared.u32 	%r2954, [%r1314+2052];
	mov.u32 	%r2955, %r769;
$L__BB7_568:
	setp.ge.s32 	%p954, %r2953, %r694;
	setp.lt.s32 	%p351, %r2953, %r694;
	setp.ge.s32 	%p352, %r2955, %r696;
	and.pred  	%p955, %p352, %p351;
	or.pred  	%p353, %p954, %p352;
	@%p353 bra 	$L__BB7_570;
	setp.lt.s32 	%p955, %r2952, %r2954;
	setp.lt.s32 	%p954, %r2954, %r2952;
$L__BB7_570:
	add.s32 	%r1315, %r2955, %r2953;
	setp.lt.s32 	%p354, %r1315, %r697;
	xor.pred  	%p355, %p954, %p955;
	selp.b32 	%r1316, 256, 0, %p355;
	selp.b32 	%r1317, %r1316, 0, %p354;
	or.b32  	%r1318, %r764, %r1317;
	or.b32  	%r773, %r1318, %r753;
	mov.u32 	%r2960, %r2952;
	mov.u32 	%r2961, %r2953;
	@%p954 bra 	$L__BB7_572;
	add.s32 	%r2961, %r2953, 1;
	shl.b32 	%r1319, %r2953, 2;
	mov.u32 	%r1320, _ZN6thrust24THRUST_300001_SM_1000_NS8cuda_cub4core6detail5shmemE;
	add.s32 	%r1321, %r1320, %r1319;
	ld.shared.u32 	%r2960, [%r1321+2052];
$L__BB7_572:
	mov.u32 	%r2962, %r2954;
	mov.u32 	%r2963, %r2955;
	@%p955 bra 	$L__BB7_574;
	add.s32 	%r2963, %r2955, 1;
	shl.b32 	%r1322, %r2955, 2;
	mov.u32 	%r1323, _ZN6thrust24THRUST_300001_SM_1000_NS8cuda_cub4core6detail5shmemE;
	add.s32 	%r1324, %r1323, %r1322;
	ld.shared.u32 	%r2962, [%r1324+2052];
$L__BB7_574:
	setp.ge.s32 	%p956, %r2961, %r694;
	setp.lt.s32 	%p356, %r2961, %r694;
	setp.ge.s32 	%p357, %r2963, %r696;
	and.pred  	%p957, %p357, %p356;
	or.pred  	%p358, %p956, %p357;
	@%p358 bra 	$L__BB7_576;
	setp.lt.s32 	%p957, %r2960, %r2962;
	setp.lt.s32 	%p956, %r2962, %r2960;
$L__BB7_576:
	selp.b32 	%r782, %r2960, %r2962, %p957;
	selp.b32 	%r783, %r2961, %r2963, %p957;
	add.s32 	%r1325, %r2963, %r2961;
	setp.lt.s32 	%p359, %r1325, %r697;
	xor.pred  	%p360, %p956, %p957;
	selp.b32 	%r1326, 512, 0, %p360;
	selp.b32 	%r784, %r1326, 0, %p359;
	@%p956 bra 	$L__BB7_578;
	add.s32 	%r785, %r2961, 1;
	shl.b32 	%r1327, %r2961, 2;
	mov.u32 	%r1328, _ZN6thrust24THRUST_300001_SM_1000_NS8cuda_cub4core6detail5shmemE;
	add.s32 	%r1329, %r1328, %r1327;
	ld.shared.u32 	%r2960, [%r1329+2052];
	mov.u32 	%r2961, %r785;
$L__BB7_578:
	@%p957 bra 	$L__BB7_580;
	add.s32 	%r789, %r2963, 1;
	shl.b32 	%r1330, %r2963, 2;
	mov.u32 	%r1331, _ZN6thrust24THRUST_300001_SM_1000_NS8cuda_cub4core6detail5shmemE;
	add.s32 	%r1332, %r1331, %r1330;
	ld.shared.u32 	%r2962, [%r1332+2052];
	mov.u32 	%r2963, %r789;
$L__BB7_580:
	setp.ge.s32 	%p958, %r2961, %r694;
	setp.lt.s32 	%p361, %r2961, %r694;
	setp.ge.s32 	%p362, %r2963, %r696;
	and.pred  	%p959, %p362, %p361;
	or.pred  	%p363, %p958, %p362;
	@%p363 bra 	$L__BB7_582;
	setp.lt.s32 	%p959, %r2960, %r2962;
	setp.lt.s32 	%p958, %r2962, %r2960;
$L__BB7_582:
	add.s32 	%r1333, %r2963, %r2961;
	setp.lt.s32 	%p364, %r1333, %r697;
	xor.pred  	%p365, %p958, %p959;
	selp.b32 	%r1334, 1024, 0, %p365;
	selp.b32 	%r1335, %r1334, 0, %p364;
	or.b32  	%r1336, %r784, %r1335;
	or.b32  	%r793, %r1336, %r773;
	mov.u32 	%r2968, %r2960;
	mov.u32 	%r2969, %r2961;
	@%p958 bra 	$L__BB7_584;
	add.s32 	%r2969, %r2961, 1;
	shl.b32 	%r1337, %r2961, 2;
	mov.u32 	%r1338, _ZN6thrust24THRUST_300001_SM_1000_NS8cuda_cub4core6detail5shmemE;
	add.s32 	%r1339, %r1338, %r1337;
	ld.shared.u32 	%r2968, [%r1339+2052];
$L__BB7_584:
	mov.u32 	%r2970, %r2962;
	mov.u32 	%r2971, %r2963;
	@%p959 bra 	$L__BB7_586;
	add.s32 	%r2971, %r2963, 1;
	shl.b32 	%r1340, %r2963, 2;
	mov.u32 	%r1341, _ZN6thrust24THRUST_300001_SM_1000_NS8cuda_cub4core6detail5shmemE;
	add.s32 	%r1342, %r1341, %r1340;
	ld.shared.u32 	%r2970, [%r1342+2052];
$L__BB7_586:
	setp.ge.s32 	%p960, %r2969, %r694;
	setp.lt.s32 	%p366, %r2969, %r694;
	setp.ge.s32 	%p367, %r2971, %r696;
	and.pred  	%p961, %p367, %p366;
	or.pred  	%p368, %p960, %p367;
	@%p368 bra 	$L__BB7_588;
	setp.lt.s32 	%p961, %r2968, %r2970;
	setp.lt.s32 	%p960, %r2970, %r2968;
$L__BB7_588:
	selp.b32 	%r802, %r2968, %r2970, %p961;
	selp.b32 	%r803, %r2969, %r2971, %p961;
	add.s32 	%r1343, %r2971, %r2969;
	setp.lt.s32 	%p369, %r1343, %r697;
	xor.pred  	%p370, %p960, %p961;
	selp.b32 	%r1344, 2048, 0, %p370;
	selp.b32 	%r804, %r1344, 0, %p369;
	@%p960 bra 	$L__BB7_590;
	add.s32 	%r805, %r2969, 1;
	shl.b32 	%r1345, %r2969, 2;
	mov.u32 	%r1346, _ZN6thrust24THRUST_300001_SM_1000_NS8cuda_cub4core6detail5shmemE;
	add.s32 	%r1347, %r1346, %r1345;
	ld.shared.u32 	%r2968, [%r1347+2052];
	mov.u32 	%r2969, %r805;
$L__BB7_590:
	@%p961 bra 	$L__BB7_592;
	add.s32 	%r809, %r2971, 1;
	shl.b32 	%r1348, %r2971, 2;
	mov.u32 	%r1349, _ZN6thrust24THRUST_300001_SM_1000_NS8cuda_cub4core6detail5shmemE;
	add.s32 	%r1350, %r1349, %r1348;
	ld.shared.u32 	%r2970, [%r1350+2052];
	mov.u32 	%r2971, %r809;
$L__BB7_592:
	setp.ge.s32 	%p962, %r2969, %r694;
	setp.lt.s32 	%p371, %r2969, %r694;
	setp.ge.s32 	%p372, %r2971, %r696;
	and.pred  	%p963, %p372, %p371;
	or.pred  	%p373, %p962, %p372;
	@%p373 bra 	$L__BB7_594;
	setp.lt.s32 	%p963, %r2968, %r2970;
	setp.lt.s32 	%p962, %r2970, %r2968;
$L__BB7_594:
	add.s32 	%r1351, %r2971, %r2969;
	setp.lt.s32 	%p374, %r1351, %r697;
	xor.pred  	%p375, %p962, %p963;
	selp.b32 	%r1352, 4096, 0, %p375;
	selp.b32 	%r1353, %r1352, 0, %p374;
	or.b32  	%r1354, %r804, %r1353;
	or.b32  	%r813, %r1354, %r793;
	mov.u32 	%r2976, %r2968;
	mov.u32 	%r2977, %r2969;
	@%p962 bra 	$L__BB7_596;
	add.s32 	%r2977, %r2969, 1;
	shl.b32 	%r1355, %r2969, 2;
	mov.u32 	%r1356, _ZN6thrust24THRUST_300001_SM_1000_NS8cuda_cub4core6detail5shmemE;
	add.s32 	%r1357, %r1356, %r1355;
	ld.shared.u32 	%r2976, [%r1357+2052];
$L__BB7_596:
	mov.u32 	%r2978, %r2970;
	mov.u32 	%r2979, %r2971;
	@%p963 bra 	$L__BB7_598;
	add.s32 	%r2979, %r2971, 1;
	shl.b32 	%r1358, %r2971, 2;
	mov.u32 	%r1359, _ZN6thrust24THRUST_300001_SM_1000_NS8cuda_cub4core6detail5shmemE;
	add.s32 	%r1360, %r1359, %r1358;
	ld.shared.u32 	%r2978, [%r1360+2052];
$L__BB7_598:
	setp.ge.s32 	%p964, %r2977, %r694;
	setp.lt.s32 	%p376, %r2977, %r694;
	setp.ge.s32 	%p377, %r2979, %r696;
	and.pred  	%p965, %p377, %p376;
	or.pred  	%p378, %p964, %p377;
	@%p378 bra 	$L__BB7_600;
	setp.lt.s32 	%p965, %r2976, %r2978;
	setp.lt.s32 	%p964, %r2978, %r2976;
$L__BB7_600:
	selp.b32 	%r822, %r2976, %r2978, %p965;
	selp.b32 	%r823, %r2977, %r2979, %p965;
	add.s32 	%r1361, %r2979, %r2977;
	setp.lt.s32 	%p379, %r1361, %r697;
	xor.pred  	%p380, %p964, %p965;
	selp.b32 	%r1362, 8192, 0, %p380;
	selp.b32 	%r824, %r1362, 0, %p379;
	@%p964 bra 	$L__BB7_602;
	add.s32 	%r825, %r2977, 1;
	shl.b32 	%r1363, %r2977, 2;
	mov.u32 	%r1364, _ZN6thrust24THRUST_300001_SM_1000_NS8cuda_cub4core6detail5shmemE;
	add.s32 	%r1365, %r1364, %r1363;
	ld.shared.u32 	%r2976, [%r1365+2052];
	mov.u32 	%r2977, %r825;
$L__BB7_602:
	@%p965 bra 	$L__BB7_604;
	add.s32 	%r829, %r2979, 1;
	shl.b32 	%r1366, %r2979, 2;
	mov.u32 	%r1367, _ZN6thrust24THRUST_300001_SM_1000_NS8cuda_cub4core6detail5shmemE;
	add.s32 	%r1368, %r1367, %r1366;
	ld.shared.u32 	%r2978, [%r1368+2052];
	mov.u32 	%r2979, %r829;
$L__BB7_604:
	setp.ge.s32 	%p966, %r2977, %r694;
	setp.lt.s32 	%p381, %r2977, %r694;
	setp.ge.s32 	%p382, %r2979, %r696;
	and.pred  	%p967, %p382, %p381;
	or.pred  	%p383, %p966, %p382;
	@%p383 bra 	$L__BB7_606;
	setp.lt.s32 	%p967, %r2976, %r2978;
	setp.lt.s32 	%p966, %r2978, %r2976;
$L__BB7_606:
	add.s32 	%r1369, %r2979, %r2977;
	setp.lt.s32 	%p384, %r1369, %r697;
	xor.pred  	%p385, %p966, %p967;
	selp.b32 	%r1370, 16384, 0, %p385;
	selp.b32 	%r1371, %r1370, 0, %p384;
	or.b32  	%r1372, %r824, %r1371;
	or.b32  	%r833, %r1372, %r813;
	mov.u32 	%r2984, %r2976;
	mov.u32 	%r2985, %r2977;
	@%p966 bra 	$L__BB7_608;
	add.s32 	%r2985, %r2977, 1;
	shl.b32 	%r1373, %r2977, 2;
	mov.u32 	%r1374, _ZN6thrust24THRUST_300001_SM_1000_NS8cuda_cub4core6detail5shmemE;
	add.s32 	%r1375, %r1374, %r1373;
	ld.shared.u32 	%r2984, [%r1375+2052];
$L__BB7_608:
	mov.u32 	%r2986, %r2978;
	mov.u32 	%r2987, %r2979;
	@%p967 bra 	$L__BB7_610;
	add.s32 	%r2987, %r2979, 1;
	shl.b32 	%r1376, %r2979, 2;
	mov.u32 	%r1377, _ZN6thrust24THRUST_300001_SM_1000_NS8cuda_cub4core6detail5shmemE;
	add.s32 	%r1378, %r1377, %r1376;
	ld.shared.u32 	%r2986, [%r1378+2052];
$L__BB7_610:
	setp.ge.s32 	%p968, %r2985, %r694;
	setp.lt.s32 	%p386, %r2985, %r694;
	setp.ge.s32 	%p387, %r2987, %r696;
	and.pred  	%p969, %p387, %p386;
	or.pred  	%p388, %p968, %p387;
	@%p388 bra 	$L__BB7_612;
	setp.lt.s32 	%p969, %r2984, %r2986;
	setp.lt.s32 	%p968, %r2986, %r2984;
$L__BB7_612:
	selp.b32 	%r842, %r2984, %r2986, %p969;
	selp.b32 	%r843, %r2985, %r2987, %p969;
	add.s32 	%r1379, %r2987, %r2985;
	setp.lt.s32 	%p389, %r1379, %r697;
	xor.pred  	%p390, %p968, %p969;
	selp.b32 	%r1380, 32768, 0, %p390;
	selp.b32 	%r844, %r1380, 0, %p389;
	@%p968 bra 	$L__BB7_614;
	add.s32 	%r845, %r2985, 1;
	shl.b32 	%r1381, %r2985, 2;
	mov.u32 	%r1382, _ZN6thrust24THRUST_300001_SM_1000_NS8cuda_cub4core6detail5shmemE;
	add.s32 	%r1383, %r1382, %r1381;
	ld.shared.u32 	%r2984, [%r1383+2052];
	mov.u32 	%r2985, %r845;
$L__BB7_614:
	@%p969 bra 	$L__BB7_616;
	add.s32 	%r849, %r2987, 1;
	shl.b32 	%r1384, %r2987, 2;
	mov.u32 	%r1385, _ZN6thrust24THRUST_300001_SM_1000_NS8cuda_cub4core6detail5shmemE;
	add.s32 	%r1386, %r1385, %r1384;
	ld.shared.u32 	%r2986, [%r1386+2052];
	mov.u32 	%r2987, %r849;
$L__BB7_616:
	setp.ge.s32 	%p970, %r2985, %r694;
	setp.lt.s32 	%p391, %r2985, %r694;
	setp.ge.s32 	%p392, %r2987, %r696;
	and.pred  	%p971, %p392, %p391;
	or.pred  	%p393, %p970, %p392;
	@%p393 bra 	$L__BB7_618;
	setp.lt.s32 	%p971, %r2984, %r2986;
	setp.lt.s32 	%p970, %r2986, %r2984;
$L__BB7_618:
	add.s32 	%r1387, %r2987, %r2985;
	setp.lt.s32 	%p394, %r1387, %r697;
	xor.pred  	%p395, %p970, %p971;
	selp.b32 	%r1388, 65536, 0, %p395;
	selp.b32 	%r1389, %r1388, 0, %p394;
	or.b32  	%r1390, %r844, %r1389;
	or.b32  	%r853, %r1390, %r833;
	mov.u32 	%r2992, %r2984;
	mov.u32 	%r2993, %r2985;
	@%p970 bra 	$L__BB7_620;
	add.s32 	%r2993, %r2985, 1;
	shl.b32 	%r1391, %r2985, 2;
	mov.u32 	%r1392, _ZN6thrust24THRUST_300001_SM_1000_NS8cuda_cub4core6detail5shmemE;
	add.s32 	%r1393, %r1392, %r1391;
	ld.shared.u32 	%r2992, [%r1393+2052];
$L__BB7_620:
	mov.u32 	%r2994, %r2986;
	mov.u32 	%r2995, %r2987;
	@%p971 bra 	$L__BB7_622;
	add.s32 	%r2995, %r2987, 1;
	shl.b32 	%r1394, %r2987, 2;
	mov.u32 	%r1395, _ZN6thrust24THRUST_300001_SM_1000_NS8cuda_cub4core6detail5shmemE;
	add.s32 	%r1396, %r1395, %r1394;
	ld.shared.u32 	%r2994, [%r1396+2052];
$L__BB7_622:
	setp.ge.s32 	%p972, %r2993, %r694;
	setp.lt.s32 	%p396, %r2993, %r694;
	setp.ge.s32 	%p397, %r2995, %r696;
	and.pred  	%p973, %p397, %p396;
	or.pred  	%p398, %p972, %p397;
	@%p398 bra 	$L__BB7_624;
	setp.lt.s32 	%p973, %r2992, %r2994;
	setp.lt.s32 	%p972, %r2994, %r2992;
$L__BB7_624:
	selp.b32 	%r862, %r2992, %r2994, %p973;
	selp.b32 	%r863, %r2993, %r2995, %p973;
	add.s32 	%r1397, %r2995, %r2993;
	setp.lt.s32 	%p399, %r1397, %r697;
	xor.pred  	%p400, %p972, %p973;
	selp.b32 	%r1398, 131072, 0, %p400;
	selp.b32 	%r864, %r1398, 0, %p399;
	@%p972 bra 	$L__BB7_626;
	add.s32 	%r865, %r2993, 1;
	shl.b32 	%r1399, %r2993, 2;
	mov.u32 	%r1400, _ZN6thrust24THRUST_300001_SM_1000_NS8cuda_cub4core6detail5shmemE;
	add.s32 	%r1401, %r1400, %r1399;
	ld.shared.u32 	%r2992, [%r1401+2052];
	mov.u32 	%r2993, %r865;
$L__BB7_626:
	@%p973 bra 	$L__BB7_628;
	add.s32 	%r869, %r2995, 1;
	shl.b32 	%r1402, %r2995, 2;
	mov.u32 	%r1403, _ZN6thrust24THRUST_300001_SM_1000_NS8cuda_cub4core6detail5shmemE;
	add.s32 	%r1404, %r1403, %r1402;
	ld.shared.u32 	%r2994, [%r1404+2052];
	mov.u32 	%r2995, %r869;
$L__BB7_628:
	setp.ge.s32 	%p974, %r2993, %r694;
	setp.lt.s32 	%p401, %r2993, %r694;
	setp.ge.s32 	%p402, %r2995, %r696;
	and.pred  	%p975, %p402, %p401;
	or.pred  	%p403, %p974, %p402;
	@%p403 bra 	$L__BB7_630;
	setp.lt.s32 	%p975, %r2992, %r2994;
	setp.lt.s32 	%p974, %r2994, %r2992;
$L__BB7_630:
	selp.b32 	%r873, %r2992, %r2994, %p975;
	selp.b32 	%r874, %r2993, %r2995, %p975;
	add.s32 	%r1405, %r2995, %r2993;
	setp.lt.s32 	%p404, %r1405, %r697;
	xor.pred  	%p405, %p974, %p975;
	selp.b32 	%r1406, 262144, 0, %p405;
	selp.b32 	%r1407, %r1406, 0, %p404;
	or.b32  	%r1408, %r864, %r1407;
	or.b32  	%r875, %r1408, %r853;
	bar.sync 	0;
	popc.b32 	%r1409, %r875;
	cvt.u64.u32 	%rd72, %r1409;
	setp.ne.s32 	%p406, %r1, 0;
	@%p406 bra 	$L__BB7_634;
	shr.u32 	%r876, %r547, 5;
	// begin inline asm
	mov.u32 %r1589, %laneid;
	// end inline asm
	mov.b64 	{%r1591, %r1596}, %rd72;
	mov.b32 	%r1597, 1;
	mov.b32 	%r1638, 0;
	mov.b32 	%r1639, -1;
	// begin inline asm
	shfl.sync.up.b32 %r1590, %r1591, %r1597, %r1638, %r1639;
	// end inline asm
	// begin inline asm
	shfl.sync.up.b32 %r1595, %r1596, %r1597, %r1638, %r1639;
	// end inline asm
	mov.b64 	%rd261, {%r1590, %r1595};
	setp.lt.s32 	%p460, %r1589, 1;
	selp.b64 	%rd262, 0, %rd261, %p460;
	add.s64 	%rd263, %rd262, %rd72;
	mov.b64 	{%r1601, %r1606}, %rd263;
	mov.b32 	%r1607, 2;
	// begin inline asm
	shfl.sync.up.b32 %r1600, %r1601, %r1607, %r1638, %r1639;
	// end inline asm
	// begin inline asm
	shfl.sync.up.b32 %r1605, %r1606, %r1607, %r1638, %r1639;
	// end inline asm
	mov.b64 	%rd264, {%r1600, %r1605};
	setp.lt.s32 	%p461, %r1589, 2;
	selp.b64 	%rd265, 0, %rd264, %p461;
	add.s64 	%rd266, %rd265, %rd263;
	mov.b64 	{%r1611, %r1616}, %rd266;
	mov.b32 	%r1617, 4;
	// begin inline asm
	shfl.sync.up.b32 %r1610, %r1611, %r1617, %r1638, %r1639;
	// end inline asm
	// begin inline asm
	shfl.sync.up.b32 %r1615, %r1616, %r1617, %r1638, %r1639;
	// end inline asm
	mov.b64 	%rd267, {%r1610, %r1615};
	setp.lt.s32 	%p462, %r1589, 4;
	selp.b64 	%rd268, 0, %rd267, %p462;
	add.s64 	%rd269, %rd268, %rd266;
	mov.b64 	{%r1621, %r1626}, %rd269;
	mov.b32 	%r1627, 8;
	// begin inline asm
	shfl.sync.up.b32 %r1620, %r1621, %r1627, %r1638, %r1639;
	// end inline asm
	// begin inline asm
	shfl.sync.up.b32 %r1625, %r1626, %r1627, %r1638, %r1639;
	// end inline asm
	mov.b64 	%rd270, {%r1620, %r1625};
	setp.lt.s32 	%p463, %r1589, 8;
	selp.b64 	%rd271, 0, %rd270, %p463;
	add.s64 	%rd272, %rd271, %rd269;
	mov.b64 	{%r1631, %r1636}, %rd272;
	mov.b32 	%r1637, 16;
	// begin inline asm
	shfl.sync.up.b32 %r1630, %r1631, %r1637, %r1638, %r1639;
	// end inline asm
	// begin inline asm
	shfl.sync.up.b32 %r1635, %r1636, %r1637, %r1638, %r1639;
	// end inline asm
	mov.b64 	%rd273, {%r1630, %r1635};
	setp.lt.s32 	%p464, %r1589, 16;
	selp.b64 	%rd274, 0, %rd273, %p464;
	add.s64 	%rd73, %rd274, %rd272;
	setp.ne.s32 	%p465, %r1589, 31;
	@%p465 bra 	$L__BB7_633;
	shl.b32 	%r1640, %r876, 3;
	mov.u32 	%r1641, _ZN6thrust24THRUST_300001_SM_1000_NS8cuda_cub4core6detail5shmemE;
	add.s32 	%r1642, %r1641, %r1640;
	st.shared.u64 	[%r1642], %rd73;
$L__BB7_633:
	bar.sync 	0;
	ld.shared.v2.u64 	{%rd276, %rd277}, [_ZN6thrust24THRUST_300001_SM_1000_NS8cuda_cub4core6detail5shmemE];
	add.s64 	%rd278, %rd277, %rd276;
	setp.eq.s32 	%p466, %r876, 2;
	selp.b64 	%rd279, %rd278, %rd276, %p466;
	ld.shared.v2.u64 	{%rd280, %rd281}, [_ZN6thrust24THRUST_300001_SM_1000_NS8cuda_cub4core6detail5shmemE+16];
	add.s64 	%rd282, %rd278, %rd280;
	setp.eq.s32 	%p467, %r876, 3;
	selp.b64 	%rd283, %rd282, %rd279, %p467;
	add.s64 	%rd284, %rd282, %rd281;
	setp.eq.s32 	%p468, %r876, 4;
	selp.b64 	%rd285, %rd284, %rd283, %p468;
	ld.shared.v2.u64 	{%rd286, %rd287}, [_ZN6thrust24THRUST_300001_SM_1000_NS8cuda_cub4core6detail5shmemE+32];
	add.s64 	%rd288, %rd284, %rd286;
	setp.eq.s32 	%p469, %r876, 5;
	selp.b64 	%rd289, %rd288, %rd285, %p469;
	add.s64 	%rd290, %rd288, %rd287;
	setp.eq.s32 	%p470, %r876, 6;
	selp.b64 	%rd291, %rd290, %rd289, %p470;
	ld.shared.v2.u64 	{%rd292, %rd293}, [_ZN6thrust24THRUST_300001_SM_1000_NS8cuda_cub4core6detail5shmemE+48];
	add.s64 	%rd294, %rd290, %rd292;
	setp.eq.s32 	%p471, %r876, 7;
	selp.b64 	%rd295, %rd294, %rd291, %p471;
	add.s64 	%rd296, %rd294, %rd293;
	setp.eq.s32 	%p472, %r876, 8;
	selp.b64 	%rd297, %rd296, %rd295, %p472;
	ld.shared.v2.u64 	{%rd298, %rd299}, [_ZN6thrust24THRUST_300001_SM_1000_NS8cuda_cub4core6detail5shmemE+64];
	add.s64 	%rd300, %rd296, %rd298;
	setp.eq.s32 	%p473, %r876, 9;
	selp.b64 	%rd301, %rd300, %rd297, %p473;
	add.s64 	%rd302, %rd300, %rd299;
	setp.eq.s32 	%p474, %r876, 10;
	selp.b64 	%rd303, %rd302, %rd301, %p474;
	ld.shared.v2.u64 	{%rd304, %rd305}, [_ZN6thrust24THRUST_300001_SM_1000_NS8cuda_cub4core6detail5shmemE+80];
	add.s64 	%rd306, %rd302, %rd304;
	setp.eq.s32 	%p475, %r876, 11;
	selp.b64 	%rd307, %rd306, %rd303, %p475;
	add.s64 	%rd308, %rd306, %rd305;
	setp.eq.s32 	%p476, %r876, 12;
	selp.b64 	%rd309, %rd308, %rd307, %p476;
	ld.shared.v2.u64 	{%rd310, %rd311}, [_ZN6thrust24THRUST_300001_SM_1000_NS8cuda_cub4core6detail5shmemE+96];
	add.s64 	%rd312, %rd308, %rd310;
	setp.eq.s32 	%p477, %r876, 13;
	selp.b64 	%rd313, %rd312, %rd309, %p477;
	add.s64 	%rd314, %rd312, %rd311;
	setp.eq.s32 	%p478, %r876, 14;
	selp.b64 	%rd315, %rd314, %rd313, %p478;
	ld.shared.v2.u64 	{%rd316, %rd317}, [_ZN6thrust24THRUST_300001_SM_1000_NS8cuda_cub4core6detail5shmemE+112];
	add.s64 	%rd318, %rd314, %rd316;
	setp.eq.s32 	%p479, %r876, 15;
	selp.b64 	%rd319, %rd318, %rd315, %p479;
	add.s64 	%rd569, %rd318, %rd317;
	setp.lt.u32 	%p480, %r547, 32;
	selp.b64 	%rd320, 0, %rd319, %p480;
	setp.eq.s32 	%p481, %r1589, 0;
	sub.s64 	%rd321, %rd73, %rd72;
	selp.b64 	%rd322, 0, %rd321, %p481;
	add.s64 	%rd566, %rd320, %rd322;
	mov.b64 	%rd570, 0;
	bra.uni 	$L__BB7_664;
$L__BB7_634:
	shr.u32 	%r878, %r547, 5;
	// begin inline asm
	mov.u32 %r1410, %laneid;
	// end inline asm
	mov.b64 	{%r1412, %r1417}, %rd72;
	mov.b32 	%r1418, 1;
	mov.b32 	%r1459, 0;
	mov.b32 	%r1460, -1;
	// begin inline asm
	shfl.sync.up.b32 %r1411, %r1412, %r1418, %r1459, %r1460;
	// end inline asm
	// begin inline asm
	shfl.sync.up.b32 %r1416, %r1417, %r1418, %r1459, %r1460;
	// end inline asm
	mov.b64 	%rd147, {%r1411, %r1416};
	setp.lt.s32 	%p407, %r1410, 1;
	selp.b64 	%rd148, 0, %rd147, %p407;
	add.s64 	%rd149, %rd148, %rd72;
	mov.b64 	{%r1422, %r1427}, %rd149;
	mov.b32 	%r1428, 2;
	// begin inline asm
	shfl.sync.up.b32 %r1421, %r1422, %r1428, %r1459, %r1460;
	// end inline asm
	// begin inline asm
	shfl.sync.up.b32 %r1426, %r1427, %r1428, %r1459, %r1460;
	// end inline asm
	mov.b64 	%rd150, {%r1421, %r1426};
	setp.lt.s32 	%p408, %r1410, 2;
	selp.b64 	%rd151, 0, %rd150, %p408;
	add.s64 	%rd152, %rd151, %rd149;
	mov.b64 	{%r1432, %r1437}, %rd152;
	mov.b32 	%r1438, 4;
	// begin inline asm
	shfl.sync.up.b32 %r1431, %r1432, %r1438, %r1459, %r1460;
	// end inline asm
	// begin inline asm
	shfl.sync.up.b32 %r1436, %r1437, %r1438, %r1459, %r1460;
	// end inline asm
	mov.b64 	%rd153, {%r1431, %r1436};
	setp.lt.s32 	%p409, %r1410, 4;
	selp.b64 	%rd154, 0, %rd153, %p409;
	add.s64 	%rd155, %rd154, %rd152;
	mov.b64 	{%r1442, %r1447}, %rd155;
	mov.b32 	%r1448, 8;
	// begin inline asm
	shfl.sync.up.b32 %r1441, %r1442, %r1448, %r1459, %r1460;
	// end inline asm
	// begin inline asm
	shfl.sync.up.b32 %r1446, %r1447, %r1448, %r1459, %r1460;
	// end inline asm
	mov.b64 	%rd156, {%r1441, %r1446};
	setp.lt.s32 	%p410, %r1410, 8;
	selp.b64 	%rd157, 0, %rd156, %p410;
	add.s64 	%rd158, %rd157, %rd155;
	mov.b64 	{%r1452, %r1457}, %rd158;
	mov.b32 	%r1458, 16;
	// begin inline asm
	shfl.sync.up.b32 %r1451, %r1452, %r1458, %r1459, %r1460;
	// end inline asm
	// begin inline asm
	shfl.sync.up.b32 %r1456, %r1457, %r1458, %r1459, %r1460;
	// end inline asm
	mov.b64 	%rd159, {%r1451, %r1456};
	setp.lt.s32 	%p411, %r1410, 16;
	selp.b64 	%rd160, 0, %rd159, %p411;
	add.s64 	%rd76, %rd160, %rd158;
	setp.ne.s32 	%p412, %r1410, 31;
	@%p412 bra 	$L__BB7_636;
	shl.b32 	%r1461, %r878, 3;
	mov.u32 	%r1462, _ZN6thrust24THRUST_300001_SM_1000_NS8cuda_cub4core6detail5shmemE;
	add.s32 	%r1463, %r1462, %r1461;
	st.shared.u64 	[%r1463], %rd76;
$L__BB7_636:
	sub.s64 	%rd161, %rd76, %rd72;
	bar.sync 	0;
	ld.shared.v2.u64 	{%rd162, %rd163}, [_ZN6thrust24THRUST_300001_SM_1000_NS8cuda_cub4core6detail5shmemE];
	add.s64 	%rd164, %rd163, %rd162;
	setp.eq.s32 	%p413, %r878, 2;
	selp.b64 	%rd165, %rd164, %rd162, %p413;
	ld.shared.v2.u64 	{%rd166, %rd167}, [_ZN6thrust24THRUST_300001_SM_1000_NS8cuda_cub4core6detail5shmemE+16];
	add.s64 	%rd168, %rd164, %rd166;
	setp.eq.s32 	%p414, %r878, 3;
	selp.b64 	%rd169, %rd168, %rd165, %p414;
	add.s64 	%rd170, %rd168, %rd167;
	setp.eq.s32 	%p415, %r878, 4;
	selp.b64 	%rd171, %rd170, %rd169, %p415;
	ld.shared.v2.u64 	{%rd172, %rd173}, [_ZN6thrust24THRUST_300001_SM_1000_NS8cuda_cub4core6detail5shmemE+32];
	add.s64 	%rd174, %rd170, %rd172;
	setp.eq.s32 	%p416, %r878, 5;
	selp.b64 	%rd175, %rd174, %rd171, %p416;
	add.s64 	%rd176, %rd174, %rd173;
	setp.eq.s32 	%p417, %r878, 6;
	selp.b64 	%rd177, %rd176, %rd175, %p417;
	ld.shared.v2.u64 	{%rd178, %rd179}, [_ZN6thrust24THRUST_300001_SM_1000_NS8cuda_cub4core6detail5shmemE+48];
	add.s64 	%rd180, %rd176, %rd178;
	setp.eq.s32 	%p418, %r878, 7;
	selp.b64 	%rd181, %rd180, %rd177, %p418;
	add.s64 	%rd182, %rd180, %rd179;
	setp.eq.s32 	%p419, %r878, 8;
	selp.b64 	%rd183, %rd182, %rd181, %p419;
	ld.shared.v2.u64 	{%rd184, %rd185}, [_ZN6thrust24THRUST_300001_SM_1000_NS8cuda_cub4core6detail5shmemE+64];
	add.s64 	%rd186, %rd182, %rd184;
	setp.eq.s32 	%p420, %r878, 9;
	selp.b64 	%rd187, %rd186, %rd183, %p420;
	add.s64 	%rd188, %rd186, %rd185;
	setp.eq.s32 	%p421, %r878, 10;
	selp.b64 	%rd189, %rd188, %rd187, %p421;
	ld.shared.v2.u64 	{%rd190, %rd191}, [_ZN6thrust24THRUST_300001_SM_1000_NS8cuda_cub4core6detail5shmemE+80];
	add.s64 	%rd192, %rd188, %rd190;
	setp.eq.s32 	%p422, %r878, 11;
	selp.b64 	%rd193, %rd192, %rd189, %p422;
	add.s64 	%rd194, %rd192, %rd191;
	setp.eq.s32 	%p423, %r878, 12;
	selp.b64 	%rd195, %rd194, %rd193, %p423;
	ld.shared.v2.u64 	{%rd196, %rd197}, [_ZN6thrust24THRUST_300001_SM_1000_NS8cuda_cub4core6detail5shmemE+96];
	add.s64 	%rd198, %rd194, %rd196;
	setp.eq.s32 	%p424, %r878, 13;
	selp.b64 	%rd199, %rd198, %rd195, %p424;
	add.s64 	%rd200, %rd198, %rd197;
	setp.eq.s32 	%p425, %r878, 14;
	selp.b64 	%rd201, %rd200, %rd199, %p425;
	ld.shared.v2.u64 	{%rd202, %rd203}, [_ZN6thrust24THRUST_300001_SM_1000_NS8cuda_cub4core6detail5shmemE+112];
	add.s64 	%rd204, %rd200, %rd202;
	setp.eq.s32 	%p426, %r878, 15;
	selp.b64 	%rd205, %rd204, %rd201, %p426;
	add.s64 	%rd77, %rd204, %rd203;
	setp.gt.u32 	%p427, %r547, 31;
	setp.lt.u32 	%p428, %r547, 32;
	setp.eq.s32 	%p429, %r1410, 0;
	selp.b64 	%rd206, 0, %rd161, %p429;
	add.s64 	%rd566, %rd205, %rd206;
	selp.b64 	%rd79, %rd161, %rd566, %p428;
	@%p427 bra 	$L__BB7_661;
	setp.ne.s32 	%p430, %r547, 0;
	mul.wide.u32 	%rd207, %r1, 16;
	add.s64 	%rd80, %rd2, %rd207;
	@%p430 bra 	$L__BB7_639;
	st.shared.u64 	[_ZN6thrust24THRUST_300001_SM_1000_NS8cuda_cub4core6detail5shmemE+184], %rd77;
	add.s64 	%rd208, %rd80, 512;
	mov.b64 	%rd209, 100;
	// begin inline asm
	st.relaxed.gpu.v2.u64 [%rd208], {%rd209, %rd77};
	// end inline asm
$L__BB7_639:
	setp.gt.u32 	%p431, %r2, 499;
	@%p431 bra 	$L__BB7_641;
	membar.cta;
	bra.uni 	$L__BB7_642;
$L__BB7_641:
	mov.b32 	%r1464, 450;
	// begin inline asm
	nanosleep.u32 %r1464;
	// end inline asm
$L__BB7_642:
	mul.wide.u32 	%rd214, %r547, 16;
	xor.b64  	%rd215, %rd214, -16;
	add.s64 	%rd216, %rd80, %rd215;
	add.s64 	%rd213, %rd216, 512;
	// begin inline asm
	ld.relaxed.gpu.v2.u64 {%rd564, %rd561}, [%rd213];
	// end inline asm
$L__BB7_643:
	setp.eq.s64 	%p432, %rd564, 99;
	mov.b32 	%r1465, -1;
	vote.sync.any.pred 	%p433, %p432, %r1465;
	not.pred 	%p434, %p433;
	@%p434 bra 	$L__BB7_648;
	setp.gt.u32 	%p459, %r2, 499;
	@%p459 bra 	$L__BB7_646;
	membar.cta;
	bra.uni 	$L__BB7_647;
$L__BB7_646:
	mov.b32 	%r1588, 350;
	// begin inline asm
	nanosleep.u32 %r1588;
	// end inline asm
$L__BB7_647:
	// begin inline asm
	ld.relaxed.gpu.v2.u64 {%rd564, %rd561}, [%rd213];
	// end inline asm
	bra.uni 	$L__BB7_643;
$L__BB7_648:
	setp.eq.s64 	%p435, %rd564, 101;
	mov.b32 	%r1517, -1;
	vote.sync.ballot.b32 	%r1518, %p435, %r1517;
	// begin inline asm
	mov.u32 %r1467, %lanemask_ge;
	// end inline asm
	and.b32  	%r1519, %r1518, %r1467;
	or.b32  	%r1520, %r1519, -2147483648;
	add.s32 	%r1521, %r1520, -1;
	not.b32 	%r1522, %r1520;
	and.b32  	%r1523, %r1522, %r1521;
	popc.b32 	%r1471, %r1523;
	mov.b64 	{%r1469, %r1474}, %rd561;
	mov.b32 	%r1475, 1;
	// begin inline asm
	shfl.sync.down.b32 %r1468, %r1469, %r1475, %r1471, %r1517;
	// end inline asm
	// begin inline asm
	shfl.sync.down.b32 %r1473, %r1474, %r1475, %r1471, %r1517;
	// end inline asm
	mov.b64 	%rd217, {%r1468, %r1473};
	setp.lt.s32 	%p437, %r1410, %r1471;
	selp.b64 	%rd218, %rd217, 0, %p437;
	add.s64 	%rd219, %rd218, %rd561;
	mov.b64 	{%r1479, %r1484}, %rd219;
	mov.b32 	%r1485, 2;
	// begin inline asm
	shfl.sync.down.b32 %r1478, %r1479, %r1485, %r1471, %r1517;
	// end inline asm
	// begin inline asm
	shfl.sync.down.b32 %r1483, %r1484, %r1485, %r1471, %r1517;
	// end inline asm
	mov.b64 	%rd220, {%r1478, %r1483};
	add.s32 	%r881, %r1410, 2;
	setp.gt.s32 	%p438, %r881, %r1471;
	selp.b64 	%rd221, 0, %rd220, %p438;
	add.s64 	%rd222, %rd221, %rd219;
	mov.b64 	{%r1489, %r1494}, %rd222;
	mov.b32 	%r1495, 4;
	// begin inline asm
	shfl.sync.down.b32 %r1488, %r1489, %r1495, %r1471, %r1517;
	// end inline asm
	// begin inline asm
	shfl.sync.down.b32 %r1493, %r1494, %r1495, %r1471, %r1517;
	// end inline asm
	mov.b64 	%rd223, {%r1488, %r1493};
	add.s32 	%r882, %r1410, 4;
	setp.gt.s32 	%p439, %r882, %r1471;
	selp.b64 	%rd224, 0, %rd223, %p439;
	add.s64 	%rd225, %rd224, %rd222;
	mov.b64 	{%r1499, %r1504}, %rd225;
	mov.b32 	%r1505, 8;
	// begin inline asm
	shfl.sync.down.b32 %r1498, %r1499, %r1505, %r1471, %r1517;
	// end inline asm
	// begin inline asm
	shfl.sync.down.b32 %r1503, %r1504, %r1505, %r1471, %r1517;
	// end inline asm
	mov.b64 	%rd226, {%r1498, %r1503};
	add.s32 	%r1524, %r1410, 8;
	setp.gt.s32 	%p440, %r1524, %r1471;
	selp.b64 	%rd227, 0, %rd226, %p440;
	add.s64 	%rd228, %rd227, %rd225;
	mov.b64 	{%r1509, %r1514}, %rd228;
	mov.b32 	%r1515, 16;
	// begin inline asm
	shfl.sync.down.b32 %r1508, %r1509, %r1515, %r1471, %r1517;
	// end inline asm
	// begin inline asm
	shfl.sync.down.b32 %r1513, %r1514, %r1515, %r1471, %r1517;
	// end inline asm
	mov.b64 	%rd229, {%r1508, %r1513};
	add.s32 	%r883, %r1410, 16;
	setp.gt.s32 	%p441, %r883, %r1471;
	selp.b64 	%rd230, 0, %rd229, %p441;
	add.s64 	%rd562, %rd230, %rd228;
	not.b32 	%r1525, %r547;
	add.s32 	%r2996, %r1, %r1525;
	add.s64 	%rd91, %rd2, 512;
$L__BB7_649:
	setp.ne.s64 	%p442, %rd564, 101;
	mov.b32 	%r1526, -1;
	vote.sync.all.pred 	%p443, %p442, %r1526;
	not.pred 	%p444, %p443;
	@%p444 bra 	$L__BB7_657;
	mul.wide.s32 	%rd238, %r2996, 16;
	add.s64 	%rd239, %rd91, %rd238;
	add.s64 	%rd237, %rd239, -512;
	// begin inline asm
	ld.relaxed.gpu.v2.u64 {%rd564, %rd565}, [%rd237];
	// end inline asm
$L__BB7_651:
	setp.eq.s64 	%p448, %rd564, 99;
	mov.b32 	%r1528, -1;
	vote.sync.any.pred 	%p449, %p448, %r1528;
	not.pred 	%p450, %p449;
	@%p450 bra 	$L__BB7_656;
	setp.gt.u32 	%p458, %r2, 499;
	@%p458 bra 	$L__BB7_654;
	membar.cta;
	bra.uni 	$L__BB7_655;
$L__BB7_654:
	mov.b32 	%r1587, 350;
	// begin inline asm
	nanosleep.u32 %r1587;
	// end inline asm
$L__BB7_655:
	// begin inline asm
	ld.relaxed.gpu.v2.u64 {%rd564, %rd565}, [%rd237];
	// end inline asm
	bra.uni 	$L__BB7_651;
$L__BB7_656:
	setp.eq.s64 	%p451, %rd564, 101;
	mov.b32 	%r1579, -1;
	vote.sync.ballot.b32 	%r1580, %p451, %r1579;
	and.b32  	%r1581, %r1580, %r1467;
	or.b32  	%r1582, %r1581, -2147483648;
	add.s32 	%r1583, %r1582, -1;
	not.b32 	%r1584, %r1582;
	and.b32  	%r1585, %r1584, %r1583;
	popc.b32 	%r1533, %r1585;
	mov.b64 	{%r1531, %r1536}, %rd565;
	mov.b32 	%r1537, 1;
	// begin inline asm
	shfl.sync.down.b32 %r1530, %r1531, %r1537, %r1533, %r1579;
	// end inline asm
	// begin inline asm
	shfl.sync.down.b32 %r1535, %r1536, %r1537, %r1533, %r1579;
	// end inline asm
	mov.b64 	%rd240, {%r1530, %r1535};
	setp.lt.s32 	%p453, %r1410, %r1533;
	selp.b64 	%rd241, %rd240, 0, %p453;
	add.s64 	%rd242, %rd241, %rd565;
	mov.b64 	{%r1541, %r1546}, %rd242;
	mov.b32 	%r1547, 2;
	// begin inline asm
	shfl.sync.down.b32 %r1540, %r1541, %r1547, %r1533, %r1579;
	// end inline asm
	// begin inline asm
	shfl.sync.down.b32 %r1545, %r1546, %r1547, %r1533, %r1579;
	// end inline asm
	mov.b64 	%rd243, {%r1540, %r1545};
	setp.gt.s32 	%p454, %r881, %r1533;
	selp.b64 	%rd244, 0, %rd243, %p454;
	add.s64 	%rd245, %rd242, %rd244;
	mov.b64 	{%r1551, %r1556}, %rd245;
	mov.b32 	%r1557, 4;
	// begin inline asm
	shfl.sync.down.b32 %r1550, %r1551, %r1557, %r1533, %r1579;
	// end inline asm
	// begin inline asm
	shfl.sync.down.b32 %r1555, %r1556, %r1557, %r1533, %r1579;
	// end inline asm
	mov.b64 	%rd246, {%r1550, %r1555};
	setp.gt.s32 	%p455, %r882, %r1533;
	selp.b64 	%rd247, 0, %rd246, %p455;
	add.s64 	%rd248, %rd247, %rd245;
	mov.b64 	{%r1561, %r1566}, %rd248;
	mov.b32 	%r1567, 8;
	// begin inline asm
	shfl.sync.down.b32 %r1560, %r1561, %r1567, %r1533, %r1579;
	// end inline asm
	// begin inline asm
	shfl.sync.down.b32 %r1565, %r1566, %r1567, %r1533, %r1579;
	// end inline asm
	mov.b64 	%rd249, {%r1560, %r1565};
	add.s32 	%r1586, %r1410, 8;
	setp.gt.s32 	%p456, %r1586, %r1533;
	selp.b64 	%rd250, 0, %rd249, %p456;
	add.s64 	%rd251, %rd250, %rd248;
	mov.b64 	{%r1571, %r1576}, %rd251;
	mov.b32 	%r1577, 16;
	// begin inline asm
	shfl.sync.down.b32 %r1570, %r1571, %r1577, %r1533, %r1579;
	// end inline asm
	// begin inline asm
	shfl.sync.down.b32 %r1575, %r1576, %r1577, %r1533, %r1579;
	// end inline asm
	mov.b64 	%rd252, {%r1570, %r1575};
	setp.gt.s32 	%p457, %r883, %r1533;
	selp.b64 	%rd253, 0, %rd252, %p457;
	add.s64 	%rd254, %rd251, %rd562;
	add.s64 	%rd562, %rd254, %rd253;
	add.s32 	%r2996, %r2996, -32;
	bra.uni 	$L__BB7_649;
$L__BB7_657:
	setp.ne.s32 	%p445, %r547, 0;
	@%p445 bra 	$L__BB7_659;
	add.s64 	%rd233, %rd562, %rd77;
	add.s64 	%rd231, %rd80, 512;
	mov.b64 	%rd232, 101;
	// begin inline asm
	st.relaxed.gpu.v2.u64 [%rd231], {%rd232, %rd233};
	// end inline asm
	st.shared.u64 	[_ZN6thrust24THRUST_300001_SM_1000_NS8cuda_cub4core6detail5shmemE+168], %rd562;
	st.shared.u64 	[_ZN6thrust24THRUST_300001_SM_1000_NS8cuda_cub4core6detail5shmemE+176], %rd233;
$L__BB7_659:
	setp.ne.s32 	%p446, %r1410, 0;
	mov.u64 	%rd566, %rd79;
	@%p446 bra 	$L__BB7_661;
	st.shared.u64 	[_ZN6thrust24THRUST_300001_SM_1000_NS8cuda_cub4core6detail5shmemE+144], %rd562;
	mov.u64 	%rd566, %rd562;
$L__BB7_661:
	setp.eq.s32 	%p447, %r547, 0;
	bar.sync 	0;
	@%p447 bra 	$L__BB7_663;
	ld.shared.u64 	%rd234, [_ZN6thrust24THRUST_300001_SM_1000_NS8cuda_cub4core6detail5shmemE+144];
	add.s64 	%rd566, %rd234, %rd566;
$L__BB7_663:
	ld.shared.u64 	%rd569, [_ZN6thrust24THRUST_300001_SM_1000_NS8cuda_cub4core6detail5shmemE+184];
	ld.shared.u64 	%rd570, [_ZN6thrust24THRUST_300001_SM_1000_NS8cuda_cub4core6detail5shmemE+168];
$L__BB7_664:
	bar.sync 	0;
	cvt.u32.u64 	%r887, %rd569;
	cvt.u32.u64 	%r1643, %rd570;
	cvt.u32.u64 	%r1644, %rd566;
	sub.s32 	%r3059, %r1644, %r1643;
	shl.b32 	%r1645, %r3059, 2;
	mov.u32 	%r1646, _ZN6thrust24THRUST_300001_SM_1000_NS8cuda_cub4core6detail5shmemE;
	add.s32 	%r1647, %r1646, %r1645;
	add.s32 	%r889, %r1647, 2048;
	not.pred 	%p482, %p126;
	mov.u32 	%r2998, %r3059;
	@%p482 bra 	$L__BB7_666;
	add.s32 	%r2998, %r3059, 1;
	selp.b32 	%r1648, %r701, %r699, %p939;
	st.shared.u32 	[%r889], %r1648;
$L__BB7_666:
	not.pred 	%p483, %p133;
	@%p483 bra 	$L__BB7_668;
	add.s32 	%r892, %r2998, 1;
	shl.b32 	%r1649, %r2998, 2;
	mov.u32 	%r1650, _ZN6thrust24THRUST_300001_SM_1000_NS8cuda_cub4core6detail5shmemE;
	add.s32 	%r1651, %r1650, %r1649;
	selp.b32 	%r1652, %r2924, %r2926, %p941;
	st.shared.u32 	[%r1651+2048], %r1652;
	mov.u32 	%r2998, %r892;
$L__BB7_668:
	not.pred 	%p484, %p140;
	@%p484 bra 	$L__BB7_670;
	add.s32 	%r894, %r2998, 1;
	shl.b32 	%r1653, %r2998, 2;
	mov.u32 	%r1654, _ZN6thrust24THRUST_300001_SM_1000_NS8cuda_cub4core6detail5shmemE;
	add.s32 	%r1655, %r1654, %r1653;
	selp.b32 	%r1656, %r2928, %r2930, %p943;
	st.shared.u32 	[%r1655+2048], %r1656;
	mov.u32 	%r2998, %r894;
$L__BB7_670:
	not.pred 	%p485, %p147;
	@%p485 bra 	$L__BB7_672;
	add.s32 	%r896, %r2998, 1;
	shl.b32 	%r1657, %r2998, 2;
	mov.u32 	%r1658, _ZN6thrust24THRUST_300001_SM_1000_NS8cuda_cub4core6detail5shmemE;
	add.s32 	%r1659, %r1658, %r1657;
	selp.b32 	%r1660, %r2932, %r2934, %p945;
	st.shared.u32 	[%r1659+2048], %r1660;
	mov.u32 	%r2998, %r896;
$L__BB7_672:
	not.pred 	%p486, %p154;
	@%p486 bra 	$L__BB7_674;
	add.s32 	%r898, %r2998, 1;
	shl.b32 	%r1661, %r2998, 2;
	mov.u32 	%r1662, _ZN6thrust24THRUST_300001_SM_1000_NS8cuda_cub4core6detail5shmemE;
	add.s32 	%r1663, %r1662, %r1661;
	selp.b32 	%r1664, %r2936, %r2938, %p947;
	st.shared.u32 	[%r1663+2048], %r1664;
	mov.u32 	%r2998, %r898;
$L__BB7_674:
	and.b32  	%r900, %r753, 32;
	setp.eq.s32 	%p487, %r900, 0;
	@%p487 bra 	$L__BB7_676;
	add.s32 	%r901, %r2998, 1;
	shl.b32 	%r1665, %r2998, 2;
	mov.u32 	%r1666, _ZN6thrust24THRUST_300001_SM_1000_NS8cuda_cub4core6detail5shmemE;
	add.s32 	%r1667, %r1666, %r1665;
	st.shared.u32 	[%r1667+2048], %r742;
	mov.u32 	%r2998, %r901;
$L__BB7_676:
	and.b32  	%r903, %r753, 64;
	setp.eq.s32 	%p488, %r903, 0;
	@%p488 bra 	$L__BB7_678;
	add.s32 	%r904, %r2998, 1;
	shl.b32 	%r1668, %r2998, 2;
	mov.u32 	%r1669, _ZN6thrust24THRUST_300001_SM_1000_NS8cuda_cub4core6detail5shmemE;
	add.s32 	%r1670, %r1669, %r1668;
	selp.b32 	%r1671, %r2944, %r2946, %p951;
	st.shared.u32 	[%r1670+2048], %r1671;
	mov.u32 	%r2998, %r904;
$L__BB7_678:
	and.b32  	%r906, %r773, 128;
	setp.eq.s32 	%p489, %r906, 0;
	@%p489 bra 	$L__BB7_680;
	add.s32 	%r907, %r2998, 1;
	shl.b32 	%r1672, %r2998, 2;
	mov.u32 	%r1673, _ZN6thrust24THRUST_300001_SM_1000_NS8cuda_cub4core6detail5shmemE;
	add.s32 	%r1674, %r1673, %r1672;
	st.shared.u32 	[%r1674+2048], %r762;
	mov.u32 	%r2998, %r907;
$L__BB7_680:
	and.b32  	%r909, %r773, 256;
	setp.eq.s32 	%p490, %r909, 0;
	@%p490 bra 	$L__BB7_682;
	add.s32 	%r910, %r2998, 1;
	shl.b32 	%r1675, %r2998, 2;
	mov.u32 	%r1676, _ZN6thrust24THRUST_300001_SM_1000_NS8cuda_cub4core6detail5shmemE;
	add.s32 	%r1677, %r1676, %r1675;
	selp.b32 	%r1678, %r2952, %r2954, %p955;
	st.shared.u32 	[%r1677+2048], %r1678;
	mov.u32 	%r2998, %r910;
$L__BB7_682:
	and.b32  	%r912, %r793, 512;
	setp.eq.s32 	%p491, %r912, 0;
	@%p491 bra 	$L__BB7_684;
	add.s32 	%r913, %r2998, 1;
	shl.b32 	%r1679, %r2998, 2;
	mov.u32 	%r1680, _ZN6thrust24THRUST_300001_SM_1000_NS8cuda_cub4core6detail5shmemE;
	add.s32 	%r1681, %r1680, %r1679;
	st.shared.u32 	[%r1681+2048], %r782;
	mov.u32 	%r2998, %r913;
$L__BB7_684:
	and.b32  	%r915, %r793, 1024;
	setp.eq.s32 	%p492, %r915, 0;
	@%p492 bra 	$L__BB7_686;
	add.s32 	%r916, %r2998, 1;
	shl.b32 	%r1682, %r2998, 2;
	mov.u32 	%r1683, _ZN6thrust24THRUST_300001_SM_1000_NS8cuda_cub4core6detail5shmemE;
	add.s32 	%r1684, %r1683, %r1682;
	selp.b32 	%r1685, %r2960, %r2962, %p959;
	st.shared.u32 	[%r1684+2048], %r1685;
	mov.u32 	%r2998, %r916;
$L__BB7_686:
	and.b32  	%r918, %r813, 2048;
	setp.eq.s32 	%p493, %r918, 0;
	@%p493 bra 	$L__BB7_688;
	add.s32 	%r919, %r2998, 1;
	shl.b32 	%r1686, %r2998, 2;
	mov.u32 	%r1687, _ZN6thrust24THRUST_300001_SM_1000_NS8cuda_cub4core6detail5shmemE;
	add.s32 	%r1688, %r1687, %r1686;
	st.shared.u32 	[%r1688+2048], %r802;
	mov.u32 	%r2998, %r919;
$L__BB7_688:
	and.b32  	%r921, %r813, 4096;
	setp.eq.s32 	%p494, %r921, 0;
	@%p494 bra 	$L__BB7_690;
	add.s32 	%r922, %r2998, 1;
	shl.b32 	%r1689, %r2998, 2;
	mov.u32 	%r1690, _ZN6thrust24THRUST_300001_SM_1000_NS8cuda_cub4core6detail5shmemE;
	add.s32 	%r1691, %r1690, %r1689;
	selp.b32 	%r1692, %r2968, %r2970, %p963;
	st.shared.u32 	[%r1691+2048], %r1692;
	mov.u32 	%r2998, %r922;
$L__BB7_690:
	and.b32  	%r924, %r833, 8192;
	setp.eq.s32 	%p495, %r924, 0;
	@%p495 bra 	$L__BB7_692;
	add.s32 	%r925, %r2998, 1;
	shl.b32 	%r1693, %r2998, 2;
	mov.u32 	%r1694, _ZN6thrust24THRUST_300001_SM_1000_NS8cuda_cub4core6detail5shmemE;
	add.s32 	%r1695, %r1694, %r1693;
	st.shared.u32 	[%r1695+2048], %r822;
	mov.u32 	%r2998, %r925;
$L__BB7_692:
	and.b32  	%r927, %r833, 16384;
	setp.eq.s32 	%p496, %r927, 0;
	@%p496 bra 	$L__BB7_694;
	add.s32 	%r928, %r2998, 1;
	shl.b32 	%r1696, %r2998, 2;
	mov.u32 	%r1697, _ZN6thrust24THRUST_300001_SM_1000_NS8cuda_cub4core6detail5shmemE;
	add.s32 	%r1698, %r1697, %r1696;
	selp.b32 	%r1699, %r2976, %r2978, %p967;
	st.shared.u32 	[%r1698+2048], %r1699;
	mov.u32 	%r2998, %r928;
$L__BB7_694:
	and.b32  	%r930, %r853, 32768;
	setp.eq.s32 	%p497, %r930, 0;
	@%p497 bra 	$L__BB7_696;
	add.s32 	%r931, %r2998, 1;
	shl.b32 	%r1700, %r2998, 2;
	mov.u32 	%r1701, _ZN6thrust24THRUST_300001_SM_1000_NS8cuda_cub4core6detail5shmemE;
	add.s32 	%r1702, %r1701, %r1700;
	st.shared.u32 	[%r1702+2048], %r842;
	mov.u32 	%r2998, %r931;
$L__BB7_696:
	and.b32  	%r933, %r853, 65536;
	setp.eq.s32 	%p498, %r933, 0;
	@%p498 bra 	$L__BB7_698;
	add.s32 	%r934, %r2998, 1;
	shl.b32 	%r1703, %r2998, 2;
	mov.u32 	%r1704, _ZN6thrust24THRUST_300001_SM_1000_NS8cuda_cub4core6detail5shmemE;
	add.s32 	%r1705, %r1704, %r1703;
	selp.b32 	%r1706, %r2984, %r2986, %p971;
	st.shared.u32 	[%r1705+2048], %r1706;
	mov.u32 	%r2998, %r934;
$L__BB7_698:
	and.b32  	%r936, %r875, 131072;
	setp.eq.s32 	%p499, %r936, 0;
	@%p499 bra 	$L__BB7_700;
	add.s32 	%r937, %r2998, 1;
	shl.b32 	%r1707, %r2998, 2;
	mov.u32 	%r1708, _ZN6thrust24THRUST_300001_SM_1000_NS8cuda_cub4core6detail5shmemE;
	add.s32 	%r1709, %r1708, %r1707;
	st.shared.u32 	[%r1709+2048], %r862;
	mov.u32 	%r2998, %r937;
$L__BB7_700:
	and.b32  	%r939, %r875, 262144;
	setp.eq.s32 	%p500, %r939, 0;
	@%p500 bra 	$L__BB7_702;
	shl.b32 	%r1710, %r2998, 2;
	mov.u32 	%r1711, _ZN6thrust24THRUST_300001_SM_1000_NS8cuda_cub4core6detail5shmemE;
	add.s32 	%r1712, %r1711, %r1710;
	st.shared.u32 	[%r1712+2048], %r873;
$L__BB7_702:
	cvt.u64.u32 	%rd112, %r547;
	bar.sync 	0;
	setp.ge.s32 	%p501, %r547, %r887;
	@%p501 bra 	$L__BB7_709;
	not.b32 	%r1713, %r547;
	add.s32 	%r940, %r1713, %r887;
	and.b32  	%r1714, %r940, 1536;
	setp.eq.s32 	%p502, %r1714, 1536;
	mov.u32 	%r3019, %r547;
	@%p502 bra 	$L__BB7_706;
	shr.u32 	%r1715, %r940, 9;
	add.s32 	%r1716, %r1715, 1;
	and.b32  	%r1717, %r1716, 3;
	shl.b32 	%r1718, %r547, 2;
	mov.u32 	%r1719, _ZN6thrust24THRUST_300001_SM_1000_NS8cuda_cub4core6detail5shmemE;
	add.s32 	%r1720, %r1718, %r1719;
	add.s32 	%r3016, %r1720, 2048;
	add.s64 	%rd323, %rd570, %rd112;
	shl.b64 	%rd324, %rd323, 2;
	add.s64 	%rd571, %rd7, %rd324;
	neg.s32 	%r3015, %r1717;
	shl.b32 	%r1721, %r1716, 9;
	and.b32  	%r1722, %r1721, 1536;
	add.s32 	%r3019, %r547, %r1722;
$L__BB7_705:
	.pragma "nounroll";
	ld.shared.u32 	%r1723, [%r3016];
	st.global.u32 	[%rd571], %r1723;
	add.s32 	%r3016, %r3016, 2048;
	add.s64 	%rd571, %rd571, 2048;
	add.s32 	%r3015, %r3015, 1;
	setp.ne.s32 	%p503, %r3015, 0;
	@%p503 bra 	$L__BB7_705;
$L__BB7_706:
	setp.lt.u32 	%p504, %r940, 1536;
	@%p504 bra 	$L__BB7_709;
	cvt.u64.u32 	%rd325, %r3019;
	add.s64 	%rd326, %rd570, %rd325;
	shl.b64 	%rd327, %rd326, 2;
	add.s64 	%rd328, %rd327, %rd7;
	add.s64 	%rd572, %rd328, 4096;
	shl.b32 	%r1724, %r3019, 2;
	mov.u32 	%r1725, _ZN6thrust24THRUST_300001_SM_1000_NS8cuda_cub4core6detail5shmemE;
	add.s32 	%r1726, %r1724, %r1725;
	add.s32 	%r3018, %r1726, 8192;
$L__BB7_708:
	ld.shared.u32 	%r1727, [%r3018+-6144];
	st.global.u32 	[%rd572+-4096], %r1727;
	ld.shared.u32 	%r1728, [%r3018+-4096];
	st.global.u32 	[%rd572+-2048], %r1728;
	ld.shared.u32 	%r1729, [%r3018+-2048];
	st.global.u32 	[%rd572], %r1729;
	ld.shared.u32 	%r1730, [%r3018];
	st.global.u32 	[%rd572+2048], %r1730;
	add.s32 	%r3019, %r3019, 2048;
	add.s64 	%rd572, %rd572, 8192;
	add.s32 	%r3018, %r3018, 8192;
	setp.lt.s32 	%p505, %r3019, %r887;
	@%p505 bra 	$L__BB7_708;
$L__BB7_709:
	setp.ge.s32 	%p506, %r547, %r548;
	add.s64 	%rd119, %rd5, %rd144;
	add.s64 	%rd120, %rd6, %rd146;
	@%p506 bra 	$L__BB7_713;
	setp.ge.s32 	%p507, %r547, %r545;
	@%p507 bra 	$L__BB7_712;
	ld.global.u32 	%r3020, [%rd119];
	bra.uni 	$L__BB7_713;
$L__BB7_712:
	ld.global.u32 	%r3020, [%rd120];
$L__BB7_713:
	setp.ge.s32 	%p508, %r552, %r548;
	@%p508 bra 	$L__BB7_717;
	setp.lt.s32 	%p509, %r552, %r545;
	@%p509 bra 	$L__BB7_716;
	ld.global.u32 	%r3021, [%rd120+2048];
	bra.uni 	$L__BB7_717;
$L__BB7_716:
	ld.global.u32 	%r3021, [%rd119+2048];
$L__BB7_717:
	setp.ge.s32 	%p510, %r556, %r548;
	@%p510 bra 	$L__BB7_721;
	setp.lt.s32 	%p511, %r556, %r545;
	@%p511 bra 	$L__BB7_720;
	ld.global.u32 	%r3022, [%rd120+4096];
	bra.uni 	$L__BB7_721;
$L__BB7_720:
	ld.global.u32 	%r3022, [%rd119+4096];
$L__BB7_721:
	setp.ge.s32 	%p512, %r560, %r548;
	@%p512 bra 	$L__BB7_725;
	setp.lt.s32 	%p513, %r560, %r545;
	@%p513 bra 	$L__BB7_724;
	ld.global.u32 	%r3023, [%rd120+6144];
	bra.uni 	$L__BB7_725;
$L__BB7_724:
	ld.global.u32 	%r3023, [%rd119+6144];
$L__BB7_725:
	setp.ge.s32 	%p514, %r564, %r548;
	@%p514 bra 	$L__BB7_729;
	setp.lt.s32 	%p515, %r564, %r545;
	@%p515 bra 	$L__BB7_728;
	ld.global.u32 	%r3024, [%rd120+8192];
	bra.uni 	$L__BB7_729;
$L__BB7_728:
	ld.global.u32 	%r3024, [%rd119+8192];
$L__BB7_729:
	setp.ge.s32 	%p516, %r568, %r548;
	@%p516 bra 	$L__BB7_733;
	setp.lt.s32 	%p517, %r568, %r545;
	@%p517 bra 	$L__BB7_732;
	ld.global.u32 	%r3025, [%rd120+10240];
	bra.uni 	$L__BB7_733;
$L__BB7_732:
	ld.global.u32 	%r3025, [%rd119+10240];
$L__BB7_733:
	setp.ge.s32 	%p518, %r572, %r548;
	@%p518 bra 	$L__BB7_737;
	setp.lt.s32 	%p519, %r572, %r545;
	@%p519 bra 	$L__BB7_736;
	ld.global.u32 	%r3026, [%rd120+12288];
	bra.uni 	$L__BB7_737;
$L__BB7_736:
	ld.global.u32 	%r3026, [%rd119+12288];
$L__BB7_737:
	setp.ge.s32 	%p520, %r576, %r548;
	@%p520 bra 	$L__BB7_741;
	setp.lt.s32 	%p521, %r576, %r545;
	@%p521 bra 	$L__BB7_740;
	ld.global.u32 	%r3027, [%rd120+14336];
	bra.uni 	$L__BB7_741;
$L__BB7_740:
	ld.global.u32 	%r3027, [%rd119+14336];
$L__BB7_741:
	setp.ge.s32 	%p522, %r580, %r548;
	@%p522 bra 	$L__BB7_745;
	setp.lt.s32 	%p523, %r580, %r545;
	@%p523 bra 	$L__BB7_744;
	ld.global.u32 	%r3028, [%rd120+16384];
	bra.uni 	$L__BB7_745;
$L__BB7_744:
	ld.global.u32 	%r3028, [%rd119+16384];
$L__BB7_745:
	setp.ge.s32 	%p524, %r584, %r548;
	@%p524 bra 	$L__BB7_749;
	setp.lt.s32 	%p525, %r584, %r545;
	@%p525 bra 	$L__BB7_748;
	ld.global.u32 	%r3029, [%rd120+18432];
	bra.uni 	$L__BB7_749;
$L__BB7_748:
	ld.global.u32 	%r3029, [%rd119+18432];
$L__BB7_749:
	setp.ge.s32 	%p526, %r588, %r548;
	@%p526 bra 	$L__BB7_753;
	setp.lt.s32 	%p527, %r588, %r545;
	@%p527 bra 	$L__BB7_752;
	ld.global.u32 	%r3030, [%rd120+20480];
	bra.uni 	$L__BB7_753;
$L__BB7_752:
	ld.global.u32 	%r3030, [%rd119+20480];
$L__BB7_753:
	setp.ge.s32 	%p528, %r592, %r548;
	@%p528 bra 	$L__BB7_757;
	setp.lt.s32 	%p529, %r592, %r545;
	@%p529 bra 	$L__BB7_756;
	ld.global.u32 	%r3031, [%rd120+22528];
	bra.uni 	$L__BB7_757;
$L__BB7_756:
	ld.global.u32 	%r3031, [%rd119+22528];
$L__BB7_757:
	setp.ge.s32 	%p530, %r596, %r548;
	@%p530 bra 	$L__BB7_761;
	setp.lt.s32 	%p531, %r596, %r545;
	@%p531 bra 	$L__BB7_760;
	ld.global.u32 	%r3032, [%rd120+24576];
	bra.uni 	$L__BB7_761;
$L__BB7_760:
	ld.global.u32 	%r3032, [%rd119+24576];
$L__BB7_761:
	setp.ge.s32 	%p532, %r600, %r548;
	@%p532 bra 	$L__BB7_765;
	setp.lt.s32 	%p533, %r600, %r545;
	@%p533 bra 	$L__BB7_764;
	ld.global.u32 	%r3033, [%rd120+26624];
	bra.uni 	$L__BB7_765;
$L__BB7_764:
	ld.global.u32 	%r3033, [%rd119+26624];
$L__BB7_765:
	setp.ge.s32 	%p534, %r604, %r548;
	@%p534 bra 	$L__BB7_769;
	setp.lt.s32 	%p535, %r604, %r545;
	@%p535 bra 	$L__BB7_768;
	ld.global.u32 	%r3034, [%rd120+28672];
	bra.uni 	$L__BB7_769;
$L__BB7_768:
	ld.global.u32 	%r3034, [%rd119+28672];
$L__BB7_769:
	setp.ge.s32 	%p536, %r608, %r548;
	@%p536 bra 	$L__BB7_773;
	setp.lt.s32 	%p537, %r608, %r545;
	@%p537 bra 	$L__BB7_772;
	ld.global.u32 	%r3035, [%rd120+30720];
	bra.uni 	$L__BB7_773;
$L__BB7_772:
	ld.global.u32 	%r3035, [%rd119+30720];
$L__BB7_773:
	setp.ge.s32 	%p538, %r612, %r548;
	@%p538 bra 	$L__BB7_777;
	setp.lt.s32 	%p539, %r612, %r545;
	@%p539 bra 	$L__BB7_776;
	ld.global.u32 	%r3036, [%rd120+32768];
	bra.uni 	$L__BB7_777;
$L__BB7_776:
	ld.global.u32 	%r3036, [%rd119+32768];
$L__BB7_777:
	setp.ge.s32 	%p540, %r616, %r548;
	@%p540 bra 	$L__BB7_781;
	setp.lt.s32 	%p541, %r616, %r545;
	@%p541 bra 	$L__BB7_780;
	ld.global.u32 	%r3037, [%rd120+34816];
	bra.uni 	$L__BB7_781;
$L__BB7_780:
	ld.global.u32 	%r3037, [%rd119+34816];
$L__BB7_781:
	setp.ge.s32 	%p542, %r620, %r548;
	@%p542 bra 	$L__BB7_785;
	setp.lt.s32 	%p543, %r620, %r545;
	@%p543 bra 	$L__BB7_784;
	ld.global.u32 	%r3038, [%rd120+36864];
	bra.uni 	$L__BB7_785;
$L__BB7_784:
	ld.global.u32 	%r3038, [%rd119+36864];
$L__BB7_785:
	bar.sync 	0;
	st.shared.u32 	[%r624], %r3020;
	st.shared.u32 	[%r624+2048], %r3021;
	st.shared.u32 	[%r624+4096], %r3022;
	st.shared.u32 	[%r624+6144], %r3023;
	st.shared.u32 	[%r624+8192], %r3024;
	st.shared.u32 	[%r624+10240], %r3025;
	st.shared.u32 	[%r624+12288], %r3026;
	st.shared.u32 	[%r624+14336], %r3027;
	st.shared.u32 	[%r624+16384], %r3028;
	st.shared.u32 	[%r624+18432], %r3029;
	st.shared.u32 	[%r624+20480], %r3030;
	st.shared.u32 	[%r624+22528], %r3031;
	st.shared.u32 	[%r624+24576], %r3032;
	st.shared.u32 	[%r624+26624], %r3033;
	st.shared.u32 	[%r624+28672], %r3034;
	st.shared.u32 	[%r624+30720], %r3035;
	st.shared.u32 	[%r624+32768], %r3036;
	st.shared.u32 	[%r624+34816], %r3037;
	st.shared.u32 	[%r624+36864], %r3038;
	bar.sync 	0;
	not.pred 	%p544, %p126;
	@%p544 bra 	$L__BB7_787;
	selp.b32 	%r1750, %r2896, %r695, %p939;
	shl.b32 	%r1751, %r1750, 2;
	mov.u32 	%r1752, _ZN6thrust24THRUST_300001_SM_1000_NS8cuda_cub4core6detail5shmemE;
	add.s32 	%r1753, %r1752, %r1751;
	ld.shared.u32 	%r3020, [%r1753+2048];
$L__BB7_787:
	not.pred 	%p545, %p133;
	@%p545 bra 	$L__BB7_789;
	selp.b32 	%r1754, %r2925, %r2927, %p941;
	shl.b32 	%r1755, %r1754, 2;
	mov.u32 	%r1756, _ZN6thrust24THRUST_300001_SM_1000_NS8cuda_cub4core6detail5shmemE;
	add.s32 	%r1757, %r1756, %r1755;
	ld.shared.u32 	%r3021, [%r1757+2048];
$L__BB7_789:
	not.pred 	%p546, %p140;
	@%p546 bra 	$L__BB7_791;
	selp.b32 	%r1758, %r2929, %r2931, %p943;
	shl.b32 	%r1759, %r1758, 2;
	mov.u32 	%r1760, _ZN6thrust24THRUST_300001_SM_1000_NS8cuda_cub4core6detail5shmemE;
	add.s32 	%r1761, %r1760, %r1759;
	ld.shared.u32 	%r3022, [%r1761+2048];
$L__BB7_791:
	not.pred 	%p547, %p147;
	@%p547 bra 	$L__BB7_793;
	selp.b32 	%r1762, %r2933, %r2935, %p945;
	shl.b32 	%r1763, %r1762, 2;
	mov.u32 	%r1764, _ZN6thrust24THRUST_300001_SM_1000_NS8cuda_cub4core6detail5shmemE;
	add.s32 	%r1765, %r1764, %r1763;
	ld.shared.u32 	%r3023, [%r1765+2048];
$L__BB7_793:
	not.pred 	%p548, %p154;
	@%p548 bra 	$L__BB7_795;
	selp.b32 	%r1766, %r2937, %r2939, %p947;
	shl.b32 	%r1767, %r1766, 2;
	mov.u32 	%r1768, _ZN6thrust24THRUST_300001_SM_1000_NS8cuda_cub4core6detail5shmemE;
	add.s32 	%r1769, %r1768, %r1767;
	ld.shared.u32 	%r3024, [%r1769+2048];
$L__BB7_795:
	setp.eq.s32 	%p549, %r900, 0;
	@%p549 bra 	$L__BB7_797;
	shl.b32 	%r1770, %r743, 2;
	mov.u32 	%r1771, _ZN6thrust24THRUST_300001_SM_1000_NS8cuda_cub4core6detail5shmemE;
	add.s32 	%r1772, %r1771, %r1770;
	ld.shared.u32 	%r3025, [%r1772+2048];
$L__BB7_797:
	setp.eq.s32 	%p550, %r903, 0;
	@%p550 bra 	$L__BB7_799;
	selp.b32 	%r1773, %r2945, %r2947, %p951;
	shl.b32 	%r1774, %r1773, 2;
	mov.u32 	%r1775, _ZN6thrust24THRUST_300001_SM_1000_NS8cuda_cub4core6detail5shmemE;
	add.s32 	%r1776, %r1775, %r1774;
	ld.shared.u32 	%r3026, [%r1776+2048];
$L__BB7_799:
	setp.eq.s32 	%p551, %r906, 0;
	@%p551 bra 	$L__BB7_801;
	shl.b32 	%r1777, %r763, 2;
	mov.u32 	%r1778, _ZN6thrust24THRUST_300001_SM_1000_NS8cuda_cub4core6detail5shmemE;
	add.s32 	%r1779, %r1778, %r1777;
	ld.shared.u32 	%r3027, [%r1779+2048];
$L__BB7_801:
	setp.eq.s32 	%p552, %r909, 0;
	@%p552 bra 	$L__BB7_803;
	selp.b32 	%r1780, %r2953, %r2955, %p955;
	shl.b32 	%r1781, %r1780, 2;
	mov.u32 	%r1782, _ZN6thrust24THRUST_300001_SM_1000_NS8cuda_cub4core6detail5shmemE;
	add.s32 	%r1783, %r1782, %r1781;
	ld.shared.u32 	%r3028, [%r1783+2048];
$L__BB7_803:
	setp.eq.s32 	%p553, %r912, 0;
	@%p553 bra 	$L__BB7_805;
	shl.b32 	%r1784, %r783, 2;
	mov.u32 	%r1785, _ZN6thrust24THRUST_300001_SM_1000_NS8cuda_cub4core6detail5shmemE;
	add.s32 	%r1786, %r1785, %r1784;
	ld.shared.u32 	%r3029, [%r1786+2048];
$L__BB7_805:
	setp.eq.s32 	%p554, %r915, 0;
	@%p554 bra 	$L__BB7_807;
	selp.b32 	%r1787, %r2961, %r2963, %p959;
	shl.b32 	%r1788, %r1787, 2;
	mov.u32 	%r1789, _ZN6thrust24THRUST_300001_SM_1000_NS8cuda_cub4core6detail5shmemE;
	add.s32 	%r1790, %r1789, %r1788;
	ld.shared.u32 	%r3030, [%r1790+2048];
$L__BB7_807:
	setp.eq.s32 	%p555, %r918, 0;
	@%p555 bra 	$L__BB7_809;
	shl.b32 	%r1791, %r803, 2;
	mov.u32 	%r1792, _ZN6thrust24THRUST_300001_SM_1000_NS8cuda_cub4core6detail5shmemE;
	add.s32 	%r1793, %r1792, %r1791;
	ld.shared.u32 	%r3031, [%r1793+2048];
$L__BB7_809:
	setp.eq.s32 	%p556, %r921, 0;
	@%p556 bra 	$L__BB7_811;
	selp.b32 	%r1794, %r2969, %r2971, %p963;
	shl.b32 	%r1795, %r1794, 2;
	mov.u32 	%r1796, _ZN6thrust24THRUST_300001_SM_1000_NS8cuda_cub4core6detail5shmemE;
	add.s32 	%r1797, %r1796, %r1795;
	ld.shared.u32 	%r3032, [%r1797+2048];
$L__BB7_811:
	setp.eq.s32 	%p557, %r924, 0;
	@%p557 bra 	$L__BB7_813;
	shl.b32 	%r1798, %r823, 2;
	mov.u32 	%r1799, _ZN6thrust24THRUST_300001_SM_1000_NS8cuda_cub4core6detail5shmemE;
	add.s32 	%r1800, %r1799, %r1798;
	ld.shared.u32 	%r3033, [%r1800+2048];
$L__BB7_813:
	setp.eq.s32 	%p558, %r927, 0;
	@%p558 bra 	$L__BB7_815;
	selp.b32 	%r1801, %r2977, %r2979, %p967;
	shl.b32 	%r1802, %r1801, 2;
	mov.u32 	%r1803, _ZN6thrust24THRUST_300001_SM_1000_NS8cuda_cub4core6detail5shmemE;
	add.s32 	%r1804, %r1803, %r1802;
	ld.shared.u32 	%r3034, [%r1804+2048];
$L__BB7_815:
	setp.eq.s32 	%p559, %r930, 0;
	@%p559 bra 	$L__BB7_817;
	shl.b32 	%r1805, %r843, 2;
	mov.u32 	%r1806, _ZN6thrust24THRUST_300001_SM_1000_NS8cuda_cub4core6detail5shmemE;
	add.s32 	%r1807, %r1806, %r1805;
	ld.shared.u32 	%r3035, [%r1807+2048];
$L__BB7_817:
	setp.eq.s32 	%p560, %r933, 0;
	@%p560 bra 	$L__BB7_819;
	selp.b32 	%r1808, %r2985, %r2987, %p971;
	shl.b32 	%r1809, %r1808, 2;
	mov.u32 	%r1810, _ZN6thrust24THRUST_300001_SM_1000_NS8cuda_cub4core6detail5shmemE;
	add.s32 	%r1811, %r1810, %r1809;
	ld.shared.u32 	%r3036, [%r1811+2048];
$L__BB7_819:
	setp.eq.s32 	%p561, %r936, 0;
	@%p561 bra 	$L__BB7_821;
	shl.b32 	%r1812, %r863, 2;
	mov.u32 	%r1813, _ZN6thrust24THRUST_300001_SM_1000_NS8cuda_cub4core6detail5shmemE;
	add.s32 	%r1814, %r1813, %r1812;
	ld.shared.u32 	%r3037, [%r1814+2048];
$L__BB7_821:
	setp.eq.s32 	%p562, %r939, 0;
	@%p562 bra 	$L__BB7_823;
	shl.b32 	%r1815, %r874, 2;
	mov.u32 	%r1816, _ZN6thrust24THRUST_300001_SM_1000_NS8cuda_cub4core6detail5shmemE;
	add.s32 	%r1817, %r1816, %r1815;
	ld.shared.u32 	%r3038, [%r1817+2048];
$L__BB7_823:
	bar.sync 	0;
	not.pred 	%p563, %p126;
	@%p563 bra 	$L__BB7_825;
	add.s32 	%r3059, %r3059, 1;
	st.shared.u32 	[%r889], %r3020;
$L__BB7_825:
	not.pred 	%p564, %p133;
	@%p564 bra 	$L__BB7_827;
	add.s32 	%r1051, %r3059, 1;
	shl.b32 	%r1818, %r3059, 2;
	mov.u32 	%r1819, _ZN6thrust24THRUST_300001_SM_1000_NS8cuda_cub4core6detail5shmemE;
	add.s32 	%r1820, %r1819, %r1818;
	st.shared.u32 	[%r1820+2048], %r3021;
	mov.u32 	%r3059, %r1051;
$L__BB7_827:
	not.pred 	%p565, %p140;
	@%p565 bra 	$L__BB7_829;
	add.s32 	%r1053, %r3059, 1;
	shl.b32 	%r1821, %r3059, 2;
	mov.u32 	%r1822, _ZN6thrust24THRUST_300001_SM_1000_NS8cuda_cub4core6detail5shmemE;
	add.s32 	%r1823, %r1822, %r1821;
	st.shared.u32 	[%r1823+2048], %r3022;
	mov.u32 	%r3059, %r1053;
$L__BB7_829:
	not.pred 	%p566, %p147;
	@%p566 bra 	$L__BB7_831;
	add.s32 	%r1055, %r3059, 1;
	shl.b32 	%r1824, %r3059, 2;
	mov.u32 	%r1825, _ZN6thrust24THRUST_300001_SM_1000_NS8cuda_cub4core6detail5shmemE;
	add.s32 	%r1826, %r1825, %r1824;
	st.shared.u32 	[%r1826+2048], %r3023;
	mov.u32 	%r3059, %r1055;
$L__BB7_831:
	not.pred 	%p567, %p154;
	@%p567 bra 	$L__BB7_833;
	add.s32 	%r1057, %r3059, 1;
	shl.b32 	%r1827, %r3059, 2;
	mov.u32 	%r1828, _ZN6thrust24THRUST_300001_SM_1000_NS8cuda_cub4core6detail5shmemE;
	add.s32 	%r1829, %r1828, %r1827;
	st.shared.u32 	[%r1829+2048], %r3024;
	mov.u32 	%r3059, %r1057;
$L__BB7_833:
	setp.eq.s32 	%p568, %r900, 0;
	@%p568 bra 	$L__BB7_835;
	add.s32 	%r1059, %r3059, 1;
	shl.b32 	%r1830, %r3059, 2;
	mov.u32 	%r1831, _ZN6thrust24THRUST_300001_SM_1000_NS8cuda_cub4core6detail5shmemE;
	add.s32 	%r1832, %r1831, %r1830;
	st.shared.u32 	[%r1832+2048], %r3025;
	mov.u32 	%r3059, %r1059;
$L__BB7_835:
	setp.eq.s32 	%p569, %r903, 0;
	@%p569 bra 	$L__BB7_837;
	add.s32 	%r1061, %r3059, 1;
	shl.b32 	%r1833, %r3059, 2;
	mov.u32 	%r1834, _ZN6thrust24THRUST_300001_SM_1000_NS8cuda_cub4core6detail5shmemE;
	add.s32 	%r1835, %r1834, %r1833;
	st.shared.u32 	[%r1835+2048], %r3026;
	mov.u32 	%r3059, %r1061;
$L__BB7_837:
	setp.eq.s32 	%p570, %r906, 0;
	@%p570 bra 	$L__BB7_839;
	add.s32 	%r1063, %r3059, 1;
	shl.b32 	%r1836, %r3059, 2;
	mov.u32 	%r1837, _ZN6thrust24THRUST_300001_SM_1000_NS8cuda_cub4core6detail5shmemE;
	add.s32 	%r1838, %r1837, %r1836;
	st.shared.u32 	[%r1838+2048], %r3027;
	mov.u32 	%r3059, %r1063;
$L__BB7_839:
	setp.eq.s32 	%p571, %r909, 0;
	@%p571 bra 	$L__BB7_841;
	add.s32 	%r1065, %r3059, 1;
	shl.b32 	%r1839, %r3059, 2;
	mov.u32 	%r1840, _ZN6thrust24THRUST_300001_SM_1000_NS8cuda_cub4core6detail5shmemE;
	add.s32 	%r1841, %r1840, %r1839;
	st.shared.u32 	[%r1841+2048], %r3028;
	mov.u32 	%r3059, %r1065;
$L__BB7_841:
	setp.eq.s32 	%p572, %r912, 0;
	@%p572 bra 	$L__BB7_843;
	add.s32 	%r1067, %r3059, 1;
	shl.b32 	%r1842, %r3059, 2;
	mov.u32 	%r1843, _ZN6thrust24THRUST_300001_SM_1000_NS8cuda_cub4core6detail5shmemE;
	add.s32 	%r1844, %r1843, %r1842;
	st.shared.u32 	[%r1844+2048], %r3029;
	mov.u32 	%r3059, %r1067;
$L__BB7_843:
	setp.eq.s32 	%p573, %r915, 0;
	@%p573 bra 	$L__BB7_845;
	add.s32 	%r1069, %r3059, 1;
	shl.b32 	%r1845, %r3059, 2;
	mov.u32 	%r1846, _ZN6thrust24THRUST_300001_SM_1000_NS8cuda_cub4core6detail5shmemE;
	add.s32 	%r1847, %r1846, %r1845;
	st.shared.u32 	[%r1847+2048], %r3030;
	mov.u32 	%r3059, %r1069;
$L__BB7_845:
	setp.eq.s32 	%p574, %r918, 0;
	@%p574 bra 	$L__BB7_847;
	add.s32 	%r1071, %r3059, 1;
	shl.b32 	%r1848, %r3059, 2;
	mov.u32 	%r1849, _ZN6thrust24THRUST_300001_SM_1000_NS8cuda_cub4core6detail5shmemE;
	add.s32 	%r1850, %r1849, %r1848;
	st.shared.u32 	[%r1850+2048], %r3031;
	mov.u32 	%r3059, %r1071;
$L__BB7_847:
	setp.eq.s32 	%p575, %r921, 0;
	@%p575 bra 	$L__BB7_849;
	add.s32 	%r1073, %r3059, 1;
	shl.b32 	%r1851, %r3059, 2;
	mov.u32 	%r1852, _ZN6thrust24THRUST_300001_SM_1000_NS8cuda_cub4core6detail5shmemE;
	add.s32 	%r1853, %r1852, %r1851;
	st.shared.u32 	[%r1853+2048], %r3032;
	mov.u32 	%r3059, %r1073;
$L__BB7_849:
	setp.eq.s32 	%p576, %r924, 0;
	@%p576 bra 	$L__BB7_851;
	add.s32 	%r1075, %r3059, 1;
	shl.b32 	%r1854, %r3059, 2;
	mov.u32 	%r1855, _ZN6thrust24THRUST_300001_SM_1000_NS8cuda_cub4core6detail5shmemE;
	add.s32 	%r1856, %r1855, %r1854;
	st.shared.u32 	[%r1856+2048], %r3033;
	mov.u32 	%r3059, %r1075;
$L__BB7_851:
	setp.eq.s32 	%p577, %r927, 0;
	@%p577 bra 	$L__BB7_853;
	add.s32 	%r1077, %r3059, 1;
	shl.b32 	%r1857, %r3059, 2;
	mov.u32 	%r1858, _ZN6thrust24THRUST_300001_SM_1000_NS8cuda_cub4core6detail5shmemE;
	add.s32 	%r1859, %r1858, %r1857;
	st.shared.u32 	[%r1859+2048], %r3034;
	mov.u32 	%r3059, %r1077;
$L__BB7_853:
	setp.eq.s32 	%p578, %r930, 0;
	@%p578 bra 	$L__BB7_855;
	add.s32 	%r1079, %r3059, 1;
	shl.b32 	%r1860, %r3059, 2;
	mov.u32 	%r1861, _ZN6thrust24THRUST_300001_SM_1000_NS8cuda_cub4core6detail5shmemE;
	add.s32 	%r1862, %r1861, %r1860;
	st.shared.u32 	[%r1862+2048], %r3035;
	mov.u32 	%r3059, %r1079;
$L__BB7_855:
	setp.eq.s32 	%p579, %r933, 0;
	@%p579 bra 	$L__BB7_857;
	add.s32 	%r1081, %r3059, 1;
	shl.b32 	%r1863, %r3059, 2;
	mov.u32 	%r1864, _ZN6thrust24THRUST_300001_SM_1000_NS8cuda_cub4core6detail5shmemE;
	add.s32 	%r1865, %r1864, %r1863;
	st.shared.u32 	[%r1865+2048], %r3036;
	mov.u32 	%r3059, %r1081;
$L__BB7_857:
	setp.eq.s32 	%p580, %r936, 0;
	@%p580 bra 	$L__BB7_859;
	add.s32 	%r1083, %r3059, 1;
	shl.b32 	%r1866, %r3059, 2;
	mov.u32 	%r1867, _ZN6thrust24THRUST_300001_SM_1000_NS8cuda_cub4core6detail5shmemE;
	add.s32 	%r1868, %r1867, %r1866;
	st.shared.u32 	[%r1868+2048], %r3037;
	mov.u32 	%r3059, %r1083;
$L__BB7_859:
	setp.eq.s32 	%p581, %r939, 0;
	@%p581 bra 	$L__BB7_861;
	shl.b32 	%r1869, %r3059, 2;
	mov.u32 	%r1870, _ZN6thrust24THRUST_300001_SM_1000_NS8cuda_cub4core6detail5shmemE;
	add.s32 	%r1871, %r1870, %r1869;
	st.shared.u32 	[%r1871+2048], %r3038;
$L__BB7_861:
	setp.ge.s32 	%p582, %r547, %r887;
	bar.sync 	0;
	@%p582 bra 	$L__BB7_868;
	not.b32 	%r1872, %r547;
	add.s32 	%r1085, %r1872, %r887;
	and.b32  	%r1873, %r1085, 1536;
	setp.eq.s32 	%p583, %r1873, 1536;
	mov.u32 	%r3080, %r547;
	@%p583 bra 	$L__BB7_865;
	shr.u32 	%r1874, %r1085, 9;
	add.s32 	%r1875, %r1874, 1;
	and.b32  	%r1876, %r1875, 3;
	shl.b32 	%r1877, %r547, 2;
	mov.u32 	%r1878, _ZN6thrust24THRUST_300001_SM_1000_NS8cuda_cub4core6detail5shmemE;
	add.s32 	%r1879, %r1877, %r1878;
	add.s32 	%r3077, %r1879, 2048;
	add.s64 	%rd331, %rd570, %rd112;
	shl.b64 	%rd332, %rd331, 2;
	add.s64 	%rd573, %rd8, %rd332;
	neg.s32 	%r3076, %r1876;
	shl.b32 	%r1880, %r1875, 9;
	and.b32  	%r1881, %r1880, 1536;
	add.s32 	%r3080, %r547, %r1881;
$L__BB7_864:
	.pragma "nounroll";
	ld.shared.u32 	%r1882, [%r3077];
	st.global.u32 	[%rd573], %r1882;
	add.s32 	%r3077, %r3077, 2048;
	add.s64 	%rd573, %rd573, 2048;
	add.s32 	%r3076, %r3076, 1;
	setp.ne.s32 	%p584, %r3076, 0;
	@%p584 bra 	$L__BB7_864;
$L__BB7_865:
	setp.lt.u32 	%p585, %r1085, 1536;
	@%p585 bra 	$L__BB7_868;
	cvt.u64.u32 	%rd333, %r3080;
	add.s64 	%rd334, %rd570, %rd333;
	shl.b64 	%rd335, %rd334, 2;
	add.s64 	%rd336, %rd335, %rd8;
	add.s64 	%rd574, %rd336, 4096;
	shl.b32 	%r1883, %r3080, 2;
	mov.u32 	%r1884, _ZN6thrust24THRUST_300001_SM_1000_NS8cuda_cub4core6detail5shmemE;
	add.s32 	%r1885, %r1883, %r1884;
	add.s32 	%r3079, %r1885, 8192;
$L__BB7_867:
	ld.shared.u32 	%r1886, [%r3079+-6144];
	st.global.u32 	[%rd574+-4096], %r1886;
	ld.shared.u32 	%r1887, [%r3079+-4096];
	st.global.u32 	[%rd574+-2048], %r1887;
	ld.shared.u32 	%r1888, [%r3079+-2048];
	st.global.u32 	[%rd574], %r1888;
	ld.shared.u32 	%r1889, [%r3079];
	st.global.u32 	[%rd574+2048], %r1889;
	add.s32 	%r3080, %r3080, 2048;
	add.s64 	%rd574, %rd574, 8192;
	add.s32 	%r3079, %r3079, 8192;
	setp.lt.s32 	%p586, %r3080, %r887;
	@%p586 bra 	$L__BB7_867;
$L__BB7_868:
	setp.ne.s32 	%p587, %r547, 0;
	@%p587 bra 	$L__BB7_870;
	ld.param.u64 	%rd544, [_ZN6thrust24THRUST_300001_SM_1000_NS8cuda_cub4core6detail13_kernel_agentINS1_16__set_operations10SetOpAgentINS0_6detail15normal_iteratorINS0_10device_ptrIiEEEESB_SB_SB_SB_SB_lN4cuda3std3__44lessIiEENS5_31serial_set_symmetric_differenceENSE_17integral_constantIbLb1EEEEEJSB_SB_SB_SB_llSB_SB_SG_SH_PNSE_4pairIllEEPmN3cub18CUB_300001_SM_100013ScanTileStateIlLb1EEEEEEvDpT0__param_11];
	add.s64 	%rd337, %rd570, %rd569;
	cvta.to.global.u64 	%rd338, %rd544;
	st.global.u64 	[%rd338], %rd337;
$L__BB7_870:
	ret;

}
	// .globl	_ZN6thrust24THRUST_300001_SM_1000_NS8cuda_cub4core6detail13_kernel_agentINS1_16__set_operations14PartitionAgentINS0_6detail15normal_iteratorINS0_10device_ptrIiEEEESB_i7CompareEEJSB_SB_iiiPN4cuda3std3__44pairIiiEESC_iEEEvDpT0_
.visible .entry _ZN6thrust24THRUST_300001_SM_1000_NS8cuda_cub4core6detail13_kernel_agentINS1_16__set_operations14PartitionAgentINS0_6detail15normal_iteratorINS0_10device_ptrIiEEEESB_i7CompareEEJSB_SB_iiiPN4cuda3std3__44pairIiiEESC_iEEEvDpT0_(
	.param .align 8 .b8 _ZN6thrust24THRUST_300001_SM_1000_NS8cuda_cub4core6detail13_kernel_agentINS1_16__set_operations14PartitionAgentINS0_6detail15normal_iteratorINS0_10device_ptrIiEEEESB_i7CompareEEJSB_SB_iiiPN4cuda3std3__44pairIiiEESC_iEEEvDpT0__param_0[8],
	.param .align 8 .b8 _ZN6thrust24THRUST_300001_SM_1000_NS8cuda_cub4core6detail13_kernel_agentINS1_16__set_operations14PartitionAgentINS0_6detail15normal_iteratorINS0_10device_ptrIiEEEESB_i7CompareEEJSB_SB_iiiPN4cuda3std3__44pairIiiEESC_iEEEvDpT0__param_1[8],
	.param .u32 _ZN6thrust24THRUST_300001_SM_1000_NS8cuda_cub4core6detail13_kernel_agentINS1_16__set_operations14PartitionAgentINS0_6detail15normal_iteratorINS0_10device_ptrIiEEEESB_i7CompareEEJSB_SB_iiiPN4cuda3std3__44pairIiiEESC_iEEEvDpT0__param_2,
	.param .u32 _ZN6thrust24THRUST_300001_SM_1000_NS8cuda_cub4core6detail13_kernel_agentINS1_16__set_operations14PartitionAgentINS0_6detail15normal_iteratorINS0_10device_ptrIiEEEESB_i7CompareEEJSB_SB_iiiPN4cuda3std3__44pairIiiEESC_iEEEvDpT0__param_3,
	.param .u32 _ZN6thrust24THRUST_300001_SM_1000_NS8cuda_cub4core6detail13_kernel_agentINS1_16__set_operations14PartitionAgentINS0_6detail15normal_iteratorINS0_10device_ptrIiEEEESB_i7CompareEEJSB_SB_iiiPN4cuda3std3__44pairIiiEESC_iEEEvDpT0__param_4,
	.param .u64 .ptr .align 1 _ZN6thrust24THRUST_300001_SM_1000_NS8cuda_cub4core6detail13_kernel_agentINS1_16__set_operations14PartitionAgentINS0_6detail15normal_iteratorINS0_10device_ptrIiEEEESB_i7CompareEEJSB_SB_iiiPN4cuda3std3__44pairIiiEESC_iEEEvDpT0__param_5,
	.param .align 1 .b8 _ZN6thrust24THRUST_300001_SM_1000_NS8cuda_cub4core6detail13_kernel_agentINS1_16__set_operations14PartitionAgentINS0_6detail15normal_iteratorINS0_10device_ptrIiEEEESB_i7CompareEEJSB_SB_iiiPN4cuda3std3__44pairIiiEESC_iEEEvDpT0__param_6[1],
	.param .u32 _ZN6thrust24THRUST_300001_SM_1000_NS8cuda_cub4core6detail13_kernel_agentINS1_16__set_operations14PartitionAgentINS0_6detail15normal_iteratorINS0_10device_ptrIiEEEESB_i7CompareEEJSB_SB_iiiPN4cuda3std3__44pairIiiEESC_iEEEvDpT0__param_7
)
.maxntid 256
{
	.reg .pred 	%p<34>;
	.reg .b32 	%r<167>;
	.reg .b64 	%rd<65>;

	ld.param.u64 	%rd5, [_ZN6thrust24THRUST_300001_SM_1000_NS8cuda_cub4core6detail13_kernel_agentINS1_16__set_operations14PartitionAgentINS0_6detail15normal_iteratorINS0_10device_ptrIiEEEESB_i7CompareEEJSB_SB_iiiPN4cuda3std3__44pairIiiEESC_iEEEvDpT0__param_1];
	ld.param.u64 	%rd4, [_ZN6thrust24THRUST_300001_SM_1000_NS8cuda_cub4core6detail13_kernel_agentINS1_16__set_operations14PartitionAgentINS0_6detail15normal_iteratorINS0_10device_ptrIiEEEESB_i7CompareEEJSB_SB_iiiPN4cuda3std3__44pairIiiEESC_iEEEvDpT0__param_0];
	ld.param.u32 	%r65, [_ZN6thrust24THRUST_300001_SM_1000_NS8cuda_cub4core6detail13_kernel_agentINS1_16__set_operations14PartitionAgentINS0_6detail15normal_iteratorINS0_10device_ptrIiEEEESB_i7CompareEEJSB_SB_iiiPN4cuda3std3__44pairIiiEESC_iEEEvDpT0__param_2];
	ld.param.u32 	%r66, [_ZN6thrust24THRUST_300001_SM_1000_NS8cuda_cub4core6detail13_kernel_agentINS1_16__set_operations14PartitionAgentINS0_6detail15normal_iteratorINS0_10device_ptrIiEEEESB_i7CompareEEJSB_SB_iiiPN4cuda3std3__44pairIiiEESC_iEEEvDpT0__param_3];
	ld.param.u32 	%r68, [_ZN6thrust24THRUST_300001_SM_1000_NS8cuda_cub4core6detail13_kernel_agentINS1_16__set_operations14PartitionAgentINS0_6detail15normal_iteratorINS0_10device_ptrIiEEEESB_i7CompareEEJSB_SB_iiiPN4cuda3std3__44pairIiiEESC_iEEEvDpT0__param_4];
	ld.param.u64 	%rd6, [_ZN6thrust24THRUST_300001_SM_1000_NS8cuda_cub4core6detail13_kernel_agentINS1_16__set_operations14PartitionAgentINS0_6detail15normal_iteratorINS0_10device_ptrIiEEEESB_i7CompareEEJSB_SB_iiiPN4cuda3std3__44pairIiiEESC_iEEEvDpT0__param_5];
	ld.param.u32 	%r67, [_ZN6thrust24THRUST_300001_SM_1000_NS8cuda_cub4core6detail13_kernel_agentINS1_16__set_operations14PartitionAgentINS0_6detail15normal_iteratorINS0_10device_ptrIiEEEESB_i7CompareEEJSB_SB_iiiPN4cuda3std3__44pairIiiEESC_iEEEvDpT0__param_7];
	mov.u32 	%r69, %ntid.x;
	mov.u32 	%r70, %ctaid.x;
	mov.u32 	%r71, %tid.x;
	mad.lo.s32 	%r1, %r69, %r70, %r71;
	setp.ge.s32 	%p1, %r1, %r68;
	@%p1 bra 	$L__BB8_28;
	mul.lo.s32 	%r72, %r67, %r1;
	add.s32 	%r73, %r66, %r65;
	min.s32 	%r2, %r73, %r72;
	cvta.to.global.u64 	%rd1, %rd5;
	cvta.to.global.u64 	%rd2, %rd4;
	sub.s32 	%r74, %r2, %r66;
	max.s32 	%r141, %r74, 0;
	min.s32 	%r139, %r65, %r2;
	setp.ge.s32 	%p2, %r141, %r139;
	@%p2 bra 	$L__BB8_3;
$L__BB8_2:
	add.s32 	%r75, %r139, %r141;
	shr.u32 	%r76, %r75, 1;
	mul.wide.u32 	%rd7, %r76, 4;
	add.s64 	%rd8, %rd2, %rd7;
	ld.global.u32 	%r77, [%rd8];
	not.b32 	%r78, %r76;
	add.s32 	%r79, %r2, %r78;
	mul.wide.s32 	%rd9, %r79, 4;
	add.s64 	%rd10, %rd1, %rd9;
	ld.global.u32 	%r80, [%rd10];
	setp.lt.s32 	%p3, %r80, %r77;
	add.s32 	%r81, %r76, 1;
	selp.b32 	%r141, %r141, %r81, %p3;
	selp.b32 	%r139, %r76, %r139, %p3;
	setp.lt.s32 	%p4, %r141, %r139;
	@%p4 bra 	$L__BB8_2;
$L__BB8_3:
	sub.s32 	%r10, %r2, %r141;
	setp.ge.s32 	%p5, %r10, %r66;
	mov.b32 	%r166, 0;
	@%p5 bra 	$L__BB8_27;
	mul.wide.s32 	%rd11, %r10, 4;
	add.s64 	%rd3, %rd1, %rd11;
	ld.global.u32 	%r11, [%rd3];
	setp.lt.s32 	%p6, %r141, 1;
	mov.b32 	%r144, 0;
	mov.u32 	%r150, %r144;
	@%p6 bra 	$L__BB8_11;
	mul.wide.u32 	%rd12, %r141, 511;
	shr.u64 	%rd13, %rd12, 9;
	cvt.u32.u64 	%r84, %rd13;
	shl.b64 	%rd14, %rd13, 2;
	add.s64 	%rd15, %rd2, %rd14;
	ld.global.u32 	%r85, [%rd15];
	setp.lt.s32 	%p7, %r85, %r11;
	add.s32 	%r86, %r84, 1;
	selp.b32 	%r144, %r141, %r84, %p7;
	selp.b32 	%r150, %r86, 0, %p7;
	setp.ge.u32 	%p8, %r150, %r144;
	@%p8 bra 	$L__BB8_7;
	cvt.u64.u32 	%rd16, %r150;
	mul.wide.u32 	%rd17, %r144, 127;
	add.s64 	%rd18, %rd17, %rd16;
	shr.u64 	%rd19, %rd18, 7;
	cvt.u32.u64 	%r87, %rd19;
	shl.b64 	%rd20, %rd19, 2;
	add.s64 	%rd21, %rd2, %rd20;
	ld.global.u32 	%r88, [%rd21];
	setp.lt.s32 	%p9, %r88, %r11;
	add.s32 	%r89, %r87, 1;
	selp.b32 	%r144, %r144, %r87, %p9;
	selp.b32 	%r150, %r89, %r150, %p9;
$L__BB8_7:
	setp.ge.u32 	%p10, %r150, %r144;
	@%p10 bra 	$L__BB8_9;
	cvt.u64.u32 	%rd22, %r150;
	mul.wide.u32 	%rd23, %r144, 31;
	add.s64 	%rd24, %rd23, %rd22;
	shr.u64 	%rd25, %rd24, 5;
	cvt.u32.u64 	%r90, %rd25;
	shl.b64 	%rd26, %rd25, 2;
	add.s64 	%rd27, %rd2, %rd26;
	ld.global.u32 	%r91, [%rd27];
	setp.lt.s32 	%p11, %r91, %r11;
	add.s32 	%r92, %r90, 1;
	selp.b32 	%r144, %r144, %r90, %p11;
	selp.b32 	%r150, %r92, %r150, %p11;
$L__BB8_9:
	setp.ge.u32 	%p12, %r150, %r144;
	@%p12 bra 	$L__BB8_11;
	cvt.u64.u32 	%rd28, %r150;
	mul.wide.u32 	%rd29, %r144, 15;
	add.s64 	%rd30, %rd29, %rd28;
	shr.u64 	%rd31, %rd30, 4;
	cvt.u32.u64 	%r93, %rd31;
	shl.b64 	%rd32, %rd31, 2;
	add.s64 	%rd33, %rd2, %rd32;
	ld.global.u32 	%r94, [%rd33];
	setp.lt.s32 	%p13, %r94, %r11;
	add.s32 	%r95, %r93, 1;
	selp.b32 	%r144, %r144, %r93, %p13;
	selp.b32 	%r150, %r95, %r150, %p13;
$L__BB8_11:
	setp.ge.u32 	%p14, %r150, %r144;
	@%p14 bra 	$L__BB8_13;
$L__BB8_12:
	and.b32  	%r96, %r150, %r144;
	xor.b32  	%r97, %r150, %r144;
	shr.s32 	%r98, %r97, 1;
	add.s32 	%r99, %r96, %r98;
	mul.wide.s32 	%rd34, %r99, 4;
	add.s64 	%rd35, %rd2, %rd34;
	ld.global.u32 	%r100, [%rd35];
	setp.lt.s32 	%p15, %r100, %r11;
	add.s32 	%r101, %r99, 1;
	selp.b32 	%r144, %r144, %r99, %p15;
	selp.b32 	%r150, %r101, %r150, %p15;
	setp.lt.s32 	%p16, %r150, %r144;
	@%p16 bra 	$L__BB8_12;
$L__BB8_13:
	setp.lt.s32 	%p17, %r10, 1;
	mov.b32 	%r154, 0;
	mov.u32 	%r153, %r10;
	@%p17 bra 	$L__BB8_15;
	mul.wide.u32 	%rd36, %r10, 511;
	shr.u64 	%rd37, %rd36, 9;
	cvt.u32.u64 	%r103, %rd37;
	shl.b64 	%rd38, %rd37, 2;
	add.s64 	%rd39, %rd1, %rd38;
	ld.global.u32 	%r104, [%rd39];
	setp.lt.s32 	%p18, %r104, %r11;
	add.s32 	%r105, %r103, 1;
	selp.b32 	%r153, %r10, %r103, %p18;
	selp.b32 	%r154, %r105, 0, %p18;
$L__BB8_15:
	setp.ge.s32 	%p19, %r154, %r153;
	@%p19 bra 	$L__BB8_17;
	cvt.u64.u32 	%rd40, %r154;
	mul.wide.u32 	%rd41, %r153, 127;
	add.s64 	%rd42, %rd41, %rd40;
	shr.u64 	%rd43, %rd42, 7;
	cvt.u32.u64 	%r106, %rd43;
	shl.b64 	%rd44, %rd43, 2;
	add.s64 	%rd45, %rd1, %rd44;
	ld.global.u32 	%r107, [%rd45];
	setp.lt.s32 	%p20, %r107, %r11;
	add.s32 	%r108, %r106, 1;
	selp.b32 	%r153, %r153, %r106, %p20;
	selp.b32 	%r154, %r108, %r154, %p20;
$L__BB8_17:
	setp.ge.s32 	%p21, %r154, %r153;
	@%p21 bra 	$L__BB8_19;
	cvt.u64.u32 	%rd46, %r154;
	mul.wide.u32 	%rd47, %r153, 31;
	add.s64 	%rd48, %rd47, %rd46;
	shr.u64 	%rd49, %rd48, 5;
	cvt.u32.u64 	%r109, %rd49;
	shl.b64 	%rd50, %rd49, 2;
	add.s64 	%rd51, %rd1, %rd50;
	ld.global.u32 	%r110, [%rd51];
	setp.lt.s32 	%p22, %r110, %r11;
	add.s32 	%r111, %r109, 1;
	selp.b32 	%r153, %r153, %r109, %p22;
	selp.b32 	%r154, %r111, %r154, %p22;
$L__BB8_19:
	setp.ge.s32 	%p23, %r154, %r153;
	@%p23 bra 	$L__BB8_21;
	cvt.u64.u32 	%rd52, %r154;
	mul.wide.u32 	%rd53, %r153, 15;
	add.s64 	%rd54, %rd53, %rd52;
	shr.u64 	%rd55, %rd54, 4;
	cvt.u32.u64 	%r112, %rd55;
	shl.b64 	%rd56, %rd55, 2;
	add.s64 	%rd57, %rd1, %rd56;
	ld.global.u32 	%r113, [%rd57];
	setp.lt.s32 	%p24, %r113, %r11;
	add.s32 	%r114, %r112, 1;
	selp.b32 	%r153, %r153, %r112, %p24;
	selp.b32 	%r154, %r114, %r154, %p24;
$L__BB8_21:
	setp.ge.s32 	%p25, %r154, %r153;
	@%p25 bra 	$L__BB8_23;
$L__BB8_22:
	and.b32  	%r115, %r154, %r153;
	xor.b32  	%r116, %r154, %r153;
	shr.s32 	%r117, %r116, 1;
	add.s32 	%r118, %r115, %r117;
	mul.wide.s32 	%rd58, %r118, 4;
	add.s64 	%rd59, %rd1, %rd58;
	ld.global.u32 	%r119, [%rd59];
	setp.lt.s32 	%p26, %r119, %r11;
	add.s32 	%r120, %r118, 1;
	selp.b32 	%r153, %r153, %r118, %p26;
	selp.b32 	%r154, %r120, %r154, %p26;
	setp.lt.s32 	%p27, %r154, %r153;
	@%p27 bra 	$L__BB8_22;
$L__BB8_23:
	sub.s32 	%r122, %r141, %r150;
	sub.s32 	%r52, %r10, %r154;
	add.s32 	%r53, %r52, %r122;
	shr.s32 	%r123, %r53, 1;
	max.s32 	%r54, %r123, %r52;
	add.s32 	%r125, %r154, %r54;
	add.s32 	%r126, %r125, 1;
	min.s32 	%r127, %r126, %r66;
	sub.s32 	%r163, %r127, %r10;
	setp.lt.s32 	%p28, %r163, 1;
	mov.b32 	%r164, 0;
	@%p28 bra 	$L__BB8_26;
	mov.b32 	%r164, 0;
$L__BB8_25:
	add.s32 	%r129, %r164, %r163;
	shr.s32 	%r130, %r129, 1;
	mul.wide.s32 	%rd60, %r130, 4;
	add.s64 	%rd61, %rd3, %rd60;
	ld.global.u32 	%r131, [%rd61];
	setp.lt.s32 	%p29, %r11, %r131;
	add.s32 	%r132, %r130, 1;
	selp.b32 	%r163, %r130, %r163, %p29;
	selp.b32 	%r164, %r164, %r132, %p29;
	setp.lt.s32 	%p30, %r164, %r163;
	@%p30 bra 	$L__BB8_25;
$L__BB8_26:
	add.s32 	%r133, %r52, %r164;
	min.s32 	%r134, %r133, %r54;
	sub.s32 	%r135, %r53, %r134;
	add.s32 	%r136, %r134, 1;
	setp.eq.s32 	%p31, %r135, %r136;
	setp.lt.s32 	%p32, %r54, %r133;
	and.pred  	%p33, %p31, %p32;
	add.s32 	%r141, %r135, %r150;
	selp.u32 	%r166, 1, 0, %p33;
$L__BB8_27:
	sub.s32 	%r137, %r2, %r141;
	add.s32 	%r138, %r137, %r166;
	cvta.to.global.u64 	%rd62, %rd6;
	mul.wide.s32 	%rd63, %r1, 8;
	add.s64 	%rd64, %rd62, %rd63;
	st.global.u32 	[%rd64], %r141;
	st.global.u32 	[%rd64+4], %r138;
$L__BB8_28:
	ret;

}
	// .globl	_ZN6thrust24THRUST_300001_SM_1000_NS8cuda_cub4core6detail13_kernel_agentINS1_16__set_operations10SetOpAgentINS0_6detail15normal_iteratorINS0_10device_ptrIiEEEESB_SB_SB_SB_SB_i7CompareNS5_31serial_set_symmetric_differenceEN4cuda3std3__417integral_constantIbLb1EEEEEJSB_SB_SB_SB_iiSB_SB_SC_SD_PNSG_4pairIiiEEPmN3cub18CUB_300001_SM_100013ScanTileStateIiLb1EEEEEEvDpT0_
.visible .entry _ZN6thrust24THRUST_300001_SM_1000_NS8cuda_cub4core6detail13_kernel_agentINS1_16__set_operations10SetOpAgentINS0_6detail15normal_iteratorINS0_10device_ptrIiEEEESB_SB_SB_SB_SB_i7CompareNS5_31serial_set_symmetric_differenceEN4cuda3std3__417integral_constantIbLb1EEEEEJSB_SB_SB_SB_iiSB_SB_SC_SD_PNSG_4pairIiiEEPmN3cub18CUB_300001_SM_100013ScanTileStateIiLb1EEEEEEvDpT0_(
	.param .align 8 .b8 _ZN6thrust24THRUST_300001_SM_1000_NS8cuda_cub4core6detail13_kernel_agentINS1_16__set_operations10SetOpAgentINS0_6detail15normal_iteratorINS0_10device_ptrIiEEEESB_SB_SB_SB_SB_i7CompareNS5_31serial_set_symmetric_differenceEN4cuda3std3__417integral_constantIbLb1EEEEEJSB_SB_SB_SB_iiSB_SB_SC_SD_PNSG_4pairIiiEEPmN3cub18CUB_300001_SM_100013ScanTileStateIiLb1EEEEEEvDpT0__param_0[8],
	.param .align 8 .b8 _ZN6thrust24THRUST_300001_SM_1000_NS8cuda_cub4core6detail13_kernel_agentINS1_16__set_operations10SetOpAgentINS0_6detail15normal_iteratorINS0_10device_ptrIiEEEESB_SB_SB_SB_SB_i7CompareNS5_31serial_set_symmetric_differenceEN4cuda3std3__417integral_constantIbLb1EEEEEJSB_SB_SB_SB_iiSB_SB_SC_SD_PNSG_4pairIiiEEPmN3cub18CUB_300001_SM_100013ScanTileStateIiLb1EEEEEEvDpT0__param_1[8],
	.param .align 8 .b8 _ZN6thrust24THRUST_300001_SM_1000_NS8cuda_cub4core6detail13_kernel_agentINS1_16__set_operations10SetOpAgentINS0_6detail15normal_iteratorINS0_10device_ptrIiEEEESB_SB_SB_SB_SB_i7CompareNS5_31serial_set_symmetric_differenceEN4cuda3std3__417integral_constantIbLb1EEEEEJSB_SB_SB_SB_iiSB_SB_SC_SD_PNSG_4pairIiiEEPmN3cub18CUB_300001_SM_100013ScanTileStateIiLb1EEEEEEvDpT0__param_2[8],
	.param .align 8 .b8 _ZN6thrust24THRUST_300001_SM_1000_NS8cuda_cub4core6detail13_kernel_agentINS1_16__set_operations10SetOpAgentINS0_6detail15normal_iteratorINS0_10device_ptrIiEEEESB_SB_SB_SB_SB_i7CompareNS5_31serial_set_symmetric_differenceEN4cuda3std3__417integral_constantIbLb1EEEEEJSB_SB_SB_SB_iiSB_SB_SC_SD_PNSG_4pairIiiEEPmN3cub18CUB_300001_SM_100013ScanTileStateIiLb1EEEEEEvDpT0__param_3[8],
	.param .u32 _ZN6thrust24THRUST_300001_SM_1000_NS8cuda_cub4core6detail13_kernel_agentINS1_16__set_operations10SetOpAgentINS0_6detail15normal_iteratorINS0_10device_ptrIiEEEESB_SB_SB_SB_SB_i7CompareNS5_31serial_set_symmetric_differenceEN4cuda3std3__417integral_constantIbLb1EEEEEJSB_SB_SB_SB_iiSB_SB_SC_SD_PNSG_4pairIiiEEPmN3cub18CUB_300001_SM_100013ScanTileStateIiLb1EEEEEEvDpT0__param_4,
	.param .u32 _ZN6thrust24THRUST_300001_SM_1000_NS8cuda_cub4core6detail13_kernel_agentINS1_16__set_operations10SetOpAgentINS0_6detail15normal_iteratorINS0_10device_ptrIiEEEESB_SB_SB_SB_SB_i7CompareNS5_31serial_set_symmetric_differenceEN4cuda3std3__417integral_constantIbLb1EEEEEJSB_SB_SB_SB_iiSB_SB_SC_SD_PNSG_4pairIiiEEPmN3cub18CUB_300001_SM_100013ScanTileStateIiLb1EEEEEEvDpT0__param_5,
	.param .align 8 .b8 _ZN6thrust24THRUST_300001_SM_1000_NS8cuda_cub4core6detail13_kernel_agentINS1_16__set_operations10SetOpAgentINS0_6detail15normal_iteratorINS0_10device_ptrIiEEEESB_SB_SB_SB_SB_i7CompareNS5_31serial_set_symmetric_differenceEN4cuda3std3__417integral_constantIbLb1EEEEEJSB_SB_SB_SB_iiSB_SB_SC_SD_PNSG_4pairIiiEEPmN3cub18CUB_300001_SM_100013ScanTileStateIiLb1EEEEEEvDpT0__param_6[8],
	.param .align 8 .b8 _ZN6thrust24THRUST_300001_SM_1000_NS8cuda_cub4core6detail13_kernel_agentINS1_16__set_operations10SetOpAgentINS0_6detail15normal_iteratorINS0_10device_ptrIiEEEESB_SB_SB_SB_SB_i7CompareNS5_31serial_set_symmetric_differenceEN4cuda3std3__417integral_constantIbLb1EEEEEJSB_SB_SB_SB_iiSB_SB_SC_SD_PNSG_4pairIiiEEPmN3cub18CUB_300001_SM_100013ScanTileStateIiLb1EEEEEEvDpT0__param_7[8],
	.param .align 1 .b8 _ZN6thrust24THRUST_300001_SM_1000_NS8cuda_cub4core6detail13_kernel_agentINS1_16__set_operations10SetOpAgentINS0_6detail15normal_iteratorINS0_10device_ptrIiEEEESB_SB_SB_SB_SB_i7CompareNS5_31serial_set_symmetric_differenceEN4cuda3std3__417integral_constantIbLb1EEEEEJSB_SB_SB_SB_iiSB_SB_SC_SD_PNSG_4pairIiiEEPmN3cub18CUB_300001_SM_100013ScanTileStateIiLb1EEEEEEvDpT0__param_8[1],
	.param .align 1 .b8 _ZN6thrust24THRUST_300001_SM_1000_NS8cuda_cub4core6detail13_kernel_agentINS1_16__set_operations10SetOpAgentINS0_6detail15normal_iteratorINS0_10device_ptrIiEEEESB_SB_SB_SB_SB_i7CompareNS5_31serial_set_symmetric_differenceEN4cuda3std3__417integral_constantIbLb1EEEEEJSB_SB_SB_SB_iiSB_SB_SC_SD_PNSG_4pairIiiEEPmN3cub18CUB_300001_SM_100013ScanTileStateIiLb1EEEEEEvDpT0__param_9[1],
	.param .u64 .ptr .align 1 _ZN6thrust24THRUST_300001_SM_1000_NS8cuda_cub4core6detail13_kernel_agentINS1_16__set_operations10SetOpAgentINS0_6detail15normal_iteratorINS0_10device_ptrIiEEEESB_SB_SB_SB_SB_i7CompareNS5_31serial_set_symmetric_differenceEN4cuda3std3__417integral_constantIbLb1EEEEEJSB_SB_SB_SB_iiSB_SB_SC_SD_PNSG_4pairIiiEEPmN3cub18CUB_300001_SM_100013ScanTileStateIiLb1EEEEEEvDpT0__param_10,
	.param .u64 .ptr .align 1 _ZN6thrust24THRUST_300001_SM_1000_NS8cuda_cub4core6detail13_kernel_agentINS1_16__set_operations10SetOpAgentINS0_6detail15normal_iteratorINS0_10device_ptrIiEEEESB_SB_SB_SB_SB_i7CompareNS5_31serial_set_symmetric_differenceEN4cuda3std3__417integral_constantIbLb1EEEEEJSB_SB_SB_SB_iiSB_SB_SC_SD_PNSG_4pairIiiEEPmN3cub18CUB_300001_SM_100013ScanTileStateIiLb1EEEEEEvDpT0__param_11,
	.param .align 8 .b8 _ZN6thrust24THRUST_300001_SM_1000_NS8cuda_cub4core6detail13_kernel_agentINS1_16__set_operations10SetOpAgentINS0_6detail15normal_iteratorINS0_10device_ptrIiEEEESB_SB_SB_SB_SB_i7CompareNS5_31serial_set_symmetric_differenceEN4cuda3std3__417integral_constantIbLb1EEEEEJSB_SB_SB_SB_iiSB_SB_SC_SD_PNSG_4pairIiiEEPmN3cub18CUB_300001_SM_100013ScanTileStateIiLb1EEEEEEvDpT0__param_12[8]
)
.maxntid 512
{
	.reg .pred 	%p<956>;
	.reg .b32 	%r<3449>;
	.reg .b64 	%rd<142>;

	ld.param.u64 	%rd2, [_ZN6thrust24THRUST_300001_SM_1000_NS8cuda_cub4core6detail13_kernel_agentINS1_16__set_operations10SetOpAgentINS0_6detail15normal_iteratorINS0_10device_ptrIiEEEESB_SB_SB_SB_SB_i7CompareNS5_31serial_set_symmetric_differenceEN4cuda3std3__417integral_constantIbLb1EEEEEJSB_SB_SB_SB_iiSB_SB_SC_SD_PNSG_4pairIiiEEPmN3cub18CUB_300001_SM_100013ScanTileStateIiLb1EEEEEEvDpT0__param_12];
	ld.param.u64 	%rd31, [_ZN6thrust24THRUST_300001_SM_1000_NS8cuda_cub4core6detail13_kernel_agentINS1_16__set_operations10SetOpAgentINS0_6detail15normal_iteratorINS0_10device_ptrIiEEEESB_SB_SB_SB_SB_i7CompareNS5_31serial_set_symmetric_differenceEN4cuda3std3__417integral_constantIbLb1EEEEEJSB_SB_SB_SB_iiSB_SB_SC_SD_PNSG_4pairIiiEEPmN3cub18CUB_300001_SM_100013ScanTileStateIiLb1EEEEEEvDpT0__param_7];
	ld.param.u64 	%rd32, [_ZN6thrust24THRUST_300001_SM_1000_NS8cuda_cub4core6detail13_kernel_agentINS1_16__set_operations10SetOpAgentINS0_6detail15normal_iteratorINS0_10device_ptrIiEEEESB_SB_SB_SB_SB_i7CompareNS5_31serial_set_symmetric_differenceEN4cuda3std3__417integral_constantIbLb1EEEEEJSB_SB_SB_SB_iiSB_SB_SC_SD_PNSG_4pairIiiEEPmN3cub18CUB_300001_SM_100013ScanTileStateIiLb1EEEEEEvDpT0__param_6];
	ld.param.u64 	%rd33, [_ZN6thrust24THRUST_300001_SM_1000_NS8cuda_cub4core6detail13_kernel_agentINS1_16__set_operations10SetOpAgentINS0_6detail15normal_iteratorINS0_10device_ptrIiEEEESB_SB_SB_SB_SB_i7CompareNS5_31serial_set_symmetric_differenceEN4cuda3std3__417integral_constantIbLb1EEEEEJSB_SB_SB_SB_iiSB_SB_SC_SD_PNSG_4pairIiiEEPmN3cub18CUB_300001_SM_100013ScanTileStateIiLb1EEEEEEvDpT0__param_3];
	ld.param.u64 	%rd34, [_ZN6thrust24THRUST_300001_SM_1000_NS8cuda_cub4core6detail13_kernel_agentINS1_16__set_operations10SetOpAgentINS0_6detail15normal_iteratorINS0_10device_ptrIiEEEESB_SB_SB_SB_SB_i7CompareNS5_31serial_set_symmetric_differenceEN4cuda3std3__417integral_constantIbLb1EEEEEJSB_SB_SB_SB_iiSB_SB_SC_SD_PNSG_4pairIiiEEPmN3cub18CUB_300001_SM_100013ScanTileStateIiLb1EEEEEEvDpT0__param_2];
	ld.param.u64 	%rd35, [_ZN6thrust24THRUST_300001_SM_1000_NS8cuda_cub4core6detail13_kernel_agentINS1_16__set_operations10SetOpAgentINS0_6detail15normal_iteratorINS0_10device_ptrIiEEEESB_SB_SB_SB_SB_i7CompareNS5_31serial_set_symmetric_differenceEN4cuda3std3__417integral_constantIbLb1EEEEEJSB_SB_SB_SB_iiSB_SB_SC_SD_PNSG_4pairIiiEEPmN3cub18CUB_300001_SM_100013ScanTileStateIiLb1EEEEEEvDpT0__param_1];
	ld.param.u64 	%rd36, [_ZN6thrust24THRUST_300001_SM_1000_NS8cuda_cub4core6detail13_kernel_agentINS1_16__set_operations10SetOpAgentINS0_6detail15normal_iteratorINS0_10device_ptrIiEEEESB_SB_SB_SB_SB_i7CompareNS5_31serial_set_symmetric_differenceEN4cuda3std3__417integral_constantIbLb1EEEEEJSB_SB_SB_SB_iiSB_SB_SC_SD_PNSG_4pairIiiEEPmN3cub18CUB_300001_SM_100013ScanTileStateIiLb1EEEEEEvDpT0__param_0];
	ld.param.u64 	%rd37, [_ZN6thrust24THRUST_300001_SM_1000_NS8cuda_cub4core6detail13_kernel_agentINS1_16__set_operations10SetOpAgentINS0_6detail15normal_iteratorINS0_10device_ptrIiEEEESB_SB_SB_SB_SB_i7CompareNS5_31serial_set_symmetric_differenceEN4cuda3std3__417integral_constantIbLb1EEEEEJSB_SB_SB_SB_iiSB_SB_SC_SD_PNSG_4pairIiiEEPmN3cub18CUB_300001_SM_100013ScanTileStateIiLb1EEEEEEvDpT0__param_10];
	cvta.to.global.u64 	%rd1, %rd37;
	cvta.to.global.u64 	%rd3, %rd36;
	cvta.to.global.u64 	%rd4, %rd35;
	cvta.to.global.u64 	%rd5, %rd34;
	cvta.to.global.u64 	%rd6, %rd33;
	cvta.to.global.u64 	%rd7, %rd32;
	cvta.to.global.u64 	%rd8, %rd31;
	mov.u32 	%r1, %ctaid.x;
	mov.u32 	%r1181, %nctaid.x;
	add.s32 	%r1182, %r1181, -1;
	setp.ge.u32 	%p239, %r1, %r1182;
	@%p239 bra 	$L__BB9_417;
	mul.wide.u32 	%rd93, %r1, 8;
	add.s64 	%rd94, %rd1, %rd93;
	ld.global.u32 	%r2, [%rd94];
	ld.global.u32 	%r3, [%rd94+4];
	ld.global.u32 	%r2121, [%rd94+8];
	ld.global.u32 	%r2122, [%rd94+12];
	sub.s32 	%r4, %r2121, %r2;
	sub.s32 	%r2123, %r2122, %r3;
	cvt.s64.s32 	%rd95, %r2;
	mul.wide.s32 	%rd96, %r3, 4;
	add.s64 	%rd9, %rd4, %rd96;
	mov.u32 	%r6, %tid.x;
	setp.ge.s32 	%p578, %r6, %r4;
	cvt.u64.u32 	%rd10, %r6;
	add.s64 	%rd97, %rd95, %rd10;
	shl.b64 	%rd98, %rd97, 2;
	add.s64 	%rd11, %rd3, %rd98;
	@%p578 bra 	$L__BB9_3;
	ld.global.u32 	%r3007, [%rd11];
	bra.uni 	$L__BB9_4;
$L__BB9_3:
	sub.s32 	%r2124, %r6, %r4;
	mul.wide.s32 	%rd99, %r2124, 4;
	add.s64 	%rd100, %rd9, %rd99;
	ld.global.u32 	%r3007, [%rd100];
$L__BB9_4:
	add.s32 	%r2125, %r6, 512;
	setp.lt.s32 	%p579, %r2125, %r4;
	cvt.s64.s32 	%rd101, %r4;
	sub.s64 	%rd102, %rd10, %rd101;
	shl.b64 	%rd103, %rd102, 2;
	add.s64 	%rd12, %rd9, %rd103;
	@%p579 bra 	$L__BB9_6;
	ld.global.u32 	%r3008, [%rd12+2048];
	bra.uni 	$L__BB9_7;
$L__BB9_6:
	ld.global.u32 	%r3008, [%rd11+2048];
$L__BB9_7:
	or.b32  	%r2126, %r6, 1024;
	setp.lt.s32 	%p580, %r2126, %r4;
	@%p580 bra 	$L__BB9_9;
	ld.global.u32 	%r3009, [%rd12+4096];
	bra.uni 	$L__BB9_10;
$L__BB9_9:
	ld.global.u32 	%r3009, [%rd11+4096];
$L__BB9_10:
	add.s32 	%r2127, %r6, 1536;
	setp.lt.s32 	%p581, %r2127, %r4;
	@%p581 bra 	$L__BB9_12;
	ld.global.u32 	%r3010, [%rd12+6144];
	bra.uni 	$L__BB9_13;
$L__BB9_12:
	ld.global.u32 	%r3010, [%rd11+6144];
$L__BB9_13:
	or.b32  	%r2128, %r6, 2048;
	setp.lt.s32 	%p582, %r2128, %r4;
	@%p582 bra 	$L__BB9_15;
	ld.global.u32 	%r3011, [%rd12+8192];
	bra.uni 	$L__BB9_16;
$L__BB9_15:
	ld.global.u32 	%r3011, [%rd11+8192];
$L__BB9_16:
	add.s32 	%r2129, %r6, 2560;
	setp.lt.s32 	%p583, %r2129, %r4;
	@%p583 bra 	$L__BB9_18;
	ld.global.u32 	%r3012, [%rd12+10240];
	bra.uni 	$L__BB9_19;
$L__BB9_18:
	ld.global.u32 	%r3012, [%rd11+10240];
$L__BB9_19:
	or.b32  	%r2130, %r6, 3072;
	setp.lt.s32 	%p584, %r2130, %r4;
	@%p584 bra 	$L__BB9_21;
	ld.global.u32 	%r3013, [%rd12+12288];
	bra.uni 	$L__BB9_22;
$L__BB9_21:
	ld.global.u32 	%r3013, [%rd11+12288];
$L__BB9_22:
	add.s32 	%r2131, %r6, 3584;
	setp.lt.s32 	%p585, %r2131, %r4;
	@%p585 bra 	$L__BB9_24;
	ld.global.u32 	%r3014, [%rd12+14336];
	bra.uni 	$L__BB9_25;
$L__BB9_24:
	ld.global.u32 	%r3014, [%rd11+14336];
$L__BB9_25:
	or.b32  	%r2132, %r6, 4096;
	setp.lt.s32 	%p586, %r2132, %r4;
	@%p586 bra 	$L__BB9_27;
	ld.global.u32 	%r3015, [%rd12+16384];
	bra.uni 	$L__BB9_28;
$L__BB9_27:
	ld.global.u32 	%r3015, [%rd11+16384];
$L__BB9_28:
	add.s32 	%r2133, %r6, 4608;
	setp.lt.s32 	%p587, %r2133, %r4;
	@%p587 bra 	$L__BB9_30;
	ld.global.u32 	%r3016, [%rd12+18432];
	bra.uni 	$L__BB9_31;
$L__BB9_30:
	ld.global.u32 	%r3016, [%rd11+18432];
$L__BB9_31:
	or.b32  	%r2134, %r6, 5120;
	setp.lt.s32 	%p588, %r2134, %r4;
	@%p588 bra 	$L__BB9_33;
	ld.global.u32 	%r3017, [%rd12+20480];
	bra.uni 	$L__BB9_34;
$L__BB9_33:
	ld.global.u32 	%r3017, [%rd11+20480];
$L__BB9_34:
	add.s32 	%r2135, %r6, 5632;
	setp.lt.s32 	%p589, %r2135, %r4;
	@%p589 bra 	$L__BB9_36;
	ld.global.u32 	%r3018, [%rd12+22528];
	bra.uni 	$L__BB9_37;
$L__BB9_36:
	ld.global.u32 	%r3018, [%rd11+22528];
$L__BB9_37:
	or.b32  	%r2136, %r6, 6144;
	setp.lt.s32 	%p590, %r2136, %r4;
	@%p590 bra 	$L__BB9_39;
	ld.global.u32 	%r3019, [%rd12+24576];
	bra.uni 	$L__BB9_40;
$L__BB9_39:
	ld.global.u32 	%r3019, [%rd11+24576];
$L__BB9_40:
	add.s32 	%r2137, %r6, 6656;
	setp.lt.s32 	%p591, %r2137, %r4;
	@%p591 bra 	$L__BB9_42;
	ld.global.u32 	%r3020, [%rd12+26624];
	bra.uni 	$L__BB9_43;
$L__BB9_42:
	ld.global.u32 	%r3020, [%rd11+26624];
$L__BB9_43:
	or.b32  	%r2138, %r6, 7168;
	setp.lt.s32 	%p592, %r2138, %r4;
	@%p592 bra 	$L__BB9_45;
	ld.global.u32 	%r3021, [%rd12+28672];
	bra.uni 	$L__BB9_46;
$L__BB9_45:
	ld.global.u32 	%r3021, [%rd11+28672];
$L__BB9_46:
	add.s32 	%r2139, %r6, 7680;
	setp.lt.s32 	%p593, %r2139, %r4;
	@%p593 bra 	$L__BB9_48;
	ld.global.u32 	%r3022, [%rd12+30720];
	bra.uni 	$L__BB9_49;
$L__BB9_48:
	ld.global.u32 	%r3022, [%rd11+30720];
$L__BB9_49:
	or.b32  	%r2140, %r6, 8192;
	setp.lt.s32 	%p594, %r2140, %r4;
	@%p594 bra 	$L__BB9_51;
	ld.global.u32 	%r3023, [%rd12+32768];
	bra.uni 	$L__BB9_52;
$L__BB9_51:
	ld.global.u32 	%r3023, [%rd11+32768];
$L__BB9_52:
	add.s32 	%r2141, %r6, 8704;
	setp.lt.s32 	%p595, %r2141, %r4;
	@%p595 bra 	$L__BB9_54;
	ld.global.u32 	%r3024, [%rd12+34816];
	bra.uni 	$L__BB9_55;
$L__BB9_54:
	ld.global.u32 	%r3024, [%rd11+34816];
$L__BB9_55:
	or.b32  	%r61, %r6, 9216;
	add.s32 	%r62, %r2123, %r4;
	setp.ge.s32 	%p596, %r61, %r62;
	@%p596 bra 	$L__BB9_59;
	setp.ge.s32 	%p597, %r61, %r4;
	@%p597 bra 	$L__BB9_58;
	ld.global.u32 	%r3025, [%rd11+36864];
	bra.uni 	$L__BB9_59;
$L__BB9_58:
	ld.global.u32 	%r3025, [%rd12+36864];
$L__BB9_59:
	mov.u32 	%r2143, _ZN6thrust24THRUST_300001_SM_1000_NS8cuda_cub4core6detail5shmemE;
	add.s32 	%r2144, %r2143, 2048;
	shl.b32 	%r2146, %r6, 2;
	add.s32 	%r66, %r2144, %r2146;
	st.shared.u32 	[%r66], %r3007;
	st.shared.u32 	[%r66+2048], %r3008;
	st.shared.u32 	[%r66+4096], %r3009;
	st.shared.u32 	[%r66+6144], %r3010;
	st.shared.u32 	[%r66+8192], %r3011;
	st.shared.u32 	[%r66+10240], %r3012;
	st.shared.u32 	[%r66+12288], %r3013;
	st.shared.u32 	[%r66+14336], %r3014;
	st.shared.u32 	[%r66+16384], %r3015;
	st.shared.u32 	[%r66+18432], %r3016;
	st.shared.u32 	[%r66+20480], %r3017;
	st.shared.u32 	[%r66+22528], %r3018;
	st.shared.u32 	[%r66+24576], %r3019;
	st.shared.u32 	[%r66+26624], %r3020;
	st.shared.u32 	[%r66+28672], %r3021;
	st.shared.u32 	[%r66+30720], %r3022;
	st.shared.u32 	[%r66+32768], %r3023;
	st.shared.u32 	[%r66+34816], %r3024;
	st.shared.u32 	[%r66+36864], %r3025;
	bar.sync 	0;
	mul.lo.s32 	%r2147, %r6, 19;
	min.s32 	%r67, %r62, %r2147;
	shl.b32 	%r2148, %r4, 2;
	add.s32 	%r68, %r2144, %r2148;
	sub.s32 	%r2149, %r67, %r2123;
	max.s32 	%r3028, %r2149, 0;
	min.s32 	%r3027, %r4, %r67;
	setp.ge.s32 	%p598, %r3028, %r3027;
	@%p598 bra 	$L__BB9_61;
$L__BB9_60:
	add.s32 	%r2150, %r3028, %r3027;
	shr.s32 	%r2151, %r2150, 1;
	shl.b32 	%r2152, %r2151, 2;
	add.s32 	%r2154, %r2143, %r2152;
	ld.shared.u32 	%r2155, [%r2154+2048];
	not.b32 	%r2156, %r2151;
	add.s32 	%r2157, %r67, %r2156;
	shl.b32 	%r2158, %r2157, 2;
	add.s32 	%r2159, %r68, %r2158;
	ld.shared.u32 	%r2160, [%r2159];
	setp.lt.s32 	%p599, %r2160, %r2155;
	add.s32 	%r2161, %r2151, 1;
	selp.b32 	%r3028, %r3028, %r2161, %p599;
	selp.b32 	%r3027, %r2151, %r3027, %p599;
	setp.lt.s32 	%p600, %r3028, %r3027;
	@%p600 bra 	$L__BB9_60;
$L__BB9_61:
	sub.s32 	%r76, %r67, %r3028;
	setp.ge.s32 	%p601, %r76, %r2123;
	mov.b32 	%r3055, 0;
	@%p601 bra 	$L__BB9_86;
	shl.b32 	%r2165, %r76, 2;
	add.s32 	%r77, %r68, %r2165;
	ld.shared.u32 	%r78, [%r77];
	setp.lt.s32 	%p602, %r3028, 1;
	mov.b32 	%r3032, 0;
	mov.u32 	%r3031, %r3028;
	@%p602 bra 	$L__BB9_64;
	mul.lo.s32 	%r2166, %r3028, 511;
	shr.s32 	%r2167, %r2166, 9;
	shl.b32 	%r2168, %r2167, 2;
	add.s32 	%r2170, %r2143, %r2168;
	ld.shared.u32 	%r2171, [%r2170+2048];
	setp.lt.s32 	%p603, %r2171, %r78;
	add.s32 	%r2172, %r2167, 1;
	selp.b32 	%r3031, %r3028, %r2167, %p603;
	selp.b32 	%r3032, %r2172, 0, %p603;
$L__BB9_64:
	setp.ge.s32 	%p604, %r3032, %r3031;
	@%p604 bra 	$L__BB9_66;
	mad.lo.s32 	%r2173, %r3031, 127, %r3032;
	shr.s32 	%r2174, %r2173, 7;
	shl.b32 	%r2175, %r2174, 2;
	add.s32 	%r2177, %r2143, %r2175;
	ld.shared.u32 	%r2178, [%r2177+2048];
	setp.lt.s32 	%p605, %r2178, %r78;
	add.s32 	%r2179, %r2174, 1;
	selp.b32 	%r3031, %r3031, %r2174, %p605;
	selp.b32 	%r3032, %r2179, %r3032, %p605;
$L__BB9_66:
	setp.ge.s32 	%p606, %r3032, %r3031;
	@%p606 bra 	$L__BB9_68;
	mad.lo.s32 	%r2180, %r3031, 31, %r3032;
	shr.s32 	%r2181, %r2180, 5;
	shl.b32 	%r2182, %r2181, 2;
	add.s32 	%r2184, %r2143, %r2182;
	ld.shared.u32 	%r2185, [%r2184+2048];
	setp.lt.s32 	%p607, %r2185, %r78;
	add.s32 	%r2186, %r2181, 1;
	selp.b32 	%r3031, %r3031, %r2181, %p607;
	selp.b32 	%r3032, %r2186, %r3032, %p607;
$L__BB9_68:
	setp.ge.s32 	%p608, %r3032, %r3031;
	@%p608 bra 	$L__BB9_70;
	mad.lo.s32 	%r2187, %r3031, 15, %r3032;
	shr.s32 	%r2188, %r2187, 4;
	shl.b32 	%r2189, %r2188, 2;
	add.s32 	%r2191, %r2143, %r2189;
	ld.shared.u32 	%r2192, [%r2191+2048];
	setp.lt.s32 	%p609, %r2192, %r78;
	add.s32 	%r2193, %r2188, 1;
	selp.b32 	%r3031, %r3031, %r2188, %p609;
	selp.b32 	%r3032, %r2193, %r3032, %p609;
$L__BB9_70:
	setp.ge.s32 	%p610, %r3032, %r3031;
	@%p610 bra 	$L__BB9_72;
$L__BB9_71:
	add.s32 	%r2195, %r3032, %r3031;
	shr.s32 	%r2196, %r2195, 1;
	shl.b32 	%r2197, %r2196, 2;
	add.s32 	%r2199, %r2143, %r2197;
	ld.shared.u32 	%r2200, [%r2199+2048];
	setp.lt.s32 	%p611, %r2200, %r78;
	add.s32 	%r2201, %r2196, 1;
	selp.b32 	%r3031, %r3031, %r2196, %p611;
	selp.b32 	%r3032, %r2201, %r3032, %p611;
	setp.lt.s32 	%p612, %r3032, %r3031;
	@%p612 bra 	$L__BB9_71;
$L__BB9_72:
	setp.lt.s32 	%p613, %r76, 1;
	mov.b32 	%r3043, 0;
	mov.u32 	%r3042, %r76;
	@%p613 bra 	$L__BB9_74;
	mul.lo.s32 	%r2204, %r76, 511;
	shr.s32 	%r2205, %r2204, 9;
	shl.b32 	%r2206, %r2205, 2;
	add.s32 	%r2207, %r68, %r2206;
	ld.shared.u32 	%r2208, [%r2207];
	setp.lt.s32 	%p614, %r2208, %r78;
	add.s32 	%r2209, %r2205, 1;
	selp.b32 	%r3042, %r76, %r2205, %p614;
	selp.b32 	%r3043, %r2209, 0, %p614;
$L__BB9_74:
	setp.ge.s32 	%p615, %r3043, %r3042;
	@%p615 bra 	$L__BB9_76;
	mad.lo.s32 	%r2211, %r3042, 127, %r3043;
	shr.s32 	%r2212, %r2211, 7;
	shl.b32 	%r2213, %r2212, 2;
	add.s32 	%r2214, %r68, %r2213;
	ld.shared.u32 	%r2215, [%r2214];
	setp.lt.s32 	%p616, %r2215, %r78;
	add.s32 	%r2216, %r2212, 1;
	selp.b32 	%r3042, %r3042, %r2212, %p616;
	selp.b32 	%r3043, %r2216, %r3043, %p616;
$L__BB9_76:
	setp.ge.s32 	%p617, %r3043, %r3042;
	@%p617 bra 	$L__BB9_78;
	mad.lo.s32 	%r2217, %r3042, 31, %r3043;
	shr.s32 	%r2218, %r2217, 5;
	shl.b32 	%r2219, %r2218, 2;
	add.s32 	%r2220, %r68, %r2219;
	ld.shared.u32 	%r2221, [%r2220];
	setp.lt.s32 	%p618, %r2221, %r78;
	add.s32 	%r2222, %r2218, 1;
	selp.b32 	%r3042, %r3042, %r2218, %p618;
	selp.b32 	%r3043, %r2222, %r3043, %p618;
$L__BB9_78:
	setp.ge.s32 	%p619, %r3043, %r3042;
	@%p619 bra 	$L__BB9_80;
	mad.lo.s32 	%r2223, %r3042, 15, %r3043;
	shr.s32 	%r2224, %r2223, 4;
	shl.b32 	%r2225, %r2224, 2;
	add.s32 	%r2226, %r68, %r2225;
	ld.shared.u32 	%r2227, [%r2226];
	setp.lt.s32 	%p620, %r2227, %r78;
	add.s32 	%r2228, %r2224, 1;
	selp.b32 	%r3042, %r3042, %r2224, %p620;
	selp.b32 	%r3043, %r2228, %r3043, %p620;
$L__BB9_80:
	setp.ge.s32 	%p621, %r3043, %r3042;
	@%p621 bra 	$L__BB9_82;
$L__BB9_81:
	add.s32 	%r2230, %r3043, %r3042;
	shr.s32 	%r2231, %r2230, 1;
	shl.b32 	%r2232, %r2231, 2;
	add.s32 	%r2233, %r68, %r2232;
	ld.shared.u32 	%r2234, [%r2233];
	setp.lt.s32 	%p622, %r2234, %r78;
	add.s32 	%r2235, %r2231, 1;
	selp.b32 	%r3042, %r3042, %r2231, %p622;
	selp.b32 	%r3043, %r2235, %r3043, %p622;
	setp.lt.s32 	%p623, %r3043, %r3042;
	@%p623 bra 	$L__BB9_81;
$L__BB9_82:
	sub.s32 	%r2238, %r3028, %r3032;
	sub.s32 	%r123, %r76, %r3043;
	add.s32 	%r124, %r123, %r2238;
	shr.s32 	%r2239, %r124, 1;
	max.s32 	%r125, %r2239, %r123;
	add.s32 	%r2241, %r3043, %r125;
	add.s32 	%r2242, %r2241, 1;
	min.s32 	%r2243, %r2242, %r2123;
	sub.s32 	%r3052, %r2243, %r76;
	setp.lt.s32 	%p624, %r3052, 1;
	mov.b32 	%r3053, 0;
	@%p624 bra 	$L__BB9_85;
	mov.b32 	%r3053, 0;
$L__BB9_84:
	add.s32 	%r2245, %r3053, %r3052;
	shr.s32 	%r2246, %r2245, 1;
	shl.b32 	%r2247, %r2246, 2;
	add.s32 	%r2248, %r77, %r2247;
	ld.shared.u32 	%r2249, [%r2248];
	setp.lt.s32 	%p625, %r78, %r2249;
	add.s32 	%r2250, %r2246, 1;
	selp.b32 	%r3052, %r2246, %r3052, %p625;
	selp.b32 	%r3053, %r3053, %r2250, %p625;
	setp.lt.s32 	%p626, %r3053, %r3052;
	@%p626 bra 	$L__BB9_84;
$L__BB9_85:
	add.s32 	%r2251, %r123, %r3053;
	min.s32 	%r2252, %r2251, %r125;
	sub.s32 	%r2253, %r124, %r2252;
	add.s32 	%r2254, %r2252, 1;
	setp.eq.s32 	%p627, %r2253, %r2254;
	setp.lt.s32 	%p628, %r125, %r2251;
	and.pred  	%p629, %p627, %p628;
	add.s32 	%r3028, %r2253, %r3032;
	selp.u32 	%r3055, 1, 0, %p629;
$L__BB9_86:
	sub.s32 	%r2255, %r67, %r3028;
	add.s32 	%r2256, %r2255, %r3055;
	setp.eq.s32 	%p630, %r6, 0;
	shl.b32 	%r2257, %r4, 16;
	or.b32  	%r2258, %r2257, %r2123;
	shl.b32 	%r2259, %r3028, 16;
	or.b32  	%r2260, %r2256, %r2259;
	selp.b32 	%r2261, %r2258, %r2260, %p630;
	add.s32 	%r2262, %r6, -1;
	selp.b32 	%r2263, 511, %r2262, %p630;
	shl.b32 	%r2264, %r2263, 2;
	add.s32 	%r2266, %r2143, %r2264;
	st.shared.u32 	[%r2266], %r2261;
	bar.sync 	0;
	ld.shared.u32 	%r2267, [%r66+-2048];
	shr.s32 	%r136, %r2267, 16;
	and.b32  	%r2268, %r2267, 65535;
	add.s32 	%r137, %r2256, %r4;
	add.s32 	%r138, %r2268, %r4;
	add.s32 	%r139, %r138, %r136;
	shl.b32 	%r2269, %r2256, 2;
	add.s32 	%r140, %r68, %r2269;
	ld.shared.u32 	%r141, [%r140];
	shl.b32 	%r2270, %r3028, 2;
	add.s32 	%r2271, %r2143, %r2270;
	add.s32 	%r142, %r2271, 2048;
	ld.shared.u32 	%r143, [%r2271+2048];
	setp.ge.s32 	%p880, %r3028, %r136;
	setp.lt.s32 	%p631, %r3028, %r136;
	setp.ge.s32 	%p632, %r137, %r138;
	and.pred  	%p881, %p632, %p631;
	or.pred  	%p633, %p880, %p632;
	@%p633 bra 	$L__BB9_88;
	setp.lt.s32 	%p881, %r143, %r141;
	setp.lt.s32 	%p880, %r141, %r143;
$L__BB9_88:
	add.s32 	%r2272, %r137, %r3028;
	setp.lt.s32 	%p634, %r2272, %r139;
	xor.pred  	%p635, %p880, %p881;
	and.pred  	%p7, %p634, %p635;
	mov.u32 	%r3056, %r143;
	mov.u32 	%r3057, %r3028;
	@%p880 bra 	$L__BB9_90;
	add.s32 	%r3057, %r3028, 1;
	ld.shared.u32 	%r3056, [%r142+4];
$L__BB9_90:
	mov.u32 	%r3058, %r141;
	mov.u32 	%r3059, %r137;
	@%p881 bra 	$L__BB9_92;
	add.s32 	%r3059, %r137, 1;
	ld.shared.u32 	%r3058, [%r140+4];
$L__BB9_92:
	setp.ge.s32 	%p882, %r3057, %r136;
	setp.lt.s32 	%p636, %r3057, %r136;
	setp.ge.s32 	%p637, %r3059, %r138;
	and.pred  	%p883, %p637, %p636;
	or.pred  	%p638, %p882, %p637;
	@%p638 bra 	$L__BB9_94;
	setp.lt.s32 	%p883, %r3056, %r3058;
	setp.lt.s32 	%p882, %r3058, %r3056;
$L__BB9_94:
	add.s32 	%r2273, %r3059, %r3057;
	setp.lt.s32 	%p639, %r2273, %r139;
	xor.pred  	%p640, %p882, %p883;
	and.pred  	%p14, %p639, %p640;
	mov.u32 	%r3060, %r3056;
	mov.u32 	%r3061, %r3057;
	@%p882 bra 	$L__BB9_96;
	add.s32 	%r3061, %r3057, 1;
	shl.b32 	%r2274, %r3057, 2;
	add.s32 	%r2276, %r2143, %r2274;
	ld.shared.u32 	%r3060, [%r2276+2052];
$L__BB9_96:
	mov.u32 	%r3062, %r3058;
	mov.u32 	%r3063, %r3059;
	@%p883 bra 	$L__BB9_98;
	add.s32 	%r3063, %r3059, 1;
	shl.b32 	%r2277, %r3059, 2;
	add.s32 	%r2279, %r2143, %r2277;
	ld.shared.u32 	%r3062, [%r2279+2052];
$L__BB9_98:
	setp.ge.s32 	%p884, %r3061, %r136;
	setp.lt.s32 	%p641, %r3061, %r136;
	setp.ge.s32 	%p642, %r3063, %r138;
	and.pred  	%p885, %p642, %p641;
	or.pred  	%p643, %p884, %p642;
	@%p643 bra 	$L__BB9_100;
	setp.lt.s32 	%p885, %r3060, %r3062;
	setp.lt.s32 	%p884, %r3062, %r3060;
$L__BB9_100:
	add.s32 	%r2280, %r3063, %r3061;
	setp.lt.s32 	%p644, %r2280, %r139;
	xor.pred  	%p645, %p884, %p885;
	and.pred  	%p21, %p644, %p645;
	mov.u32 	%r3064, %r3060;
	mov.u32 	%r3065, %r3061;
	@%p884 bra 	$L__BB9_102;
	add.s32 	%r3065, %r3061, 1;
	shl.b32 	%r2281, %r3061, 2;
	mov.u32 	%r2282, _ZN6thrust24THRUST_300001_SM_1000_NS8cuda_cub4core6detail5shmemE;
	add.s32 	%r2283, %r2282, %r2281;
	ld.shared.u32 	%r3064, [%r2283+2052];
$L__BB9_102:
	mov.u32 	%r3066, %r3062;
	mov.u32 	%r3067, %r3063;
	@%p885 bra 	$L__BB9_104;
	add.s32 	%r3067, %r3063, 1;
	shl.b32 	%r2284, %r3063, 2;
	mov.u32 	%r2285, _ZN6thrust24THRUST_300001_SM_1000_NS8cuda_cub4core6detail5shmemE;
	add.s32 	%r2286, %r2285, %r2284;
	ld.shared.u32 	%r3066, [%r2286+2052];
$L__BB9_104:
	setp.ge.s32 	%p886, %r3065, %r136;
	setp.lt.s32 	%p646, %r3065, %r136;
	setp.ge.s32 	%p647, %r3067, %r138;
	and.pred  	%p887, %p647, %p646;
	or.pred  	%p648, %p886, %p647;
	@%p648 bra 	$L__BB9_106;
	setp.lt.s32 	%p887, %r3064, %r3066;
	setp.lt.s32 	%p886, %r3066, %r3064;
$L__BB9_106:
	add.s32 	%r2287, %r3067, %r3065;
	setp.lt.s32 	%p649, %r2287, %r139;
	xor.pred  	%p650, %p886, %p887;
	and.pred  	%p28, %p649, %p650;
	mov.u32 	%r3068, %r3064;
	mov.u32 	%r3069, %r3065;
	@%p886 bra 	$L__BB9_108;
	add.s32 	%r3069, %r3065, 1;
	shl.b32 	%r2288, %r3065, 2;
	mov.u32 	%r2289, _ZN6thrust24THRUST_300001_SM_1000_NS8cuda_cub4core6detail5shmemE;
	add.s32 	%r2290, %r2289, %r2288;
	ld.shared.u32 	%r3068, [%r2290+2052];
$L__BB9_108:
	mov.u32 	%r3070, %r3066;
	mov.u32 	%r3071, %r3067;
	@%p887 bra 	$L__BB9_110;
	add.s32 	%r3071, %r3067, 1;
	shl.b32 	%r2291, %r3067, 2;
	mov.u32 	%r2292, _ZN6thrust24THRUST_300001_SM_1000_NS8cuda_cub4core6detail5shmemE;
	add.s32 	%r2293, %r2292, %r2291;
	ld.shared.u32 	%r3070, [%r2293+2052];
$L__BB9_110:
	setp.ge.s32 	%p888, %r3069, %r136;
	setp.lt.s32 	%p651, %r3069, %r136;
	setp.ge.s32 	%p652, %r3071, %r138;
	and.pred  	%p889, %p652, %p651;
	or.pred  	%p653, %p888, %p652;
	@%p653 bra 	$L__BB9_112;
	setp.lt.s32 	%p889, %r3068, %r3070;
	setp.lt.s32 	%p888, %r3070, %r3068;
$L__BB9_112:
	add.s32 	%r2294, %r3071, %r3069;
	setp.lt.s32 	%p654, %r2294, %r139;
	xor.pred  	%p655, %p888, %p889;
	and.pred  	%p35, %p654, %p655;
	mov.u32 	%r3076, %r3068;
	mov.u32 	%r3077, %r3069;
	@%p888 bra 	$L__BB9_114;
	add.s32 	%r3077, %r3069, 1;
	shl.b32 	%r2295, %r3069, 2;
	mov.u32 	%r2296, _ZN6thrust24THRUST_300001_SM_1000_NS8cuda_cub4core6detail5shmemE;
	add.s32 	%r2297, %r2296, %r2295;
	ld.shared.u32 	%r3076, [%r2297+2052];
$L__BB9_114:
	mov.u32 	%r3078, %r3070;
	mov.u32 	%r3079, %r3071;
	@%p889 bra 	$L__BB9_116;
	add.s32 	%r3079, %r3071, 1;
	shl.b32 	%r2298, %r3071, 2;
	mov.u32 	%r2299, _ZN6thrust24THRUST_300001_SM_1000_NS8cuda_cub4core6detail5shmemE;
	add.s32 	%r2300, %r2299, %r2298;
	ld.shared.u32 	%r3078, [%r2300+2052];
$L__BB9_116:
	setp.ge.s32 	%p890, %r3077, %r136;
	setp.lt.s32 	%p656, %r3077, %r136;
	setp.ge.s32 	%p657, %r3079, %r138;
	and.pred  	%p891, %p657, %p656;
	or.pred  	%p658, %p890, %p657;
	@%p658 bra 	$L__BB9_118;
	setp.lt.s32 	%p891, %r3076, %r3078;
	setp.lt.s32 	%p890, %r3078, %r3076;
$L__BB9_118:
	selp.b32 	%r184, %r3076, %r3078, %p891;
	selp.b32 	%r185, %r3077, %r3079, %p891;
	add.s32 	%r2301, %r3079, %r3077;
	setp.lt.s32 	%p659, %r2301, %r139;
	xor.pred  	%p660, %p890, %p891;
	selp.b32 	%r2302, 32, 0, %p660;
	selp.b32 	%r186, %r2302, 0, %p659;
	@%p890 bra 	$L__BB9_120;
	add.s32 	%r187, %r3077, 1;
	shl.b32 	%r2303, %r3077, 2;
	mov.u32 	%r2304, _ZN6thrust24THRUST_300001_SM_1000_NS8cuda_cub4core6detail5shmemE;
	add.s32 	%r2305, %r2304, %r2303;
	ld.shared.u32 	%r3076, [%r2305+2052];
	mov.u32 	%r3077, %r187;
$L__BB9_120:
	@%p891 bra 	$L__BB9_122;
	add.s32 	%r191, %r3079, 1;
	shl.b32 	%r2306, %r3079, 2;
	mov.u32 	%r2307, _ZN6thrust24THRUST_300001_SM_1000_NS8cuda_cub4core6detail5shmemE;
	add.s32 	%r2308, %r2307, %r2306;
	ld.shared.u32 	%r3078, [%r2308+2052];
	mov.u32 	%r3079, %r191;
$L__BB9_122:
	setp.ge.s32 	%p892, %r3077, %r136;
	setp.lt.s32 	%p661, %r3077, %r136;
	setp.ge.s32 	%p662, %r3079, %r138;
	and.pred  	%p893, %p662, %p661;
	or.pred  	%p663, %p892, %p662;
	@%p663 bra 	$L__BB9_124;
	setp.lt.s32 	%p893, %r3076, %r3078;
	setp.lt.s32 	%p892, %r3078, %r3076;
$L__BB9_124:
	add.s32 	%r2309, %r3079, %r3077;
	setp.lt.s32 	%p664, %r2309, %r139;
	xor.pred  	%p665, %p892, %p893;
	selp.b32 	%r2310, 64, 0, %p665;
	selp.b32 	%r2311, %r2310, 0, %p664;
	or.b32  	%r2312, %r186, %r2311;
	selp.b32 	%r2313, 8, 0, %p28;
	selp.b32 	%r2314, 4, 0, %p21;
	selp.u32 	%r2315, 1, 0, %p7;
	selp.b32 	%r2316, 2, 0, %p14;
	or.b32  	%r2317, %r2316, %r2315;
	or.b32  	%r2318, %r2317, %r2314;
	or.b32  	%r2319, %r2318, %r2313;
	selp.b32 	%r2320, 16, 0, %p35;
	or.b32  	%r2321, %r2319, %r2320;
	or.b32  	%r195, %r2312, %r2321;
	mov.u32 	%r3084, %r3076;
	mov.u32 	%r3085, %r3077;
	@%p892 bra 	$L__BB9_126;
	add.s32 	%r3085, %r3077, 1;
	shl.b32 	%r2322, %r3077, 2;
	mov.u32 	%r2323, _ZN6thrust24THRUST_300001_SM_1000_NS8cuda_cub4core6detail5shmemE;
	add.s32 	%r2324, %r2323, %r2322;
	ld.shared.u32 	%r3084, [%r2324+2052];
$L__BB9_126:
	mov.u32 	%r3086, %r3078;
	mov.u32 	%r3087, %r3079;
	@%p893 bra 	$L__BB9_128;
	add.s32 	%r3087, %r3079, 1;
	shl.b32 	%r2325, %r3079, 2;
	mov.u32 	%r2326, _ZN6thrust24THRUST_300001_SM_1000_NS8cuda_cub4core6detail5shmemE;
	add.s32 	%r2327, %r2326, %r2325;
	ld.shared.u32 	%r3086, [%r2327+2052];
$L__BB9_128:
	setp.ge.s32 	%p894, %r3085, %r136;
	setp.lt.s32 	%p666, %r3085, %r136;
	setp.ge.s32 	%p667, %r3087, %r138;
	and.pred  	%p895, %p667, %p666;
	or.pred  	%p668, %p894, %p667;
	@%p668 bra 	$L__BB9_130;
	setp.lt.s32 	%p895, %r3084, %r3086;
	setp.lt.s32 	%p894, %r3086, %r3084;
$L__BB9_130:
	selp.b32 	%r204, %r3084, %r3086, %p895;
	selp.b32 	%r205, %r3085, %r3087, %p895;
	add.s32 	%r2328, %r3087, %r3085;
	setp.lt.s32 	%p669, %r2328, %r139;
	xor.pred  	%p670, %p894, %p895;
	selp.b32 	%r2329, 128, 0, %p670;
	selp.b32 	%r206, %r2329, 0, %p669;
	@%p894 bra 	$L__BB9_132;
	add.s32 	%r207, %r3085, 1;
	shl.b32 	%r2330, %r3085, 2;
	mov.u32 	%r2331, _ZN6thrust24THRUST_300001_SM_1000_NS8cuda_cub4core6detail5shmemE;
	add.s32 	%r2332, %r2331, %r2330;
	ld.shared.u32 	%r3084, [%r2332+2052];
	mov.u32 	%r3085, %r207;
$L__BB9_132:
	@%p895 bra 	$L__BB9_134;
	add.s32 	%r211, %r3087, 1;
	shl.b32 	%r2333, %r3087, 2;
	mov.u32 	%r2334, _ZN6thrust24THRUST_300001_SM_1000_NS8cuda_cub4core6detail5shmemE;
	add.s32 	%r2335, %r2334, %r2333;
	ld.shared.u32 	%r3086, [%r2335+2052];
	mov.u32 	%r3087, %r211;
$L__BB9_134:
	setp.ge.s32 	%p896, %r3085, %r136;
	setp.lt.s32 	%p671, %r3085, %r136;
	setp.ge.s32 	%p672, %r3087, %r138;
	and.pred  	%p897, %p672, %p671;
	or.pred  	%p673, %p896, %p672;
	@%p673 bra 	$L__BB9_136;
	setp.lt.s32 	%p897, %r3084, %r3086;
	setp.lt.s32 	%p896, %r3086, %r3084;
$L__BB9_136:
	add.s32 	%r2336, %r3087, %r3085;
	setp.lt.s32 	%p674, %r2336, %r139;
	xor.pred  	%p675, %p896, %p897;
	selp.b32 	%r2337, 256, 0, %p675;
	selp.b32 	%r2338, %r2337, 0, %p674;
	or.b32  	%r2339, %r206, %r2338;
	or.b32  	%r215, %r2339, %r195;
	mov.u32 	%r3092, %r3084;
	mov.u32 	%r3093, %r3085;
	@%p896 bra 	$L__BB9_138;
	add.s32 	%r3093, %r3085, 1;
	shl.b32 	%r2340, %r3085, 2;
	mov.u32 	%r2341, _ZN6thrust24THRUST_300001_SM_1000_NS8cuda_cub4core6detail5shmemE;
	add.s32 	%r2342, %r2341, %r2340;
	ld.shared.u32 	%r3092, [%r2342+2052];
$L__BB9_138:
	mov.u32 	%r3094, %r3086;
	mov.u32 	%r3095, %r3087;
	@%p897 bra 	$L__BB9_140;
	add.s32 	%r3095, %r3087, 1;
	shl.b32 	%r2343, %r3087, 2;
	mov.u32 	%r2344, _ZN6thrust24THRUST_300001_SM_1000_NS8cuda_cub4core6detail5shmemE;
	add.s32 	%r2345, %r2344, %r2343;
	ld.shared.u32 	%r3094, [%r2345+2052];
$L__BB9_140:
	setp.ge.s32 	%p898, %r3093, %r136;
	setp.lt.s32 	%p676, %r3093, %r136;
	setp.ge.s32 	%p677, %r3095, %r138;
	and.pred  	%p899, %p677, %p676;
	or.pred  	%p678, %p898, %p677;
	@%p678 bra 	$L__BB9_142;
	setp.lt.s32 	%p899, %r3092, %r3094;
	setp.lt.s32 	%p898, %r3094, %r3092;
$L__BB9_142:
	selp.b32 	%r224, %r3092, %r3094, %p899;
	selp.b32 	%r225, %r3093, %r3095, %p899;
	add.s32 	%r2346, %r3095, %r3093;
	setp.lt.s32 	%p679, %r2346, %r139;
	xor.pred  	%p680, %p898, %p899;
	selp.b32 	%r2347, 512, 0, %p680;
	selp.b32 	%r226, %r2347, 0, %p679;
	@%p898 bra 	$L__BB9_144;
	add.s32 	%r227, %r3093, 1;
	shl.b32 	%r2348, %r3093, 2;
	mov.u32 	%r2349, _ZN6thrust24THRUST_300001_SM_1000_NS8cuda_cub4core6detail5shmemE;
	add.s32 	%r2350, %r2349, %r2348;
	ld.shared.u32 	%r3092, [%r2350+2052];
	mov.u32 	%r3093, %r227;
$L__BB9_144:
	@%p899 bra 	$L__BB9_146;
	add.s32 	%r231, %r3095, 1;
	shl.b32 	%r2351, %r3095, 2;
	mov.u32 	%r2352, _ZN6thrust24THRUST_300001_SM_1000_NS8cuda_cub4core6detail5shmemE;
	add.s32 	%r2353, %r2352, %r2351;
	ld.shared.u32 	%r3094, [%r2353+2052];
	mov.u32 	%r3095, %r231;
$L__BB9_146:
	setp.ge.s32 	%p900, %r3093, %r136;
	setp.lt.s32 	%p681, %r3093, %r136;
	setp.ge.s32 	%p682, %r3095, %r138;
	and.pred  	%p901, %p682, %p681;
	or.pred  	%p683, %p900, %p682;
	@%p683 bra 	$L__BB9_148;
	setp.lt.s32 	%p901, %r3092, %r3094;
	setp.lt.s32 	%p900, %r3094, %r3092;
$L__BB9_148:
	add.s32 	%r2354, %r3095, %r3093;
	setp.lt.s32 	%p684, %r2354, %r139;
	xor.pred  	%p685, %p900, %p901;
	selp.b32 	%r2355, 1024, 0, %p685;
	selp.b32 	%r2356, %r2355, 0, %p684;
	or.b32  	%r2357, %r226, %r2356;
	or.b32  	%r235, %r2357, %r215;
	mov.u32 	%r3100, %r3092;
	mov.u32 	%r3101, %r3093;
	@%p900 bra 	$L__BB9_150;
	add.s32 	%r3101, %r3093, 1;
	shl.b32 	%r2358, %r3093, 2;
	mov.u32 	%r2359, _ZN6thrust24THRUST_300001_SM_1000_NS8cuda_cub4core6detail5shmemE;
	add.s32 	%r2360, %r2359, %r2358;
	ld.shared.u32 	%r3100, [%r2360+2052];
$L__BB9_150:
	mov.u32 	%r3102, %r3094;
	mov.u32 	%r3103, %r3095;
	@%p901 bra 	$L__BB9_152;
	add.s32 	%r3103, %r3095, 1;
	shl.b32 	%r2361, %r3095, 2;
	mov.u32 	%r2362, _ZN6thrust24THRUST_300001_SM_1000_NS8cuda_cub4core6detail5shmemE;
	add.s32 	%r2363, %r2362, %r2361;
	ld.shared.u32 	%r3102, [%r2363+2052];
$L__BB9_152:
	setp.ge.s32 	%p902, %r3101, %r136;
	setp.lt.s32 	%p686, %r3101, %r136;
	setp.ge.s32 	%p687, %r3103, %r138;
	and.pred  	%p903, %p687, %p686;
	or.pred  	%p688, %p902, %p687;
	@%p688 bra 	$L__BB9_154;
	setp.lt.s32 	%p903, %r3100, %r3102;
	setp.lt.s32 	%p902, %r3102, %r3100;
$L__BB9_154:
	selp.b32 	%r244, %r3100, %r3102, %p903;
	selp.b32 	%r245, %r3101, %r3103, %p903;
	add.s32 	%r2364, %r3103, %r3101;
	setp.lt.s32 	%p689, %r2364, %r139;
	xor.pred  	%p690, %p902, %p903;
	selp.b32 	%r2365, 2048, 0, %p690;
	selp.b32 	%r246, %r2365, 0, %p689;
	@%p902 bra 	$L__BB9_156;
	add.s32 	%r247, %r3101, 1;
	shl.b32 	%r2366, %r3101, 2;
	mov.u32 	%r2367, _ZN6thrust24THRUST_300001_SM_1000_NS8cuda_cub4core6detail5shmemE;
	add.s32 	%r2368, %r2367, %r2366;
	ld.shared.u32 	%r3100, [%r2368+2052];
	mov.u32 	%r3101, %r247;
$L__BB9_156:
	@%p903 bra 	$L__BB9_158;
	add.s32 	%r251, %r3103, 1;
	shl.b32 	%r2369, %r3103, 2;
	mov.u32 	%r2370, _ZN6thrust24THRUST_300001_SM_1000_NS8cuda_cub4core6detail5shmemE;
	add.s32 	%r2371, %r2370, %r2369;
	ld.shared.u32 	%r3102, [%r2371+2052];
	mov.u32 	%r3103, %r251;
$L__BB9_158:
	setp.ge.s32 	%p904, %r3101, %r136;
	setp.lt.s32 	%p691, %r3101, %r136;
	setp.ge.s32 	%p692, %r3103, %r138;
	and.pred  	%p905, %p692, %p691;
	or.pred  	%p693, %p904, %p692;
	@%p693 bra 	$L__BB9_160;
	setp.lt.s32 	%p905, %r3100, %r3102;
	setp.lt.s32 	%p904, %r3102, %r3100;
$L__BB9_160:
	add.s32 	%r2372, %r3103, %r3101;
	setp.lt.s32 	%p694, %r2372, %r139;
	xor.pred  	%p695, %p904, %p905;
	selp.b32 	%r2373, 4096, 0, %p695;
	selp.b32 	%r2374, %r2373, 0, %p694;
	or.b32  	%r2375, %r246, %r2374;
	or.b32  	%r255, %r2375, %r235;
	mov.u32 	%r3108, %r3100;
	mov.u32 	%r3109, %r3101;
	@%p904 bra 	$L__BB9_162;
	add.s32 	%r3109, %r3101, 1;
	shl.b32 	%r2376, %r3101, 2;
	mov.u32 	%r2377, _ZN6thrust24THRUST_300001_SM_1000_NS8cuda_cub4core6detail5shmemE;
	add.s32 	%r2378, %r2377, %r2376;
	ld.shared.u32 	%r3108, [%r2378+2052];
$L__BB9_162:
	mov.u32 	%r3110, %r3102;
	mov.u32 	%r3111, %r3103;
	@%p905 bra 	$L__BB9_164;
	add.s32 	%r3111, %r3103, 1;
	shl.b32 	%r2379, %r3103, 2;
	mov.u32 	%r2380, _ZN6thrust24THRUST_300001_SM_1000_NS8cuda_cub4core6detail5shmemE;
	add.s32 	%r2381, %r2380, %r2379;
	ld.shared.u32 	%r3110, [%r2381+2052];
$L__BB9_164:
	setp.ge.s32 	%p906, %r3109, %r136;
	setp.lt.s32 	%p696, %r3109, %r136;
	setp.ge.s32 	%p697, %r3111, %r138;
	and.pred  	%p907, %p697, %p696;
	or.pred  	%p698, %p906, %p697;
	@%p698 bra 	$L__BB9_166;
	setp.lt.s32 	%p907, %r3108, %r3110;
	setp.lt.s32 	%p906, %r3110, %r3108;
$L__BB9_166:
	selp.b32 	%r264, %r3108, %r3110, %p907;
	selp.b32 	%r265, %r3109, %r3111, %p907;
	add.s32 	%r2382, %r3111, %r3109;
	setp.lt.s32 	%p699, %r2382, %r139;
	xor.pred  	%p700, %p906, %p907;
	selp.b32 	%r2383, 8192, 0, %p700;
	selp.b32 	%r266, %r2383, 0, %p699;
	@%p906 bra 	$L__BB9_168;
	add.s32 	%r267, %r3109, 1;
	shl.b32 	%r2384, %r3109, 2;
	mov.u32 	%r2385, _ZN6thrust24THRUST_300001_SM_1000_NS8cuda_cub4core6detail5shmemE;
	add.s32 	%r2386, %r2385, %r2384;
	ld.shared.u32 	%r3108, [%r2386+2052];
	mov.u32 	%r3109, %r267;
$L__BB9_168:
	@%p907 bra 	$L__BB9_170;
	add.s32 	%r271, %r3111, 1;
	shl.b32 	%r2387, %r3111, 2;
	mov.u32 	%r2388, _ZN6thrust24THRUST_300001_SM_1000_NS8cuda_cub4core6detail5shmemE;
	add.s32 	%r2389, %r2388, %r2387;
	ld.shared.u32 	%r3110, [%r2389+2052];
	mov.u32 	%r3111, %r271;
$L__BB9_170:
	setp.ge.s32 	%p908, %r3109, %r136;
	setp.lt.s32 	%p701, %r3109, %r136;
	setp.ge.s32 	%p702, %r3111, %r138;
	and.pred  	%p909, %p702, %p701;
	or.pred  	%p703, %p908, %p702;
	@%p703 bra 	$L__BB9_172;
	setp.lt.s32 	%p909, %r3108, %r3110;
	setp.lt.s32 	%p908, %r3110, %r3108;
$L__BB9_172:
	add.s32 	%r2390, %r3111, %r3109;
	setp.lt.s32 	%p704, %r2390, %r139;
	xor.pred  	%p705, %p908, %p909;
	selp.b32 	%r2391, 16384, 0, %p705;
	selp.b32 	%r2392, %r2391, 0, %p704;
	or.b32  	%r2393, %r266, %r2392;
	or.b32  	%r275, %r2393, %r255;
	mov.u32 	%r3116, %r3108;
	mov.u32 	%r3117, %r3109;
	@%p908 bra 	$L__BB9_174;
	add.s32 	%r3117, %r3109, 1;
	shl.b32 	%r2394, %r3109, 2;
	mov.u32 	%r2395, _ZN6thrust24THRUST_300001_SM_1000_NS8cuda_cub4core6detail5shmemE;
	add.s32 	%r2396, %r2395, %r2394;
	ld.shared.u32 	%r3116, [%r2396+2052];
$L__BB9_174:
	mov.u32 	%r3118, %r3110;
	mov.u32 	%r3119, %r3111;
	@%p909 bra 	$L__BB9_176;
	add.s32 	%r3119, %r3111, 1;
	shl.b32 	%r2397, %r3111, 2;
	mov.u32 	%r2398, _ZN6thrust24THRUST_300001_SM_1000_NS8cuda_cub4core6detail5shmemE;
	add.s32 	%r2399, %r2398, %r2397;
	ld.shared.u32 	%r3118, [%r2399+2052];
$L__BB9_176:
	setp.ge.s32 	%p910, %r3117, %r136;
	setp.lt.s32 	%p706, %r3117, %r136;
	setp.ge.s32 	%p707, %r3119, %r138;
	and.pred  	%p911, %p707, %p706;
	or.pred  	%p708, %p910, %p707;
	@%p708 bra 	$L__BB9_178;
	setp.lt.s32 	%p911, %r3116, %r3118;
	setp.lt.s32 	%p910, %r3118, %r3116;
$L__BB9_178:
	selp.b32 	%r284, %r3116, %r3118, %p911;
	selp.b32 	%r285, %r3117, %r3119, %p911;
	add.s32 	%r2400, %r3119, %r3117;
	setp.lt.s32 	%p709, %r2400, %r139;
	xor.pred  	%p710, %p910, %p911;
	selp.b32 	%r2401, 32768, 0, %p710;
	selp.b32 	%r286, %r2401, 0, %p709;
	@%p910 bra 	$L__BB9_180;
	add.s32 	%r287, %r3117, 1;
	shl.b32 	%r2402, %r3117, 2;
	mov.u32 	%r2403, _ZN6thrust24THRUST_300001_SM_1000_NS8cuda_cub4core6detail5shmemE;
	add.s32 	%r2404, %r2403, %r2402;
	ld.shared.u32 	%r3116, [%r2404+2052];
	mov.u32 	%r3117, %r287;
$L__BB9_180:
	@%p911 bra 	$L__BB9_182;
	add.s32 	%r291, %r3119, 1;
	shl.b32 	%r2405, %r3119, 2;
	mov.u32 	%r2406, _ZN6thrust24THRUST_300001_SM_1000_NS8cuda_cub4core6detail5shmemE;
	add.s32 	%r2407, %r2406, %r2405;
	ld.shared.u32 	%r3118, [%r2407+2052];
	mov.u32 	%r3119, %r291;
$L__BB9_182:
	setp.ge.s32 	%p912, %r3117, %r136;
	setp.lt.s32 	%p711, %r3117, %r136;
	setp.ge.s32 	%p712, %r3119, %r138;
	and.pred  	%p913, %p712, %p711;
	or.pred  	%p713, %p912, %p712;
	@%p713 bra 	$L__BB9_184;
	setp.lt.s32 	%p913, %r3116, %r3118;
	setp.lt.s32 	%p912, %r3118, %r3116;
$L__BB9_184:
	add.s32 	%r2408, %r3119, %r3117;
	setp.lt.s32 	%p714, %r2408, %r139;
	xor.pred  	%p715, %p912, %p913;
	selp.b32 	%r2409, 65536, 0, %p715;
	selp.b32 	%r2410, %r2409, 0, %p714;
	or.b32  	%r2411, %r286, %r2410;
	or.b32  	%r295, %r2411, %r275;
	mov.u32 	%r3124, %r3116;
	mov.u32 	%r3125, %r3117;
	@%p912 bra 	$L__BB9_186;
	add.s32 	%r3125, %r3117, 1;
	shl.b32 	%r2412, %r3117, 2;
	mov.u32 	%r2413, _ZN6thrust24THRUST_300001_SM_1000_NS8cuda_cub4core6detail5shmemE;
	add.s32 	%r2414, %r2413, %r2412;
	ld.shared.u32 	%r3124, [%r2414+2052];
$L__BB9_186:
	mov.u32 	%r3126, %r3118;
	mov.u32 	%r3127, %r3119;
	@%p913 bra 	$L__BB9_188;
	add.s32 	%r3127, %r3119, 1;
	shl.b32 	%r2415, %r3119, 2;
	mov.u32 	%r2416, _ZN6thrust24THRUST_300001_SM_1000_NS8cuda_cub4core6detail5shmemE;
	add.s32 	%r2417, %r2416, %r2415;
	ld.shared.u32 	%r3126, [%r2417+2052];
$L__BB9_188:
	setp.ge.s32 	%p914, %r3125, %r136;
	setp.lt.s32 	%p716, %r3125, %r136;
	setp.ge.s32 	%p717, %r3127, %r138;
	and.pred  	%p915, %p717, %p716;
	or.pred  	%p718, %p914, %p717;
	@%p718 bra 	$L__BB9_190;
	setp.lt.s32 	%p915, %r3124, %r3126;
	setp.lt.s32 	%p914, %r3126, %r3124;
$L__BB9_190:
	selp.b32 	%r304, %r3124, %r3126, %p915;
	selp.b32 	%r305, %r3125, %r3127, %p915;
	add.s32 	%r2418, %r3127, %r3125;
	setp.lt.s32 	%p719, %r2418, %r139;
	xor.pred  	%p720, %p914, %p915;
	selp.b32 	%r2419, 131072, 0, %p720;
	selp.b32 	%r306, %r2419, 0, %p719;
	@%p914 bra 	$L__BB9_192;
	add.s32 	%r307, %r3125, 1;
	shl.b32 	%r2420, %r3125, 2;
	mov.u32 	%r2421, _ZN6thrust24THRUST_300001_SM_1000_NS8cuda_cub4core6detail5shmemE;
	add.s32 	%r2422, %r2421, %r2420;
	ld.shared.u32 	%r3124, [%r2422+2052];
	mov.u32 	%r3125, %r307;
$L__BB9_192:
	@%p915 bra 	$L__BB9_194;
	add.s32 	%r311, %r3127, 1;
	shl.b32 	%r2423, %r3127, 2;
	mov.u32 	%r2424, _ZN6thrust24THRUST_300001_SM_1000_NS8cuda_cub4core6detail5shmemE;
	add.s32 	%r2425, %r2424, %r2423;
	ld.shared.u32 	%r3126, [%r2425+2052];
	mov.u32 	%r3127, %r311;
$L__BB9_194:
	setp.ge.s32 	%p916, %r3125, %r136;
	setp.lt.s32 	%p721, %r3125, %r136;
	setp.ge.s32 	%p722, %r3127, %r138;
	and.pred  	%p917, %p722, %p721;
	or.pred  	%p723, %p916, %p722;
	@%p723 bra 	$L__BB9_196;
	setp.lt.s32 	%p917, %r3124, %r3126;
	setp.lt.s32 	%p916, %r3126, %r3124;
$L__BB9_196:
	selp.b32 	%r315, %r3124, %r3126, %p917;
	selp.b32 	%r316, %r3125, %r3127, %p917;
	add.s32 	%r2426, %r3127, %r3125;
	setp.lt.s32 	%p724, %r2426, %r139;
	xor.pred  	%p725, %p916, %p917;
	selp.b32 	%r2427, 262144, 0, %p725;
	selp.b32 	%r2428, %r2427, 0, %p724;
	or.b32  	%r2429, %r306, %r2428;
	or.b32  	%r317, %r2429, %r295;
	bar.sync 	0;
	popc.b32 	%r318, %r317;
	mov.u32 	%r2430, %ctaid.x;
	setp.ne.s32 	%p726, %r2430, 0;
	@%p726 bra 	$L__BB9_201;
	// begin inline asm
	mov.u32 %r2631, %laneid;
	// end inline asm
	mov.b32 	%r2634, 1;
	mov.b32 	%r2659, 0;
	mov.b32 	%r2661, -1;
	// begin inline asm
	{  .reg .s32 r0;  .reg .pred p;  shfl.sync.up.b32 r0|p, %r318, %r2634, %r2659, %r2661;  @p add.s32 r0, r0, %r318;  mov.s32 %r2632, r0;}
	// end inline asm
	mov.b32 	%r2640, 2;
	// begin inline asm
	{  .reg .s32 r0;  .reg .pred p;  shfl.sync.up.b32 r0|p, %r2632, %r2640, %r2659, %r2661;  @p add.s32 r0, r0, %r2632;  mov.s32 %r2638, r0;}
	// end inline asm
	mov.b32 	%r2646, 4;
	// begin inline asm
	{  .reg .s32 r0;  .reg .pred p;  shfl.sync.up.b32 r0|p, %r2638, %r2646, %r2659, %r2661;  @p add.s32 r0, r0, %r2638;  mov.s32 %r2644, r0;}
	// end inline asm
	mov.b32 	%r2652, 8;
	// begin inline asm
	{  .reg .s32 r0;  .reg .pred p;  shfl.sync.up.b32 r0|p, %r2644, %r2652, %r2659, %r2661;  @p add.s32 r0, r0, %r2644;  mov.s32 %r2650, r0;}
	// end inline asm
	mov.b32 	%r2658, 16;
	// begin inline asm
	{  .reg .s32 r0;  .reg .pred p;  shfl.sync.up.b32 r0|p, %r2650, %r2658, %r2659, %r2661;  @p add.s32 r0, r0, %r2650;  mov.s32 %r2656, r0;}
	// end inline asm
	setp.ne.s32 	%p775, %r2631, 31;
	@%p775 bra 	$L__BB9_199;
	mov.u32 	%r2662, %tid.x;
	shr.u32 	%r2663, %r2662, 3;
	and.b32  	%r2664, %r2663, 124;
	mov.u32 	%r2665, _ZN6thrust24THRUST_300001_SM_1000_NS8cuda_cub4core6detail5shmemE;
	add.s32 	%r2666, %r2665, %r2664;
	st.shared.u32 	[%r2666], %r2656;
$L__BB9_199:
	mov.u32 	%r2668, %tid.x;
	setp.ne.s32 	%p776, %r2668, 0;
	bar.sync 	0;
	ld.shared.v4.u32 	{%r2669, %r2670, %r2671, %r2672}, [_ZN6thrust24THRUST_300001_SM_1000_NS8cuda_cub4core6detail5shmemE];
	shr.u32 	%r2673, %r2668, 5;
	add.s32 	%r2674, %r2670, %r2669;
	setp.eq.s32 	%p777, %r2673, 2;
	selp.b32 	%r2675, %r2674, %r2669, %p777;
	add.s32 	%r2676, %r2674, %r2671;
	setp.eq.s32 	%p778, %r2673, 3;
	selp.b32 	%r2677, %r2676, %r2675, %p778;
	add.s32 	%r2678, %r2676, %r2672;
	setp.eq.s32 	%p779, %r2673, 4;
	selp.b32 	%r2679, %r2678, %r2677, %p779;
	ld.shared.v4.u32 	{%r2680, %r2681, %r2682, %r2683}, [_ZN6thrust24THRUST_300001_SM_1000_NS8cuda_cub4core6detail5shmemE+16];
	add.s32 	%r2684, %r2678, %r2680;
	setp.eq.s32 	%p780, %r2673, 5;
	selp.b32 	%r2685, %r2684, %r2679, %p780;
	add.s32 	%r2686, %r2684, %r2681;
	setp.eq.s32 	%p781, %r2673, 6;
	selp.b32 	%r2687, %r2686, %r2685, %p781;
	add.s32 	%r2688, %r2686, %r2682;
	setp.eq.s32 	%p782, %r2673, 7;
	selp.b32 	%r2689, %r2688, %r2687, %p782;
	add.s32 	%r2690, %r2688, %r2683;
	setp.eq.s32 	%p783, %r2673, 8;
	selp.b32 	%r2691, %r2690, %r2689, %p783;
	ld.shared.v4.u32 	{%r2692, %r2693, %r2694, %r2695}, [_ZN6thrust24THRUST_300001_SM_1000_NS8cuda_cub4core6detail5shmemE+32];
	add.s32 	%r2696, %r2690, %r2692;
	setp.eq.s32 	%p784, %r2673, 9;
	selp.b32 	%r2697, %r2696, %r2691, %p784;
	add.s32 	%r2698, %r2696, %r2693;
	setp.eq.s32 	%p785, %r2673, 10;
	selp.b32 	%r2699, %r2698, %r2697, %p785;
	add.s32 	%r2700, %r2698, %r2694;
	setp.eq.s32 	%p786, %r2673, 11;
	selp.b32 	%r2701, %r2700, %r2699, %p786;
	add.s32 	%r2702, %r2700, %r2695;
	setp.eq.s32 	%p787, %r2673, 12;
	selp.b32 	%r2703, %r2702, %r2701, %p787;
	ld.shared.v4.u32 	{%r2704, %r2705, %r2706, %r2707}, [_ZN6thrust24THRUST_300001_SM_1000_NS8cuda_cub4core6detail5shmemE+48];
	add.s32 	%r2708, %r2702, %r2704;
	setp.eq.s32 	%p788, %r2673, 13;
	selp.b32 	%r2709, %r2708, %r2703, %p788;
	add.s32 	%r2710, %r2708, %r2705;
	setp.eq.s32 	%p789, %r2673, 14;
	selp.b32 	%r2711, %r2710, %r2709, %p789;
	add.s32 	%r2712, %r2710, %r2706;
	setp.eq.s32 	%p790, %r2673, 15;
	selp.b32 	%r2713, %r2712, %r2711, %p790;
	add.s32 	%r3137, %r2712, %r2707;
	setp.lt.u32 	%p791, %r2668, 32;
	selp.b32 	%r2714, 0, %r2713, %p791;
	setp.eq.s32 	%p792, %r2631, 0;
	sub.s32 	%r2715, %r2656, %r318;
	selp.b32 	%r2716, 0, %r2715, %p792;
	add.s32 	%r3135, %r2714, %r2716;
	mov.b32 	%r3139, 0;
	@%p776 bra 	$L__BB9_231;
	add.s64 	%rd121, %rd2, 256;
	mov.b32 	%r2717, 101;
	// begin inline asm
	st.relaxed.gpu.v2.u32 [%rd121], {%r2717, %r3137};
	// end inline asm
	bra.uni 	$L__BB9_231;
$L__BB9_201:
	// begin inline asm
	mov.u32 %r2431, %laneid;
	// end inline asm
	mov.b32 	%r2434, 1;
	mov.b32 	%r2459, 0;
	mov.b32 	%r2461, -1;
	// begin inline asm
	{  .reg .s32 r0;  .reg .pred p;  shfl.sync.up.b32 r0|p, %r318, %r2434, %r2459, %r2461;  @p add.s32 r0, r0, %r318;  mov.s32 %r2432, r0;}
	// end inline asm
	mov.b32 	%r2440, 2;
	// begin inline asm
	{  .reg .s32 r0;  .reg .pred p;  shfl.sync.up.b32 r0|p, %r2432, %r2440, %r2459, %r2461;  @p add.s32 r0, r0, %r2432;  mov.s32 %r2438, r0;}
	// end inline asm
	mov.b32 	%r2446, 4;
	// begin inline asm
	{  .reg .s32 r0;  .reg .pred p;  shfl.sync.up.b32 r0|p, %r2438, %r2446, %r2459, %r2461;  @p add.s32 r0, r0, %r2438;  mov.s32 %r2444, r0;}
	// end inline asm
	mov.b32 	%r2452, 8;
	// begin inline asm
	{  .reg .s32 r0;  .reg .pred p;  shfl.sync.up.b32 r0|p, %r2444, %r2452, %r2459, %r2461;  @p add.s32 r0, r0, %r2444;  mov.s32 %r2450, r0;}
	// end inline asm
	mov.b32 	%r2458, 16;
	// begin inline asm
	{  .reg .s32 r0;  .reg .pred p;  shfl.sync.up.b32 r0|p, %r2450, %r2458, %r2459, %r2461;  @p add.s32 r0, r0, %r2450;  mov.s32 %r2456, r0;}
	// end inline asm
	setp.ne.s32 	%p727, %r2431, 31;
	@%p727 bra 	$L__BB9_203;
	mov.u32 	%r2462, %tid.x;
	shr.u32 	%r2463, %r2462, 3;
	and.b32  	%r2464, %r2463, 124;
	mov.u32 	%r2465, _ZN6thrust24THRUST_300001_SM_1000_NS8cuda_cub4core6detail5shmemE;
	add.s32 	%r2466, %r2465, %r2464;
	st.shared.u32 	[%r2466], %r2456;
$L__BB9_203:
	sub.s32 	%r2467, %r2456, %r318;
	bar.sync 	0;
	ld.shared.v4.u32 	{%r2468, %r2469, %r2470, %r2471}, [_ZN6thrust24THRUST_300001_SM_1000_NS8cuda_cub4core6detail5shmemE];
	mov.u32 	%r2472, %tid.x;
	shr.u32 	%r2473, %r2472, 5;
	add.s32 	%r2474, %r2469, %r2468;
	setp.eq.s32 	%p728, %r2473, 2;
	selp.b32 	%r2475, %r2474, %r2468, %p728;
	add.s32 	%r2476, %r2474, %r2470;
	setp.eq.s32 	%p729, %r2473, 3;
	selp.b32 	%r2477, %r2476, %r2475, %p729;
	add.s32 	%r2478, %r2476, %r2471;
	setp.eq.s32 	%p730, %r2473, 4;
	selp.b32 	%r2479, %r2478, %r2477, %p730;
	ld.shared.v4.u32 	{%r2480, %r2481, %r2482, %r2483}, [_ZN6thrust24THRUST_300001_SM_1000_NS8cuda_cub4core6detail5shmemE+16];
	add.s32 	%r2484, %r2478, %r2480;
	setp.eq.s32 	%p731, %r2473, 5;
	selp.b32 	%r2485, %r2484, %r2479, %p731;
	add.s32 	%r2486, %r2484, %r2481;
	setp.eq.s32 	%p732, %r2473, 6;
	selp.b32 	%r2487, %r2486, %r2485, %p732;
	add.s32 	%r2488, %r2486, %r2482;
	setp.eq.s32 	%p733, %r2473, 7;
	selp.b32 	%r2489, %r2488, %r2487, %p733;
	add.s32 	%r2490, %r2488, %r2483;
	setp.eq.s32 	%p734, %r2473, 8;
	selp.b32 	%r2491, %r2490, %r2489, %p734;
	ld.shared.v4.u32 	{%r2492, %r2493, %r2494, %r2495}, [_ZN6thrust24THRUST_300001_SM_1000_NS8cuda_cub4core6detail5shmemE+32];
	add.s32 	%r2496, %r2490, %r2492;
	setp.eq.s32 	%p735, %r2473, 9;
	selp.b32 	%r2497, %r2496, %r2491, %p735;
	add.s32 	%r2498, %r2496, %r2493;
	setp.eq.s32 	%p736, %r2473, 10;
	selp.b32 	%r2499, %r2498, %r2497, %p736;
	add.s32 	%r2500, %r2498, %r2494;
	setp.eq.s32 	%p737, %r2473, 11;
	selp.b32 	%r2501, %r2500, %r2499, %p737;
	add.s32 	%r2502, %r2500, %r2495;
	setp.eq.s32 	%p738, %r2473, 12;
	selp.b32 	%r2503, %r2502, %r2501, %p738;
	ld.shared.v4.u32 	{%r2504, %r2505, %r2506, %r2507}, [_ZN6thrust24THRUST_300001_SM_1000_NS8cuda_cub4core6detail5shmemE+48];
	add.s32 	%r2508, %r2502, %r2504;
	setp.eq.s32 	%p739, %r2473, 13;
	selp.b32 	%r2509, %r2508, %r2503, %p739;
	add.s32 	%r2510, %r2508, %r2505;
	setp.eq.s32 	%p740, %r2473, 14;
	selp.b32 	%r2511, %r2510, %r2509, %p740;
	add.s32 	%r2512, %r2510, %r2506;
	setp.eq.s32 	%p741, %r2473, 15;
	selp.b32 	%r2513, %r2512, %r2511, %p741;
	add.s32 	%r325, %r2512, %r2507;
	setp.gt.u32 	%p742, %r2472, 31;
	setp.lt.u32 	%p743, %r2472, 32;
	setp.eq.s32 	%p744, %r2431, 0;
	selp.b32 	%r2514, 0, %r2467, %p744;
	add.s32 	%r3135, %r2513, %r2514;
	selp.b32 	%r327, %r2467, %r3135, %p743;
	@%p742 bra 	$L__BB9_228;
	mov.u32 	%r2515, %tid.x;
	setp.ne.s32 	%p745, %r2515, 0;
	mov.u32 	%r2516, %ctaid.x;
	mul.wide.u32 	%rd104, %r2516, 8;
	add.s64 	%rd13, %rd2, %rd104;
	@%p745 bra 	$L__BB9_206;
	st.shared.u32 	[_ZN6thrust24THRUST_300001_SM_1000_NS8cuda_cub4core6detail5shmemE+108], %r325;
	add.s64 	%rd105, %rd13, 256;
	mov.b32 	%r2517, 100;
	// begin inline asm
	st.relaxed.gpu.v2.u32 [%rd105], {%r2517, %r325};
	// end inline asm
$L__BB9_206:
	mov.u32 	%r2519, %nctaid.x;
	setp.gt.u32 	%p746, %r2519, 499;
	@%p746 bra 	$L__BB9_208;
	membar.cta;
	bra.uni 	$L__BB9_209;
$L__BB9_208:
	mov.b32 	%r2520, 450;
	// begin inline asm
	nanosleep.u32 %r2520;
	// end inline asm
$L__BB9_209:
	mov.u32 	%r2523, %tid.x;
	mul.wide.u32 	%rd107, %r2523, 8;
	xor.b64  	%rd108, %rd107, -8;
	add.s64 	%rd109, %rd13, %rd108;
	add.s64 	%rd106, %rd109, 256;
	// begin inline asm
	ld.relaxed.gpu.v2.u32 {%r3133, %r3129}, [%rd106];
	// end inline asm
	mov.u32 	%r2626, %nctaid.x;
$L__BB9_210:
	setp.eq.s32 	%p747, %r3133, 99;
	mov.b32 	%r2524, -1;
	vote.sync.any.pred 	%p748, %p747, %r2524;
	not.pred 	%p749, %p748;
	@%p749 bra 	$L__BB9_215;
	setp.gt.u32 	%p774, %r2626, 499;
	@%p774 bra 	$L__BB9_213;
	membar.cta;
	bra.uni 	$L__BB9_214;
$L__BB9_213:
	mov.b32 	%r2627, 350;
	// begin inline asm
	nanosleep.u32 %r2627;
	// end inline asm
$L__BB9_214:
	// begin inline asm
	ld.relaxed.gpu.v2.u32 {%r3133, %r3129}, [%rd106];
	// end inline asm
	bra.uni 	$L__BB9_210;
$L__BB9_215:
	setp.eq.s32 	%p750, %r3133, 101;
	mov.b32 	%r2551, -1;
	vote.sync.ballot.b32 	%r2552, %p750, %r2551;
	// begin inline asm
	mov.u32 %r2526, %lanemask_ge;
	// end inline asm
	and.b32  	%r2553, %r2552, %r2526;
	or.b32  	%r2554, %r2553, -2147483648;
	add.s32 	%r2555, %r2554, -1;
	not.b32 	%r2556, %r2554;
	and.b32  	%r2557, %r2556, %r2555;
	popc.b32 	%r2530, %r2557;
	mov.b32 	%r2529, 1;
	// begin inline asm
	shfl.sync.down.b32 %r2527, %r3129, %r2529, %r2530, %r2551;
	// end inline asm
	setp.lt.s32 	%p752, %r2431, %r2530;
	selp.b32 	%r2558, %r2527, 0, %p752;
	add.s32 	%r2533, %r2558, %r3129;
	mov.b32 	%r2534, 2;
	// begin inline asm
	shfl.sync.down.b32 %r2532, %r2533, %r2534, %r2530, %r2551;
	// end inline asm
	add.s32 	%r2559, %r2431, 2;
	setp.gt.s32 	%p753, %r2559, %r2530;
	selp.b32 	%r2560, 0, %r2532, %p753;
	add.s32 	%r2538, %r2533, %r2560;
	mov.b32 	%r2539, 4;
	// begin inline asm
	shfl.sync.down.b32 %r2537, %r2538, %r2539, %r2530, %r2551;
	// end inline asm
	add.s32 	%r2561, %r2431, 4;
	setp.gt.s32 	%p754, %r2561, %r2530;
	selp.b32 	%r2562, 0, %r2537, %p754;
	add.s32 	%r2543, %r2538, %r2562;
	mov.b32 	%r2544, 8;
	// begin inline asm
	shfl.sync.down.b32 %r2542, %r2543, %r2544, %r2530, %r2551;
	// end inline asm
	add.s32 	%r2563, %r2431, 8;
	setp.gt.s32 	%p755, %r2563, %r2530;
	selp.b32 	%r2564, 0, %r2542, %p755;
	add.s32 	%r2548, %r2543, %r2564;
	mov.b32 	%r2549, 16;
	// begin inline asm
	shfl.sync.down.b32 %r2547, %r2548, %r2549, %r2530, %r2551;
	// end inline asm
	add.s32 	%r2565, %r2431, 16;
	setp.gt.s32 	%p756, %r2565, %r2530;
	selp.b32 	%r2566, 0, %r2547, %p756;
	add.s32 	%r3131, %r2548, %r2566;
	mov.u32 	%r2567, %tid.x;
	not.b32 	%r2568, %r2567;
	mov.u32 	%r2569, %ctaid.x;
	add.s32 	%r3132, %r2569, %r2568;
	add.s64 	%rd14, %rd2, 256;
$L__BB9_216:
	setp.ne.s32 	%p757, %r3133, 101;
	mov.b32 	%r2570, -1;
	vote.sync.all.pred 	%p758, %p757, %r2570;
	not.pred 	%p759, %p758;
	@%p759 bra 	$L__BB9_224;
	mul.wide.s32 	%rd112, %r3132, 8;
	add.s64 	%rd113, %rd14, %rd112;
	add.s64 	%rd111, %rd113, -256;
	// begin inline asm
	ld.relaxed.gpu.v2.u32 {%r3133, %r3134}, [%rd111];
	// end inline asm
$L__BB9_218:
	setp.eq.s32 	%p763, %r3133, 99;
	mov.b32 	%r2579, -1;
	vote.sync.any.pred 	%p764, %p763, %r2579;
	not.pred 	%p765, %p764;
	@%p765 bra 	$L__BB9_223;
	mov.u32 	%r2622, %nctaid.x;
	setp.gt.u32 	%p773, %r2622, 499;
	@%p773 bra 	$L__BB9_221;
	membar.cta;
	bra.uni 	$L__BB9_222;
$L__BB9_221:
	mov.b32 	%r2623, 350;
	// begin inline asm
	nanosleep.u32 %r2623;
	// end inline asm
$L__BB9_222:
	// begin inline asm
	ld.relaxed.gpu.v2.u32 {%r3133, %r3134}, [%rd111];
	// end inline asm
	bra.uni 	$L__BB9_218;
$L__BB9_223:
	setp.eq.s32 	%p766, %r3133, 101;
	mov.b32 	%r2605, -1;
	vote.sync.ballot.b32 	%r2606, %p766, %r2605;
	and.b32  	%r2607, %r2606, %r2526;
	or.b32  	%r2608, %r2607, -2147483648;
	add.s32 	%r2609, %r2608, -1;
	not.b32 	%r2610, %r2608;
	and.b32  	%r2611, %r2610, %r2609;
	popc.b32 	%r2584, %r2611;
	mov.b32 	%r2583, 1;
	// begin inline asm
	shfl.sync.down.b32 %r2581, %r3134, %r2583, %r2584, %r2605;
	// end inline asm
	setp.lt.s32 	%p768, %r2431, %r2584;
	selp.b32 	%r2612, %r2581, 0, %p768;
	add.s32 	%r2587, %r2612, %r3134;
	mov.b32 	%r2588, 2;
	// begin inline asm
	shfl.sync.down.b32 %r2586, %r2587, %r2588, %r2584, %r2605;
	// end inline asm
	add.s32 	%r2613, %r2431, 2;
	setp.gt.s32 	%p769, %r2613, %r2584;
	selp.b32 	%r2614, 0, %r2586, %p769;
	add.s32 	%r2592, %r2587, %r2614;
	mov.b32 	%r2593, 4;
	// begin inline asm
	shfl.sync.down.b32 %r2591, %r2592, %r2593, %r2584, %r2605;
	// end inline asm
	add.s32 	%r2615, %r2431, 4;
	setp.gt.s32 	%p770, %r2615, %r2584;
	selp.b32 	%r2616, 0, %r2591, %p770;
	add.s32 	%r2597, %r2592, %r2616;
	mov.b32 	%r2598, 8;
	// begin inline asm
	shfl.sync.down.b32 %r2596, %r2597, %r2598, %r2584, %r2605;
	// end inline asm
	add.s32 	%r2617, %r2431, 8;
	setp.gt.s32 	%p771, %r2617, %r2584;
	selp.b32 	%r2618, 0, %r2596, %p771;
	add.s32 	%r2602, %r2597, %r2618;
	mov.b32 	%r2603, 16;
	// begin inline asm
	shfl.sync.down.b32 %r2601, %r2602, %r2603, %r2584, %r2605;
	// end inline asm
	add.s32 	%r2619, %r2431, 16;
	setp.gt.s32 	%p772, %r2619, %r2584;
	selp.b32 	%r2620, 0, %r2601, %p772;
	add.s32 	%r2621, %r2620, %r3131;
	add.s32 	%r3131, %r2621, %r2602;
	add.s32 	%r3132, %r3132, -32;
	bra.uni 	$L__BB9_216;
$L__BB9_224:
	mov.u32 	%r2572, %tid.x;
	setp.ne.s32 	%p760, %r2572, 0;
	@%p760 bra 	$L__BB9_226;
	add.s32 	%r2574, %r3131, %r325;
	add.s64 	%rd110, %rd13, 256;
	mov.b32 	%r2573, 101;
	// begin inline asm
	st.relaxed.gpu.v2.u32 [%rd110], {%r2573, %r2574};
	// end inline asm
	st.shared.u32 	[_ZN6thrust24THRUST_300001_SM_1000_NS8cuda_cub4core6detail5shmemE+100], %r3131;
	st.shared.u32 	[_ZN6thrust24THRUST_300001_SM_1000_NS8cuda_cub4core6detail5shmemE+104], %r2574;
$L__BB9_226:
	setp.ne.s32 	%p761, %r2431, 0;
	mov.u32 	%r3135, %r327;
	@%p761 bra 	$L__BB9_228;
	st.shared.u32 	[_ZN6thrust24THRUST_300001_SM_1000_NS8cuda_cub4core6detail5shmemE+80], %r3131;
	mov.u32 	%r3135, %r3131;
$L__BB9_228:
	mov.u32 	%r2575, %tid.x;
	setp.eq.s32 	%p762, %r2575, 0;
	bar.sync 	0;
	@%p762 bra 	$L__BB9_230;
	ld.shared.u32 	%r2576, [_ZN6thrust24THRUST_300001_SM_1000_NS8cuda_cub4core6detail5shmemE+80];
	add.s32 	%r3135, %r2576, %r3135;
$L__BB9_230:
	ld.shared.u32 	%r3137, [_ZN6thrust24THRUST_300001_SM_1000_NS8cuda_cub4core6detail5shmemE+108];
	ld.shared.u32 	%r3139, [_ZN6thrust24THRUST_300001_SM_1000_NS8cuda_cub4core6detail5shmemE+100];
$L__BB9_231:
	bar.sync 	0;
	sub.s32 	%r3204, %r3135, %r3139;
	not.pred 	%p793, %p7;
	mov.u32 	%r3141, %r3204;
	@%p793 bra 	$L__BB9_233;
	add.s32 	%r3141, %r3204, 1;
	selp.b32 	%r2720, %r143, %r141, %p881;
	shl.b32 	%r2721, %r3204, 2;
	mov.u32 	%r2722, _ZN6thrust24THRUST_300001_SM_1000_NS8cuda_cub4core6detail5shmemE;
	add.s32 	%r2723, %r2722, %r2721;
	st.shared.u32 	[%r2723+2048], %r2720;
$L__BB9_233:
	not.pred 	%p794, %p14;
	@%p794 bra 	$L__BB9_235;
	add.s32 	%r363, %r3141, 1;
	shl.b32 	%r2724, %r3141, 2;
	mov.u32 	%r2725, _ZN6thrust24THRUST_300001_SM_1000_NS8cuda_cub4core6detail5shmemE;
	add.s32 	%r2726, %r2725, %r2724;
	selp.b32 	%r2727, %r3056, %r3058, %p883;
	st.shared.u32 	[%r2726+2048], %r2727;
	mov.u32 	%r3141, %r363;
$L__BB9_235:
	not.pred 	%p795, %p21;
	@%p795 bra 	$L__BB9_237;
	add.s32 	%r365, %r3141, 1;
	shl.b32 	%r2728, %r3141, 2;
	mov.u32 	%r2729, _ZN6thrust24THRUST_300001_SM_1000_NS8cuda_cub4core6detail5shmemE;
	add.s32 	%r2730, %r2729, %r2728;
	selp.b32 	%r2731, %r3060, %r3062, %p885;
	st.shared.u32 	[%r2730+2048], %r2731;
	mov.u32 	%r3141, %r365;
$L__BB9_237:
	not.pred 	%p796, %p28;
	@%p796 bra 	$L__BB9_239;
	add.s32 	%r367, %r3141, 1;
	shl.b32 	%r2732, %r3141, 2;
	mov.u32 	%r2733, _ZN6thrust24THRUST_300001_SM_1000_NS8cuda_cub4core6detail5shmemE;
	add.s32 	%r2734, %r2733, %r2732;
	selp.b32 	%r2735, %r3064, %r3066, %p887;
	st.shared.u32 	[%r2734+2048], %r2735;
	mov.u32 	%r3141, %r367;
$L__BB9_239:
	not.pred 	%p797, %p35;
	@%p797 bra 	$L__BB9_241;
	add.s32 	%r369, %r3141, 1;
	shl.b32 	%r2736, %r3141, 2;
	mov.u32 	%r2737, _ZN6thrust24THRUST_300001_SM_1000_NS8cuda_cub4core6detail5shmemE;
	add.s32 	%r2738, %r2737, %r2736;
	selp.b32 	%r2739, %r3068, %r3070, %p889;
	st.shared.u32 	[%r2738+2048], %r2739;
	mov.u32 	%r3141, %r369;
$L__BB9_241:
	and.b32  	%r371, %r195, 32;
	setp.eq.s32 	%p798, %r371, 0;
	@%p798 bra 	$L__BB9_243;
	add.s32 	%r372, %r3141, 1;
	shl.b32 	%r2740, %r3141, 2;
	mov.u32 	%r2741, _ZN6thrust24THRUST_300001_SM_1000_NS8cuda_cub4core6detail5shmemE;
	add.s32 	%r2742, %r2741, %r2740;
	st.shared.u32 	[%r2742+2048], %r184;
	mov.u32 	%r3141, %r372;
$L__BB9_243:
	and.b32  	%r374, %r195, 64;
	setp.eq.s32 	%p799, %r374, 0;
	@%p799 bra 	$L__BB9_245;
	add.s32 	%r375, %r3141, 1;
	shl.b32 	%r2743, %r3141, 2;
	mov.u32 	%r2744, _ZN6thrust24THRUST_300001_SM_1000_NS8cuda_cub4core6detail5shmemE;
	add.s32 	%r2745, %r2744, %r2743;
	selp.b32 	%r2746, %r3076, %r3078, %p893;
	st.shared.u32 	[%r2745+2048], %r2746;
	mov.u32 	%r3141, %r375;
$L__BB9_245:
	and.b32  	%r377, %r215, 128;
	setp.eq.s32 	%p800, %r377, 0;
	@%p800 bra 	$L__BB9_247;
	add.s32 	%r378, %r3141, 1;
	shl.b32 	%r2747, %r3141, 2;
	mov.u32 	%r2748, _ZN6thrust24THRUST_300001_SM_1000_NS8cuda_cub4core6detail5shmemE;
	add.s32 	%r2749, %r2748, %r2747;
	st.shared.u32 	[%r2749+2048], %r204;
	mov.u32 	%r3141, %r378;
$L__BB9_247:
	and.b32  	%r380, %r215, 256;
	setp.eq.s32 	%p801, %r380, 0;
	@%p801 bra 	$L__BB9_249;
	add.s32 	%r381, %r3141, 1;
	shl.b32 	%r2750, %r3141, 2;
	mov.u32 	%r2751, _ZN6thrust24THRUST_300001_SM_1000_NS8cuda_cub4core6detail5shmemE;
	add.s32 	%r2752, %r2751, %r2750;
	selp.b32 	%r2753, %r3084, %r3086, %p897;
	st.shared.u32 	[%r2752+2048], %r2753;
	mov.u32 	%r3141, %r381;
$L__BB9_249:
	and.b32  	%r383, %r235, 512;
	setp.eq.s32 	%p802, %r383, 0;
	@%p802 bra 	$L__BB9_251;
	add.s32 	%r384, %r3141, 1;
	shl.b32 	%r2754, %r3141, 2;
	mov.u32 	%r2755, _ZN6thrust24THRUST_300001_SM_1000_NS8cuda_cub4core6detail5shmemE;
	add.s32 	%r2756, %r2755, %r2754;
	st.shared.u32 	[%r2756+2048], %r224;
	mov.u32 	%r3141, %r384;
$L__BB9_251:
	and.b32  	%r386, %r235, 1024;
	setp.eq.s32 	%p803, %r386, 0;
	@%p803 bra 	$L__BB9_253;
	add.s32 	%r387, %r3141, 1;
	shl.b32 	%r2757, %r3141, 2;
	mov.u32 	%r2758, _ZN6thrust24THRUST_300001_SM_1000_NS8cuda_cub4core6detail5shmemE;
	add.s32 	%r2759, %r2758, %r2757;
	selp.b32 	%r2760, %r3092, %r3094, %p901;
	st.shared.u32 	[%r2759+2048], %r2760;
	mov.u32 	%r3141, %r387;
$L__BB9_253:
	and.b32  	%r389, %r255, 2048;
	setp.eq.s32 	%p804, %r389, 0;
	@%p804 bra 	$L__BB9_255;
	add.s32 	%r390, %r3141, 1;
	shl.b32 	%r2761, %r3141, 2;
	mov.u32 	%r2762, _ZN6thrust24THRUST_300001_SM_1000_NS8cuda_cub4core6detail5shmemE;
	add.s32 	%r2763, %r2762, %r2761;
	st.shared.u32 	[%r2763+2048], %r244;
	mov.u32 	%r3141, %r390;
$L__BB9_255:
	and.b32  	%r392, %r255, 4096;
	setp.eq.s32 	%p805, %r392, 0;
	@%p805 bra 	$L__BB9_257;
	add.s32 	%r393, %r3141, 1;
	shl.b32 	%r2764, %r3141, 2;
	mov.u32 	%r2765, _ZN6thrust24THRUST_300001_SM_1000_NS8cuda_cub4core6detail5shmemE;
	add.s32 	%r2766, %r2765, %r2764;
	selp.b32 	%r2767, %r3100, %r3102, %p905;
	st.shared.u32 	[%r2766+2048], %r2767;
	mov.u32 	%r3141, %r393;
$L__BB9_257:
	and.b32  	%r395, %r275, 8192;
	setp.eq.s32 	%p806, %r395, 0;
	@%p806 bra 	$L__BB9_259;
	add.s32 	%r396, %r3141, 1;
	shl.b32 	%r2768, %r3141, 2;
	mov.u32 	%r2769, _ZN6thrust24THRUST_300001_SM_1000_NS8cuda_cub4core6detail5shmemE;
	add.s32 	%r2770, %r2769, %r2768;
	st.shared.u32 	[%r2770+2048], %r264;
	mov.u32 	%r3141, %r396;
$L__BB9_259:
	and.b32  	%r398, %r275, 16384;
	setp.eq.s32 	%p807, %r398, 0;
	@%p807 bra 	$L__BB9_261;
	add.s32 	%r399, %r3141, 1;
	shl.b32 	%r2771, %r3141, 2;
	mov.u32 	%r2772, _ZN6thrust24THRUST_300001_SM_1000_NS8cuda_cub4core6detail5shmemE;
	add.s32 	%r2773, %r2772, %r2771;
	selp.b32 	%r2774, %r3108, %r3110, %p909;
	st.shared.u32 	[%r2773+2048], %r2774;
	mov.u32 	%r3141, %r399;
$L__BB9_261:
	and.b32  	%r401, %r295, 32768;
	setp.eq.s32 	%p808, %r401, 0;
	@%p808 bra 	$L__BB9_263;
	add.s32 	%r402, %r3141, 1;
	shl.b32 	%r2775, %r3141, 2;
	mov.u32 	%r2776, _ZN6thrust24THRUST_300001_SM_1000_NS8cuda_cub4core6detail5shmemE;
	add.s32 	%r2777, %r2776, %r2775;
	st.shared.u32 	[%r2777+2048], %r284;
	mov.u32 	%r3141, %r402;
$L__BB9_263:
	and.b32  	%r404, %r295, 65536;
	setp.eq.s32 	%p809, %r404, 0;
	@%p809 bra 	$L__BB9_265;
	add.s32 	%r405, %r3141, 1;
	shl.b32 	%r2778, %r3141, 2;
	mov.u32 	%r2779, _ZN6thrust24THRUST_300001_SM_1000_NS8cuda_cub4core6detail5shmemE;
	add.s32 	%r2780, %r2779, %r2778;
	selp.b32 	%r2781, %r3116, %r3118, %p913;
	st.shared.u32 	[%r2780+2048], %r2781;
	mov.u32 	%r3141, %r405;
$L__BB9_265:
	and.b32  	%r407, %r317, 131072;
	setp.eq.s32 	%p810, %r407, 0;
	@%p810 bra 	$L__BB9_267;
	add.s32 	%r408, %r3141, 1;
	shl.b32 	%r2782, %r3141, 2;
	mov.u32 	%r2783, _ZN6thrust24THRUST_300001_SM_1000_NS8cuda_cub4core6detail5shmemE;
	add.s32 	%r2784, %r2783, %r2782;
	st.shared.u32 	[%r2784+2048], %r304;
	mov.u32 	%r3141, %r408;
$L__BB9_267:
	and.b32  	%r410, %r317, 262144;
	setp.eq.s32 	%p811, %r410, 0;
	@%p811 bra 	$L__BB9_269;
	shl.b32 	%r2785, %r3141, 2;
	mov.u32 	%r2786, _ZN6thrust24THRUST_300001_SM_1000_NS8cuda_cub4core6detail5shmemE;
	add.s32 	%r2787, %r2786, %r2785;
	st.shared.u32 	[%r2787+2048], %r315;
$L__BB9_269:
	bar.sync 	0;
	mov.u32 	%r2788, %tid.x;
	setp.ge.s32 	%p812, %r2788, %r3137;
	@%p812 bra 	$L__BB9_276;
	mov.u32 	%r3164, %tid.x;
	not.b32 	%r2789, %r3164;
	add.s32 	%r2790, %r3137, %r2789;
	and.b32  	%r2791, %r2790, 1536;
	setp.eq.s32 	%p813, %r2791, 1536;
	@%p813 bra 	$L__BB9_273;
	mov.u32 	%r2792, %tid.x;
	not.b32 	%r2793, %r2792;
	add.s32 	%r2794, %r3137, %r2793;
	shr.u32 	%r2795, %r2794, 9;
	add.s32 	%r2796, %r2795, 1;
	and.b32  	%r2797, %r2796, 3;
	add.s32 	%r3160, %r2792, %r3139;
	shl.b32 	%r2798, %r2792, 2;
	mov.u32 	%r2799, _ZN6thrust24THRUST_300001_SM_1000_NS8cuda_cub4core6detail5shmemE;
	add.s32 	%r2800, %r2798, %r2799;
	add.s32 	%r3159, %r2800, 2048;
	neg.s32 	%r3158, %r2797;
$L__BB9_272:
	.pragma "nounroll";
	mov.u32 	%r2801, %tid.x;
	not.b32 	%r2802, %r2801;
	add.s32 	%r2803, %r3137, %r2802;
	and.b32  	%r2804, %r2803, 1536;
	add.s32 	%r2805, %r2804, 512;
	and.b32  	%r2806, %r2805, 1536;
	add.s32 	%r3164, %r2801, %r2806;
	mul.wide.s32 	%rd122, %r3160, 4;
	add.s64 	%rd123, %rd7, %rd122;
	ld.shared.u32 	%r2807, [%r3159];
	st.global.u32 	[%rd123], %r2807;
	add.s32 	%r3160, %r3160, 512;
	add.s32 	%r3159, %r3159, 2048;
	add.s32 	%r3158, %r3158, 1;
	setp.ne.s32 	%p814, %r3158, 0;
	@%p814 bra 	$L__BB9_272;
$L__BB9_273:
	mov.u32 	%r2808, %tid.x;
	not.b32 	%r2809, %r2808;
	add.s32 	%r2810, %r3137, %r2809;
	setp.lt.u32 	%p815, %r2810, 1536;
	@%p815 bra 	$L__BB9_276;
	add.s64 	%rd15, %rd7, 4096;
	add.s32 	%r3163, %r3139, %r3164;
	shl.b32 	%r2811, %r3164, 2;
	mov.u32 	%r2812, _ZN6thrust24THRUST_300001_SM_1000_NS8cuda_cub4core6detail5shmemE;
	add.s32 	%r2813, %r2811, %r2812;
	add.s32 	%r3162, %r2813, 8192;
$L__BB9_275:
	mul.wide.s32 	%rd124, %r3163, 4;
	add.s64 	%rd125, %rd15, %rd124;
	ld.shared.u32 	%r2814, [%r3162+-6144];
	st.global.u32 	[%rd125+-4096], %r2814;
	ld.shared.u32 	%r2815, [%r3162+-4096];
	st.global.u32 	[%rd125+-2048], %r2815;
	ld.shared.u32 	%r2816, [%r3162+-2048];
	st.global.u32 	[%rd125], %r2816;
	ld.shared.u32 	%r2817, [%r3162];
	st.global.u32 	[%rd125+2048], %r2817;
	add.s32 	%r3164, %r3164, 2048;
	add.s32 	%r3163, %r3163, 2048;
	add.s32 	%r3162, %r3162, 8192;
	setp.lt.s32 	%p816, %r3164, %r3137;
	@%p816 bra 	$L__BB9_275;
$L__BB9_276:
	mov.u32 	%r2818, %tid.x;
	setp.ge.s32 	%p817, %r2818, %r4;
	mul.wide.s32 	%rd126, %r3, 4;
	add.s64 	%rd16, %rd6, %rd126;
	cvt.s64.s32 	%rd127, %r2;
	cvt.u64.u32 	%rd128, %r2818;
	add.s64 	%rd129, %rd127, %rd128;
	shl.b64 	%rd130, %rd129, 2;
	add.s64 	%rd17, %rd5, %rd130;
	@%p817 bra 	$L__BB9_278;
	ld.global.u32 	%r3184, [%rd17];
	bra.uni 	$L__BB9_279;
$L__BB9_278:
	mov.u32 	%r2819, %tid.x;
	sub.s32 	%r2820, %r2819, %r4;
	mul.wide.s32 	%rd131, %r2820, 4;
	add.s64 	%rd132, %rd16, %rd131;
	ld.global.u32 	%r3184, [%rd132];
$L__BB9_279:
	mov.u32 	%r2821, %tid.x;
	add.s32 	%r2822, %r2821, 512;
	setp.lt.s32 	%p818, %r2822, %r4;
	cvt.u64.u32 	%rd133, %r2821;
	cvt.s64.s32 	%rd134, %r4;
	sub.s64 	%rd135, %rd133, %rd134;
	shl.b64 	%rd136, %rd135, 2;
	add.s64 	%rd18, %rd16, %rd136;
	@%p818 bra 	$L__BB9_281;
	ld.global.u32 	%r3185, [%rd18+2048];
	bra.uni 	$L__BB9_282;
$L__BB9_281:
	ld.global.u32 	%r3185, [%rd17+2048];
$L__BB9_282:
	mov.u32 	%r2823, %tid.x;
	or.b32  	%r2824, %r2823, 1024;
	setp.lt.s32 	%p819, %r2824, %r4;
	@%p819 bra 	$L__BB9_284;
	ld.global.u32 	%r3186, [%rd18+4096];
	bra.uni 	$L__BB9_285;
$L__BB9_284:
	ld.global.u32 	%r3186, [%rd17+4096];
$L__BB9_285:
	mov.u32 	%r2825, %tid.x;
	add.s32 	%r2826, %r2825, 1536;
	setp.lt.s32 	%p820, %r2826, %r4;
	@%p820 bra 	$L__BB9_287;
	ld.global.u32 	%r3187, [%rd18+6144];
	bra.uni 	$L__BB9_288;
$L__BB9_287:
	ld.global.u32 	%r3187, [%rd17+6144];
$L__BB9_288:
	mov.u32 	%r2827, %tid.x;
	or.b32  	%r2828, %r2827, 2048;
	setp.lt.s32 	%p821, %r2828, %r4;
	@%p821 bra 	$L__BB9_290;
	ld.global.u32 	%r3188, [%rd18+8192];
	bra.uni 	$L__BB9_291;
$L__BB9_290:
	ld.global.u32 	%r3188, [%rd17+8192];
$L__BB9_291:
	mov.u32 	%r2829, %tid.x;
	add.s32 	%r2830, %r2829, 2560;
	setp.lt.s32 	%p822, %r2830, %r4;
	@%p822 bra 	$L__BB9_293;
	ld.global.u32 	%r3189, [%rd18+10240];
	bra.uni 	$L__BB9_294;
$L__BB9_293:
	ld.global.u32 	%r3189, [%rd17+10240];
$L__BB9_294:
	mov.u32 	%r2831, %tid.x;
	or.b32  	%r2832, %r2831, 3072;
	setp.lt.s32 	%p823, %r2832, %r4;
	@%p823 bra 	$L__BB9_296;
	ld.global.u32 	%r3190, [%rd18+12288];
	bra.uni 	$L__BB9_297;
$L__BB9_296:
	ld.global.u32 	%r3190, [%rd17+12288];
$L__BB9_297:
	mov.u32 	%r2833, %tid.x;
	add.s32 	%r2834, %r2833, 3584;
	setp.lt.s32 	%p824, %r2834, %r4;
	@%p824 bra 	$L__BB9_299;
	ld.global.u32 	%r3191, [%rd18+14336];
	bra.uni 	$L__BB9_300;
$L__BB9_299:
	ld.global.u32 	%r3191, [%rd17+14336];
$L__BB9_300:
	mov.u32 	%r2835, %tid.x;
	or.b32  	%r2836, %r2835, 4096;
	setp.lt.s32 	%p825, %r2836, %r4;
	@%p825 bra 	$L__BB9_302;
	ld.global.u32 	%r3192, [%rd18+16384];
	bra.uni 	$L__BB9_303;
$L__BB9_302:
	ld.global.u32 	%r3192, [%rd17+16384];
$L__BB9_303:
	mov.u32 	%r2837, %tid.x;
	add.s32 	%r2838, %r2837, 4608;
	setp.lt.s32 	%p826, %r2838, %r4;
	@%p826 bra 	$L__BB9_305;
	ld.global.u32 	%r3193, [%rd18+18432];
	bra.uni 	$L__BB9_306;
$L__BB9_305:
	ld.global.u32 	%r3193, [%rd17+18432];
$L__BB9_306:
	mov.u32 	%r2839, %tid.x;
	or.b32  	%r2840, %r2839, 5120;
	setp.lt.s32 	%p827, %r2840, %r4;
	@%p827 bra 	$L__BB9_308;
	ld.global.u32 	%r3194, [%rd18+20480];
	bra.uni 	$L__BB9_309;
$L__BB9_308:
	ld.global.u32 	%r3194, [%rd17+20480];
$L__BB9_309:
	mov.u32 	%r2841, %tid.x;
	add.s32 	%r2842, %r2841, 5632;
	setp.lt.s32 	%p828, %r2842, %r4;
	@%p828 bra 	$L__BB9_311;
	ld.global.u32 	%r3195, [%rd18+22528];
	bra.uni 	$L__BB9_312;
$L__BB9_311:
	ld.global.u32 	%r3195, [%rd17+22528];
$L__BB9_312:
	mov.u32 	%r2843, %tid.x;
	or.b32  	%r2844, %r2843, 6144;
	setp.lt.s32 	%p829, %r2844, %r4;
	@%p829 bra 	$L__BB9_314;
	ld.global.u32 	%r3196, [%rd18+24576];
	bra.uni 	$L__BB9_315;
$L__BB9_314:
	ld.global.u32 	%r3196, [%rd17+24576];
$L__BB9_315:
	mov.u32 	%r2845, %tid.x;
	add.s32 	%r2846, %r2845, 6656;
	setp.lt.s32 	%p830, %r2846, %r4;
	@%p830 bra 	$L__BB9_317;
	ld.global.u32 	%r3197, [%rd18+26624];
	bra.uni 	$L__BB9_318;
$L__BB9_317:
	ld.global.u32 	%r3197, [%rd17+26624];
$L__BB9_318:
	mov.u32 	%r2847, %tid.x;
	or.b32  	%r2848, %r2847, 7168;
	setp.lt.s32 	%p831, %r2848, %r4;
	@%p831 bra 	$L__BB9_320;
	ld.global.u32 	%r3198, [%rd18+28672];
	bra.uni 	$L__BB9_321;
$L__BB9_320:
	ld.global.u32 	%r3198, [%rd17+28672];
$L__BB9_321:
	mov.u32 	%r2849, %tid.x;
	add.s32 	%r2850, %r2849, 7680;
	setp.lt.s32 	%p832, %r2850, %r4;
	@%p832 bra 	$L__BB9_323;
	ld.global.u32 	%r3199, [%rd18+30720];
	bra.uni 	$L__BB9_324;
$L__BB9_323:
	ld.global.u32 	%r3199, [%rd17+30720];
$L__BB9_324:
	mov.u32 	%r2851, %tid.x;
	or.b32  	%r2852, %r2851, 8192;
	setp.lt.s32 	%p833, %r2852, %r4;
	@%p833 bra 	$L__BB9_326;
	ld.global.u32 	%r3200, [%rd18+32768];
	bra.uni 	$L__BB9_327;
$L__BB9_326:
	ld.global.u32 	%r3200, [%rd17+32768];
$L__BB9_327:
	mov.u32 	%r2853, %tid.x;
	add.s32 	%r2854, %r2853, 8704;
	setp.lt.s32 	%p834, %r2854, %r4;
	@%p834 bra 	$L__BB9_329;
	ld.global.u32 	%r3201, [%rd18+34816];
	bra.uni 	$L__BB9_330;
$L__BB9_329:
	ld.global.u32 	%r3201, [%rd17+34816];
$L__BB9_330:
	mov.u32 	%r2856, %tid.x;
	or.b32  	%r2857, %r2856, 9216;
	setp.ge.s32 	%p835, %r2857, %r62;
	@%p835 bra 	$L__BB9_334;
	mov.u32 	%r2858, %tid.x;
	or.b32  	%r2859, %r2858, 9216;
	setp.ge.s32 	%p836, %r2859, %r4;
	@%p836 bra 	$L__BB9_333;
	ld.global.u32 	%r3183, [%rd17+36864];
	bra.uni 	$L__BB9_334;
$L__BB9_333:
	ld.global.u32 	%r3183, [%rd18+36864];
$L__BB9_334:
	bar.sync 	0;
	mov.u32 	%r2860, %tid.x;
	shl.b32 	%r2861, %r2860, 2;
	mov.u32 	%r2862, _ZN6thrust24THRUST_300001_SM_1000_NS8cuda_cub4core6detail5shmemE;
	add.s32 	%r2863, %r2862, %r2861;
	st.shared.u32 	[%r2863+2048], %r3184;
	st.shared.u32 	[%r2863+4096], %r3185;
	st.shared.u32 	[%r2863+6144], %r3186;
	st.shared.u32 	[%r2863+8192], %r3187;
	st.shared.u32 	[%r2863+10240], %r3188;
	st.shared.u32 	[%r2863+12288], %r3189;
	st.shared.u32 	[%r2863+14336], %r3190;
	st.shared.u32 	[%r2863+16384], %r3191;
	st.shared.u32 	[%r2863+18432], %r3192;
	st.shared.u32 	[%r2863+20480], %r3193;
	st.shared.u32 	[%r2863+22528], %r3194;
	st.shared.u32 	[%r2863+24576], %r3195;
	st.shared.u32 	[%r2863+26624], %r3196;
	st.shared.u32 	[%r2863+28672], %r3197;
	st.shared.u32 	[%r2863+30720], %r3198;
	st.shared.u32 	[%r2863+32768], %r3199;
	st.shared.u32 	[%r2863+34816], %r3200;
	st.shared.u32 	[%r2863+36864], %r3201;
	st.shared.u32 	[%r2863+38912], %r3183;
	bar.sync 	0;
	not.pred 	%p837, %p7;
	@%p837 bra 	$L__BB9_336;
	selp.b32 	%r2864, %r3028, %r137, %p881;
	shl.b32 	%r2865, %r2864, 2;
	mov.u32 	%r2866, _ZN6thrust24THRUST_300001_SM_1000_NS8cuda_cub4core6detail5shmemE;
	add.s32 	%r2867, %r2866, %r2865;
	ld.shared.u32 	%r3184, [%r2867+2048];
$L__BB9_336:
	not.pred 	%p838, %p14;
	@%p838 bra 	$L__BB9_338;
	selp.b32 	%r2868, %r3057, %r3059, %p883;
	shl.b32 	%r2869, %r2868, 2;
	mov.u32 	%r2870, _ZN6thrust24THRUST_300001_SM_1000_NS8cuda_cub4core6detail5shmemE;
	add.s32 	%r2871, %r2870, %r2869;
	ld.shared.u32 	%r3185, [%r2871+2048];
$L__BB9_338:
	not.pred 	%p839, %p21;
	@%p839 bra 	$L__BB9_340;
	selp.b32 	%r2872, %r3061, %r3063, %p885;
	shl.b32 	%r2873, %r2872, 2;
	mov.u32 	%r2874, _ZN6thrust24THRUST_300001_SM_1000_NS8cuda_cub4core6detail5shmemE;
	add.s32 	%r2875, %r2874, %r2873;
	ld.shared.u32 	%r3186, [%r2875+2048];
$L__BB9_340:
	not.pred 	%p840, %p28;
	@%p840 bra 	$L__BB9_342;
	selp.b32 	%r2876, %r3065, %r3067, %p887;
	shl.b32 	%r2877, %r2876, 2;
	mov.u32 	%r2878, _ZN6thrust24THRUST_300001_SM_1000_NS8cuda_cub4core6detail5shmemE;
	add.s32 	%r2879, %r2878, %r2877;
	ld.shared.u32 	%r3187, [%r2879+2048];
$L__BB9_342:
	not.pred 	%p841, %p35;
	@%p841 bra 	$L__BB9_344;
	selp.b32 	%r2880, %r3069, %r3071, %p889;
	shl.b32 	%r2881, %r2880, 2;
	mov.u32 	%r2882, _ZN6thrust24THRUST_300001_SM_1000_NS8cuda_cub4core6detail5shmemE;
	add.s32 	%r2883, %r2882, %r2881;
	ld.shared.u32 	%r3188, [%r2883+2048];
$L__BB9_344:
	setp.eq.s32 	%p842, %r371, 0;
	@%p842 bra 	$L__BB9_346;
	shl.b32 	%r2884, %r185, 2;
	mov.u32 	%r2885, _ZN6thrust24THRUST_300001_SM_1000_NS8cuda_cub4core6detail5shmemE;
	add.s32 	%r2886, %r2885, %r2884;
	ld.shared.u32 	%r3189, [%r2886+2048];
$L__BB9_346:
	setp.eq.s32 	%p843, %r374, 0;
	@%p843 bra 	$L__BB9_348;
	selp.b32 	%r2887, %r3077, %r3079, %p893;
	shl.b32 	%r2888, %r2887, 2;
	mov.u32 	%r2889, _ZN6thrust24THRUST_300001_SM_1000_NS8cuda_cub4core6detail5shmemE;
	add.s32 	%r2890, %r2889, %r2888;
	ld.shared.u32 	%r3190, [%r2890+2048];
$L__BB9_348:
	setp.eq.s32 	%p844, %r377, 0;
	@%p844 bra 	$L__BB9_350;
	shl.b32 	%r2891, %r205, 2;
	mov.u32 	%r2892, _ZN6thrust24THRUST_300001_SM_1000_NS8cuda_cub4core6detail5shmemE;
	add.s32 	%r2893, %r2892, %r2891;
	ld.shared.u32 	%r3191, [%r2893+2048];
$L__BB9_350:
	setp.eq.s32 	%p845, %r380, 0;
	@%p845 bra 	$L__BB9_352;
	selp.b32 	%r2894, %r3085, %r3087, %p897;
	shl.b32 	%r2895, %r2894, 2;
	mov.u32 	%r2896, _ZN6thrust24THRUST_300001_SM_1000_NS8cuda_cub4core6detail5shmemE;
	add.s32 	%r2897, %r2896, %r2895;
	ld.shared.u32 	%r3192, [%r2897+2048];
$L__BB9_352:
	setp.eq.s32 	%p846, %r383, 0;
	@%p846 bra 	$L__BB9_354;
	shl.b32 	%r2898, %r225, 2;
	mov.u32 	%r2899, _ZN6thrust24THRUST_300001_SM_1000_NS8cuda_cub4core6detail5shmemE;
	add.s32 	%r2900, %r2899, %r2898;
	ld.shared.u32 	%r3193, [%r2900+2048];
$L__BB9_354:
	setp.eq.s32 	%p847, %r386, 0;
	@%p847 bra 	$L__BB9_356;
	selp.b32 	%r2901, %r3093, %r3095, %p901;
	shl.b32 	%r2902, %r2901, 2;
	mov.u32 	%r2903, _ZN6thrust24THRUST_300001_SM_1000_NS8cuda_cub4core6detail5shmemE;
	add.s32 	%r2904, %r2903, %r2902;
	ld.shared.u32 	%r3194, [%r2904+2048];
$L__BB9_356:
	setp.eq.s32 	%p848, %r389, 0;
	@%p848 bra 	$L__BB9_358;
	shl.b32 	%r2905, %r245, 2;
	mov.u32 	%r2906, _ZN6thrust24THRUST_300001_SM_1000_NS8cuda_cub4core6detail5shmemE;
	add.s32 	%r2907, %r2906, %r2905;
	ld.shared.u32 	%r3195, [%r2907+2048];
$L__BB9_358:
	setp.eq.s32 	%p849, %r392, 0;
	@%p849 bra 	$L__BB9_360;
	selp.b32 	%r2908, %r3101, %r3103, %p905;
	shl.b32 	%r2909, %r2908, 2;
	mov.u32 	%r2910, _ZN6thrust24THRUST_300001_SM_1000_NS8cuda_cub4core6detail5shmemE;
	add.s32 	%r2911, %r2910, %r2909;
	ld.shared.u32 	%r3196, [%r2911+2048];
$L__BB9_360:
	setp.eq.s32 	%p850, %r395, 0;
	@%p850 bra 	$L__BB9_362;
	shl.b32 	%r2912, %r265, 2;
	mov.u32 	%r2913, _ZN6thrust24THRUST_300001_SM_1000_NS8cuda_cub4core6detail5shmemE;
	add.s32 	%r2914, %r2913, %r2912;
	ld.shared.u32 	%r3197, [%r2914+2048];
$L__BB9_362:
	setp.eq.s32 	%p851, %r398, 0;
	@%p851 bra 	$L__BB9_364;
	selp.b32 	%r2915, %r3109, %r3111, %p909;
	shl.b32 	%r2916, %r2915, 2;
	mov.u32 	%r2917, _ZN6thrust24THRUST_300001_SM_1000_NS8cuda_cub4core6detail5shmemE;
	add.s32 	%r2918, %r2917, %r2916;
	ld.shared.u32 	%r3198, [%r2918+2048];
$L__BB9_364:
	setp.eq.s32 	%p852, %r401, 0;
	@%p852 bra 	$L__BB9_366;
	shl.b32 	%r2919, %r285, 2;
	mov.u32 	%r2920, _ZN6thrust24THRUST_300001_SM_1000_NS8cuda_cub4core6detail5shmemE;
	add.s32 	%r2921, %r2920, %r2919;
	ld.shared.u32 	%r3199, [%r2921+2048];
$L__BB9_366:
	setp.eq.s32 	%p853, %r404, 0;
	@%p853 bra 	$L__BB9_368;
	selp.b32 	%r2922, %r3117, %r3119, %p913;
	shl.b32 	%r2923, %r2922, 2;
	mov.u32 	%r2924, _ZN6thrust24THRUST_300001_SM_1000_NS8cuda_cub4core6detail5shmemE;
	add.s32 	%r2925, %r2924, %r2923;
	ld.shared.u32 	%r3200, [%r2925+2048];
$L__BB9_368:
	setp.eq.s32 	%p854, %r407, 0;
	@%p854 bra 	$L__BB9_370;
	shl.b32 	%r2926, %r305, 2;
	mov.u32 	%r2927, _ZN6thrust24THRUST_300001_SM_1000_NS8cuda_cub4core6detail5shmemE;
	add.s32 	%r2928, %r2927, %r2926;
	ld.shared.u32 	%r3201, [%r2928+2048];
$L__BB9_370:
	setp.eq.s32 	%p855, %r410, 0;
	@%p855 bra 	$L__BB9_372;
	shl.b32 	%r2929, %r316, 2;
	mov.u32 	%r2930, _ZN6thrust24THRUST_300001_SM_1000_NS8cuda_cub4core6detail5shmemE;
	add.s32 	%r2931, %r2930, %r2929;
	ld.shared.u32 	%r3183, [%r2931+2048];
$L__BB9_372:
	bar.sync 	0;
	not.pred 	%p856, %p7;
	@%p856 bra 	$L__BB9_374;
	add.s32 	%r526, %r3204, 1;
	shl.b32 	%r2932, %r3204, 2;
	mov.u32 	%r2933, _ZN6thrust24THRUST_300001_SM_1000_NS8cuda_cub4core6detail5shmemE;
	add.s32 	%r2934, %r2933, %r2932;
	st.shared.u32 	[%r2934+2048], %r3184;
	mov.u32 	%r3204, %r526;
$L__BB9_374:
	not.pred 	%p857, %p14;
	@%p857 bra 	$L__BB9_376;
	add.s32 	%r528, %r3204, 1;
	shl.b32 	%r2935, %r3204, 2;
	mov.u32 	%r2936, _ZN6thrust24THRUST_300001_SM_1000_NS8cuda_cub4core6detail5shmemE;
	add.s32 	%r2937, %r2936, %r2935;
	st.shared.u32 	[%r2937+2048], %r3185;
	mov.u32 	%r3204, %r528;
$L__BB9_376:
	not.pred 	%p858, %p21;
	@%p858 bra 	$L__BB9_378;
	add.s32 	%r530, %r3204, 1;
	shl.b32 	%r2938, %r3204, 2;
	mov.u32 	%r2939, _ZN6thrust24THRUST_300001_SM_1000_NS8cuda_cub4core6detail5shmemE;
	add.s32 	%r2940, %r2939, %r2938;
	st.shared.u32 	[%r2940+2048], %r3186;
	mov.u32 	%r3204, %r530;
$L__BB9_378:
	not.pred 	%p859, %p28;
	@%p859 bra 	$L__BB9_380;
	add.s32 	%r532, %r3204, 1;
	shl.b32 	%r2941, %r3204, 2;
	mov.u32 	%r2942, _ZN6thrust24THRUST_300001_SM_1000_NS8cuda_cub4core6detail5shmemE;
	add.s32 	%r2943, %r2942, %r2941;
	st.shared.u32 	[%r2943+2048], %r3187;
	mov.u32 	%r3204, %r532;
$L__BB9_380:
	not.pred 	%p860, %p35;
	@%p860 bra 	$L__BB9_382;
	add.s32 	%r534, %r3204, 1;
	shl.b32 	%r2944, %r3204, 2;
	mov.u32 	%r2945, _ZN6thrust24THRUST_300001_SM_1000_NS8cuda_cub4core6detail5shmemE;
	add.s32 	%r2946, %r2945, %r2944;
	st.shared.u32 	[%r2946+2048], %r3188;
	mov.u32 	%r3204, %r534;
$L__BB9_382:
	setp.eq.s32 	%p861, %r371, 0;
	@%p861 bra 	$L__BB9_384;
	add.s32 	%r536, %r3204, 1;
	shl.b32 	%r2947, %r3204, 2;
	mov.u32 	%r2948, _ZN6thrust24THRUST_300001_SM_1000_NS8cuda_cub4core6detail5shmemE;
	add.s32 	%r2949, %r2948, %r2947;
	st.shared.u32 	[%r2949+2048], %r3189;
	mov.u32 	%r3204, %r536;
$L__BB9_384:
	setp.eq.s32 	%p862, %r374, 0;
	@%p862 bra 	$L__BB9_386;
	add.s32 	%r538, %r3204, 1;
	shl.b32 	%r2950, %r3204, 2;
	mov.u32 	%r2951, _ZN6thrust24THRUST_300001_SM_1000_NS8cuda_cub4core6detail5shmemE;
	add.s32 	%r2952, %r2951, %r2950;
	st.shared.u32 	[%r2952+2048], %r3190;
	mov.u32 	%r3204, %r538;
$L__BB9_386:
	setp.eq.s32 	%p863, %r377, 0;
	@%p863 bra 	$L__BB9_388;
	add.s32 	%r540, %r3204, 1;
	shl.b32 	%r2953, %r3204, 2;
	mov.u32 	%r2954, _ZN6thrust24THRUST_300001_SM_1000_NS8cuda_cub4core6detail5shmemE;
	add.s32 	%r2955, %r2954, %r2953;
	st.shared.u32 	[%r2955+2048], %r3191;
	mov.u32 	%r3204, %r540;
$L__BB9_388:
	setp.eq.s32 	%p864, %r380, 0;
	@%p864 bra 	$L__BB9_390;
	add.s32 	%r542, %r3204, 1;
	shl.b32 	%r2956, %r3204, 2;
	mov.u32 	%r2957, _ZN6thrust24THRUST_300001_SM_1000_NS8cuda_cub4core6detail5shmemE;
	add.s32 	%r2958, %r2957, %r2956;
	st.shared.u32 	[%r2958+2048], %r3192;
	mov.u32 	%r3204, %r542;
$L__BB9_390:
	setp.eq.s32 	%p865, %r383, 0;
	@%p865 bra 	$L__BB9_392;
	add.s32 	%r544, %r3204, 1;
	shl.b32 	%r2959, %r3204, 2;
	mov.u32 	%r2960, _ZN6thrust24THRUST_300001_SM_1000_NS8cuda_cub4core6detail5shmemE;
	add.s32 	%r2961, %r2960, %r2959;
	st.shared.u32 	[%r2961+2048], %r3193;
	mov.u32 	%r3204, %r544;
$L__BB9_392:
	setp.eq.s32 	%p866, %r386, 0;
	@%p866 bra 	$L__BB9_394;
	add.s32 	%r546, %r3204, 1;
	shl.b32 	%r2962, %r3204, 2;
	mov.u32 	%r2963, _ZN6thrust24THRUST_300001_SM_1000_NS8cuda_cub4core6detail5shmemE;
	add.s32 	%r2964, %r2963, %r2962;
	st.shared.u32 	[%r2964+2048], %r3194;
	mov.u32 	%r3204, %r546;
$L__BB9_394:
	setp.eq.s32 	%p867, %r389, 0;
	@%p867 bra 	$L__BB9_396;
	add.s32 	%r548, %r3204, 1;
	shl.b32 	%r2965, %r3204, 2;
	mov.u32 	%r2966, _ZN6thrust24THRUST_300001_SM_1000_NS8cuda_cub4core6detail5shmemE;
	add.s32 	%r2967, %r2966, %r2965;
	st.shared.u32 	[%r2967+2048], %r3195;
	mov.u32 	%r3204, %r548;
$L__BB9_396:
	setp.eq.s32 	%p868, %r392, 0;
	@%p868 bra 	$L__BB9_398;
	add.s32 	%r550, %r3204, 1;
	shl.b32 	%r2968, %r3204, 2;
	mov.u32 	%r2969, _ZN6thrust24THRUST_300001_SM_1000_NS8cuda_cub4core6detail5shmemE;
	add.s32 	%r2970, %r2969, %r2968;
	st.shared.u32 	[%r2970+2048], %r3196;
	mov.u32 	%r3204, %r550;
$L__BB9_398:
	setp.eq.s32 	%p869, %r395, 0;
	@%p869 bra 	$L__BB9_400;
	add.s32 	%r552, %r3204, 1;
	shl.b32 	%r2971, %r3204, 2;
	mov.u32 	%r2972, _ZN6thrust24THRUST_300001_SM_1000_NS8cuda_cub4core6detail5shmemE;
	add.s32 	%r2973, %r2972, %r2971;
	st.shared.u32 	[%r2973+2048], %r3197;
	mov.u32 	%r3204, %r552;
$L__BB9_400:
	setp.eq.s32 	%p870, %r398, 0;
	@%p870 bra 	$L__BB9_402;
	add.s32 	%r554, %r3204, 1;
	shl.b32 	%r2974, %r3204, 2;
	mov.u32 	%r2975, _ZN6thrust24THRUST_300001_SM_1000_NS8cuda_cub4core6detail5shmemE;
	add.s32 	%r2976, %r2975, %r2974;
	st.shared.u32 	[%r2976+2048], %r3198;
	mov.u32 	%r3204, %r554;
$L__BB9_402:
	setp.eq.s32 	%p871, %r401, 0;
	@%p871 bra 	$L__BB9_404;
	add.s32 	%r556, %r3204, 1;
	shl.b32 	%r2977, %r3204, 2;
	mov.u32 	%r2978, _ZN6thrust24THRUST_300001_SM_1000_NS8cuda_cub4core6detail5shmemE;
	add.s32 	%r2979, %r2978, %r2977;
	st.shared.u32 	[%r2979+2048], %r3199;
	mov.u32 	%r3204, %r556;
$L__BB9_404:
	setp.eq.s32 	%p872, %r404, 0;
	@%p872 bra 	$L__BB9_406;
	add.s32 	%r558, %r3204, 1;
	shl.b32 	%r2980, %r3204, 2;
	mov.u32 	%r2981, _ZN6thrust24THRUST_300001_SM_1000_NS8cuda_cub4core6detail5shmemE;
	add.s32 	%r2982, %r2981, %r2980;
	st.shared.u32 	[%r2982+2048], %r3200;
	mov.u32 	%r3204, %r558;
$L__BB9_406:
	setp.eq.s32 	%p873, %r407, 0;
	@%p873 bra 	$L__BB9_408;
	add.s32 	%r560, %r3204, 1;
	shl.b32 	%r2983, %r3204, 2;
	mov.u32 	%r2984, _ZN6thrust24THRUST_300001_SM_1000_NS8cuda_cub4core6detail5shmemE;
	add.s32 	%r2985, %r2984, %r2983;
	st.shared.u32 	[%r2985+2048], %r3201;
	mov.u32 	%r3204, %r560;
$L__BB9_408:
	setp.eq.s32 	%p874, %r410, 0;
	@%p874 bra 	$L__BB9_410;
	shl.b32 	%r2986, %r3204, 2;
	mov.u32 	%r2987, _ZN6thrust24THRUST_300001_SM_1000_NS8cuda_cub4core6detail5shmemE;
	add.s32 	%r2988, %r2987, %r2986;
	st.shared.u32 	[%r2988+2048], %r3183;
$L__BB9_410:
	mov.u32 	%r3227, %tid.x;
	setp.ge.s32 	%p875, %r3227, %r3137;
	bar.sync 	0;
	@%p875 bra 	$L__BB9_870;
	not.b32 	%r2989, %r3227;
	add.s32 	%r563, %r3137, %r2989;
	and.b32  	%r2990, %r563, 1536;
	setp.eq.s32 	%p876, %r2990, 1536;
	@%p876 bra 	$L__BB9_414;
	shr.u32 	%r2991, %r563, 9;
	add.s32 	%r2992, %r2991, 1;
	and.b32  	%r2993, %r2992, 3;
	add.s32 	%r3223, %r3227, %r3139;
	shl.b32 	%r2994, %r3227, 2;
	mov.u32 	%r2995, _ZN6thrust24THRUST_300001_SM_1000_NS8cuda_cub4core6detail5shmemE;
	add.s32 	%r2996, %r2994, %r2995;
	add.s32 	%r3222, %r2996, 2048;
	neg.s32 	%r3221, %r2993;
	shl.b32 	%r2997, %r2992, 9;
	and.b32  	%r2998, %r2997, 1536;
	add.s32 	%r3227, %r3227, %r2998;
$L__BB9_413:
	.pragma "nounroll";
	mul.wide.s32 	%rd137, %r3223, 4;
	add.s64 	%rd138, %rd8, %rd137;
	ld.shared.u32 	%r2999, [%r3222];
	st.global.u32 	[%rd138], %r2999;
	add.s32 	%r3223, %r3223, 512;
	add.s32 	%r3222, %r3222, 2048;
	add.s32 	%r3221, %r3221, 1;
	setp.ne.s32 	%p877, %r3221, 0;
	@%p877 bra 	$L__BB9_413;
$L__BB9_414:
	setp.lt.u32 	%p878, %r563, 1536;
	@%p878 bra 	$L__BB9_870;
	add.s64 	%rd19, %rd8, 4096;
	add.s32 	%r3226, %r3139, %r3227;
	shl.b32 	%r3000, %r3227, 2;
	mov.u32 	%r3001, _ZN6thrust24THRUST_300001_SM_1000_NS8cuda_cub4core6detail5shmemE;
	add.s32 	%r3002, %r3000, %r3001;
	add.s32 	%r3225, %r3002, 8192;
$L__BB9_416:
	mul.wide.s32 	%rd139, %r3226, 4;
	add.s64 	%rd140, %rd19, %rd139;
	ld.shared.u32 	%r3003, [%r3225+-6144];
	st.global.u32 	[%rd140+-4096], %r3003;
	ld.shared.u32 	%r3004, [%r3225+-4096];
	st.global.u32 	[%rd140+-2048], %r3004;
	ld.shared.u32 	%r3005, [%r3225+-2048];
	st.global.u32 	[%rd140], %r3005;
	ld.shared.u32 	%r3006, [%r3225];
	st.global.u32 	[%rd140+2048], %r3006;
	add.s32 	%r3227, %r3227, 2048;
	add.s32 	%r3226, %r3226, 2048;
	add.s32 	%r3225, %r3225, 8192;
	setp.lt.s32 	%p879, %r3227, %r3137;
	@%p879 bra 	$L__BB9_416;
	bra.uni 	$L__BB9_870;
$L__BB9_417:
	mul.wide.u32 	%rd38, %r1, 8;
	add.s64 	%rd39, %rd1, %rd38;
	ld.global.u32 	%r583, [%rd39];
	ld.global.u32 	%r584, [%rd39+4];
	ld.global.u32 	%r1184, [%rd39+8];
	ld.global.u32 	%r1185, [%rd39+12];
	sub.s32 	%r585, %r1184, %r583;
	sub.s32 	%r1186, %r1185, %r584;
	cvt.s64.s32 	%rd40, %r583;
	cvt.s64.s32 	%rd20, %r584;
	mov.u32 	%r587, %tid.x;
	add.s32 	%r588, %r1186, %r585;
	setp.ge.s32 	%p240, %r587, %r588;
	cvt.u64.u32 	%rd21, %r587;
	add.s64 	%rd41, %rd21, %rd40;
	shl.b64 	%rd42, %rd41, 2;
	add.s64 	%rd22, %rd3, %rd42;
	@%p240 bra 	$L__BB9_421;
	setp.ge.s32 	%p241, %r587, %r585;
	@%p241 bra 	$L__BB9_420;
	ld.global.u32 	%r3228, [%rd22];
	bra.uni 	$L__BB9_421;
$L__BB9_420:
	sub.s32 	%r1187, %r587, %r585;
	cvt.s64.s32 	%rd43, %r1187;
	add.s64 	%rd44, %rd43, %rd20;
	shl.b64 	%rd45, %rd44, 2;
	add.s64 	%rd46, %rd4, %rd45;
	ld.global.u32 	%r3228, [%rd46];
$L__BB9_421:
	add.s32 	%r592, %r587, 512;
	setp.ge.s32 	%p242, %r592, %r588;
	cvt.s64.s32 	%rd47, %r585;
	sub.s64 	%rd48, %rd21, %rd47;
	add.s64 	%rd49, %rd48, %rd20;
	shl.b64 	%rd50, %rd49, 2;
	add.s64 	%rd23, %rd4, %rd50;
	@%p242 bra 	$L__BB9_425;
	setp.lt.s32 	%p243, %r592, %r585;
	@%p243 bra 	$L__BB9_424;
	ld.global.u32 	%r3229, [%rd23+2048];
	bra.uni 	$L__BB9_425;
$L__BB9_424:
	ld.global.u32 	%r3229, [%rd22+2048];
$L__BB9_425:
	or.b32  	%r596, %r587, 1024;
	setp.ge.s32 	%p244, %r596, %r588;
	@%p244 bra 	$L__BB9_429;
	setp.lt.s32 	%p245, %r596, %r585;
	@%p245 bra 	$L__BB9_428;
	ld.global.u32 	%r3230, [%rd23+4096];
	bra.uni 	$L__BB9_429;
$L__BB9_428:
	ld.global.u32 	%r3230, [%rd22+4096];
$L__BB9_429:
	add.s32 	%r600, %r587, 1536;
	setp.ge.s32 	%p246, %r600, %r588;
	@%p246 bra 	$L__BB9_433;
	setp.lt.s32 	%p247, %r600, %r585;
	@%p247 bra 	$L__BB9_432;
	ld.global.u32 	%r3231, [%rd23+6144];
	bra.uni 	$L__BB9_433;
$L__BB9_432:
	ld.global.u32 	%r3231, [%rd22+6144];
$L__BB9_433:
	or.b32  	%r604, %r587, 2048;
	setp.ge.s32 	%p248, %r604, %r588;
	@%p248 bra 	$L__BB9_437;
	setp.lt.s32 	%p249, %r604, %r585;
	@%p249 bra 	$L__BB9_436;
	ld.global.u32 	%r3232, [%rd23+8192];
	bra.uni 	$L__BB9_437;
$L__BB9_436:
	ld.global.u32 	%r3232, [%rd22+8192];
$L__BB9_437:
	add.s32 	%r608, %r587, 2560;
	setp.ge.s32 	%p250, %r608, %r588;
	@%p250 bra 	$L__BB9_441;
	setp.lt.s32 	%p251, %r608, %r585;
	@%p251 bra 	$L__BB9_440;
	ld.global.u32 	%r3233, [%rd23+10240];
	bra.uni 	$L__BB9_441;
$L__BB9_440:
	ld.global.u32 	%r3233, [%rd22+10240];
$L__BB9_441:
	or.b32  	%r612, %r587, 3072;
	setp.ge.s32 	%p252, %r612, %r588;
	@%p252 bra 	$L__BB9_445;
	setp.lt.s32 	%p253, %r612, %r585;
	@%p253 bra 	$L__BB9_444;
	ld.global.u32 	%r3234, [%rd23+12288];
	bra.uni 	$L__BB9_445;
$L__BB9_444:
	ld.global.u32 	%r3234, [%rd22+12288];
$L__BB9_445:
	add.s32 	%r616, %r587, 3584;
	setp.ge.s32 	%p254, %r616, %r588;
	@%p254 bra 	$L__BB9_449;
	setp.lt.s32 	%p255, %r616, %r585;
	@%p255 bra 	$L__BB9_448;
	ld.global.u32 	%r3235, [%rd23+14336];
	bra.uni 	$L__BB9_449;
$L__BB9_448:
	ld.global.u32 	%r3235, [%rd22+14336];
$L__BB9_449:
	or.b32  	%r620, %r587, 4096;
	setp.ge.s32 	%p256, %r620, %r588;
	@%p256 bra 	$L__BB9_453;
	setp.lt.s32 	%p257, %r620, %r585;
	@%p257 bra 	$L__BB9_452;
	ld.global.u32 	%r3236, [%rd23+16384];
	bra.uni 	$L__BB9_453;
$L__BB9_452:
	ld.global.u32 	%r3236, [%rd22+16384];
$L__BB9_453:
	add.s32 	%r624, %r587, 4608;
	setp.ge.s32 	%p258, %r624, %r588;
	@%p258 bra 	$L__BB9_457;
	setp.lt.s32 	%p259, %r624, %r585;
	@%p259 bra 	$L__BB9_456;
	ld.global.u32 	%r3237, [%rd23+18432];
	bra.uni 	$L__BB9_457;
$L__BB9_456:
	ld.global.u32 	%r3237, [%rd22+18432];
$L__BB9_457:
	or.b32  	%r628, %r587, 5120;
	setp.ge.s32 	%p260, %r628, %r588;
	@%p260 bra 	$L__BB9_461;
	setp.lt.s32 	%p261, %r628, %r585;
	@%p261 bra 	$L__BB9_460;
	ld.global.u32 	%r3238, [%rd23+20480];
	bra.uni 	$L__BB9_461;
$L__BB9_460:
	ld.global.u32 	%r3238, [%rd22+20480];
$L__BB9_461:
	add.s32 	%r632, %r587, 5632;
	setp.ge.s32 	%p262, %r632, %r588;
	@%p262 bra 	$L__BB9_465;
	setp.lt.s32 	%p263, %r632, %r585;
	@%p263 bra 	$L__BB9_464;
	ld.global.u32 	%r3239, [%rd23+22528];
	bra.uni 	$L__BB9_465;
$L__BB9_464:
	ld.global.u32 	%r3239, [%rd22+22528];
$L__BB9_465:
	or.b32  	%r636, %r587, 6144;
	setp.ge.s32 	%p264, %r636, %r588;
	@%p264 bra 	$L__BB9_469;
	setp.lt.s32 	%p265, %r636, %r585;
	@%p265 bra 	$L__BB9_468;
	ld.global.u32 	%r3240, [%rd23+24576];
	bra.uni 	$L__BB9_469;
$L__BB9_468:
	ld.global.u32 	%r3240, [%rd22+24576];
$L__BB9_469:
	add.s32 	%r640, %r587, 6656;
	setp.ge.s32 	%p266, %r640, %r588;
	@%p266 bra 	$L__BB9_473;
	setp.lt.s32 	%p267, %r640, %r585;
	@%p267 bra 	$L__BB9_472;
	ld.global.u32 	%r3241, [%rd23+26624];
	bra.uni 	$L__BB9_473;
$L__BB9_472:
	ld.global.u32 	%r3241, [%rd22+26624];
$L__BB9_473:
	or.b32  	%r644, %r587, 7168;
	setp.ge.s32 	%p268, %r644, %r588;
	@%p268 bra 	$L__BB9_477;
	setp.lt.s32 	%p269, %r644, %r585;
	@%p269 bra 	$L__BB9_476;
	ld.global.u32 	%r3242, [%rd23+28672];
	bra.uni 	$L__BB9_477;
$L__BB9_476:
	ld.global.u32 	%r3242, [%rd22+28672];
$L__BB9_477:
	add.s32 	%r648, %r587, 7680;
	setp.ge.s32 	%p270, %r648, %r588;
	@%p270 bra 	$L__BB9_481;
	setp.lt.s32 	%p271, %r648, %r585;
	@%p271 bra 	$L__BB9_480;
	ld.global.u32 	%r3243, [%rd23+30720];
	bra.uni 	$L__BB9_481;
$L__BB9_480:
	ld.global.u32 	%r3243, [%rd22+30720];
$L__BB9_481:
	or.b32  	%r652, %r587, 8192;
	setp.ge.s32 	%p272, %r652, %r588;
	@%p272 bra 	$L__BB9_485;
	setp.lt.s32 	%p273, %r652, %r585;
	@%p273 bra 	$L__BB9_484;
	ld.global.u32 	%r3244, [%rd23+32768];
	bra.uni 	$L__BB9_485;
$L__BB9_484:
	ld.global.u32 	%r3244, [%rd22+32768];
$L__BB9_485:
	add.s32 	%r1205, %r587, 8704;
	setp.ge.s32 	%p274, %r1205, %r588;
	@%p274 bra 	$L__BB9_489;
	setp.lt.s32 	%p275, %r1205, %r585;
	@%p275 bra 	$L__BB9_488;
	ld.global.u32 	%r3245, [%rd23+34816];
	bra.uni 	$L__BB9_489;
$L__BB9_488:
	ld.global.u32 	%r3245, [%rd22+34816];
$L__BB9_489:
	or.b32  	%r1208, %r587, 9216;
	setp.ge.s32 	%p276, %r1208, %r588;
	@%p276 bra 	$L__BB9_493;
	setp.lt.s32 	%p277, %r1208, %r585;
	@%p277 bra 	$L__BB9_492;
	ld.global.u32 	%r3246, [%rd23+36864];
	bra.uni 	$L__BB9_493;
$L__BB9_492:
	ld.global.u32 	%r3246, [%rd22+36864];
$L__BB9_493:
	mov.u32 	%r1210, _ZN6thrust24THRUST_300001_SM_1000_NS8cuda_cub4core6detail5shmemE;
	add.s32 	%r1211, %r1210, 2048;
	shl.b32 	%r1213, %r587, 2;
	add.s32 	%r662, %r1211, %r1213;
	st.shared.u32 	[%r662], %r3228;
	st.shared.u32 	[%r662+2048], %r3229;
	st.shared.u32 	[%r662+4096], %r3230;
	st.shared.u32 	[%r662+6144], %r3231;
	st.shared.u32 	[%r662+8192], %r3232;
	st.shared.u32 	[%r662+10240], %r3233;
	st.shared.u32 	[%r662+12288], %r3234;
	st.shared.u32 	[%r662+14336], %r3235;
	st.shared.u32 	[%r662+16384], %r3236;
	st.shared.u32 	[%r662+18432], %r3237;
	st.shared.u32 	[%r662+20480], %r3238;
	st.shared.u32 	[%r662+22528], %r3239;
	st.shared.u32 	[%r662+24576], %r3240;
	st.shared.u32 	[%r662+26624], %r3241;
	st.shared.u32 	[%r662+28672], %r3242;
	st.shared.u32 	[%r662+30720], %r3243;
	st.shared.u32 	[%r662+32768], %r3244;
	st.shared.u32 	[%r662+34816], %r3245;
	st.shared.u32 	[%r662+36864], %r3246;
	bar.sync 	0;
	mul.lo.s32 	%r1214, %r587, 19;
	min.s32 	%r663, %r588, %r1214;
	shl.b32 	%r1215, %r585, 2;
	add.s32 	%r664, %r1211, %r1215;
	sub.s32 	%r1216, %r663, %r1186;
	max.s32 	%r3249, %r1216, 0;
	min.s32 	%r3248, %r585, %r663;
	setp.ge.s32 	%p278, %r3249, %r3248;
	@%p278 bra 	$L__BB9_495;
$L__BB9_494:
	add.s32 	%r1217, %r3249, %r3248;
	shr.s32 	%r1218, %r1217, 1;
	shl.b32 	%r1219, %r1218, 2;
	add.s32 	%r1221, %r1210, %r1219;
	ld.shared.u32 	%r1222, [%r1221+2048];
	not.b32 	%r1223, %r1218;
	add.s32 	%r1224, %r663, %r1223;
	shl.b32 	%r1225, %r1224, 2;
	add.s32 	%r1226, %r664, %r1225;
	ld.shared.u32 	%r1227, [%r1226];
	setp.lt.s32 	%p279, %r1227, %r1222;
	add.s32 	%r1228, %r1218, 1;
	selp.b32 	%r3249, %r3249, %r1228, %p279;
	selp.b32 	%r3248, %r1218, %r3248, %p279;
	setp.lt.s32 	%p280, %r3249, %r3248;
	@%p280 bra 	$L__BB9_494;
$L__BB9_495:
	sub.s32 	%r672, %r663, %r3249;
	setp.ge.s32 	%p281, %r672, %r1186;
	mov.b32 	%r3276, 0;
	@%p281 bra 	$L__BB9_520;
	shl.b32 	%r1232, %r672, 2;
	add.s32 	%r673, %r664, %r1232;
	ld.shared.u32 	%r674, [%r673];
	setp.lt.s32 	%p282, %r3249, 1;
	mov.b32 	%r3253, 0;
	mov.u32 	%r3252, %r3249;
	@%p282 bra 	$L__BB9_498;
	mul.lo.s32 	%r1233, %r3249, 511;
	shr.s32 	%r1234, %r1233, 9;
	shl.b32 	%r1235, %r1234, 2;
	add.s32 	%r1237, %r1210, %r1235;
	ld.shared.u32 	%r1238, [%r1237+2048];
	setp.lt.s32 	%p283, %r1238, %r674;
	add.s32 	%r1239, %r1234, 1;
	selp.b32 	%r3252, %r3249, %r1234, %p283;
	selp.b32 	%r3253, %r1239, 0, %p283;
$L__BB9_498:
	setp.ge.s32 	%p284, %r3253, %r3252;
	@%p284 bra 	$L__BB9_500;
	mad.lo.s32 	%r1240, %r3252, 127, %r3253;
	shr.s32 	%r1241, %r1240, 7;
	shl.b32 	%r1242, %r1241, 2;
	add.s32 	%r1244, %r1210, %r1242;
	ld.shared.u32 	%r1245, [%r1244+2048];
	setp.lt.s32 	%p285, %r1245, %r674;
	add.s32 	%r1246, %r1241, 1;
	selp.b32 	%r3252, %r3252, %r1241, %p285;
	selp.b32 	%r3253, %r1246, %r3253, %p285;
$L__BB9_500:
	setp.ge.s32 	%p286, %r3253, %r3252;
	@%p286 bra 	$L__BB9_502;
	mad.lo.s32 	%r1247, %r3252, 31, %r3253;
	shr.s32 	%r1248, %r1247, 5;
	shl.b32 	%r1249, %r1248, 2;
	add.s32 	%r1251, %r1210, %r1249;
	ld.shared.u32 	%r1252, [%r1251+2048];
	setp.lt.s32 	%p287, %r1252, %r674;
	add.s32 	%r1253, %r1248, 1;
	selp.b32 	%r3252, %r3252, %r1248, %p287;
	selp.b32 	%r3253, %r1253, %r3253, %p287;
$L__BB9_502:
	setp.ge.s32 	%p288, %r3253, %r3252;
	@%p288 bra 	$L__BB9_504;
	mad.lo.s32 	%r1254, %r3252, 15, %r3253;
	shr.s32 	%r1255, %r1254, 4;
	shl.b32 	%r1256, %r1255, 2;
	add.s32 	%r1258, %r1210, %r1256;
	ld.shared.u32 	%r1259, [%r1258+2048];
	setp.lt.s32 	%p289, %r1259, %r674;
	add.s32 	%r1260, %r1255, 1;
	selp.b32 	%r3252, %r3252, %r1255, %p289;
	selp.b32 	%r3253, %r1260, %r3253, %p289;
$L__BB9_504:
	setp.ge.s32 	%p290, %r3253, %r3252;
	@%p290 bra 	$L__BB9_506;
$L__BB9_505:
	add.s32 	%r1262, %r3253, %r3252;
	shr.s32 	%r1263, %r1262, 1;
	shl.b32 	%r1264, %r1263, 2;
	add.s32 	%r1266, %r1210, %r1264;
	ld.shared.u32 	%r1267, [%r1266+2048];
	setp.lt.s32 	%p291, %r1267, %r674;
	add.s32 	%r1268, %r1263, 1;
	selp.b32 	%r3252, %r3252, %r1263, %p291;
	selp.b32 	%r3253, %r1268, %r3253, %p291;
	setp.lt.s32 	%p292, %r3253, %r3252;
	@%p292 bra 	$L__BB9_505;
$L__BB9_506:
	setp.lt.s32 	%p293, %r672, 1;
	mov.b32 	%r3264, 0;
	mov.u32 	%r3263, %r672;
	@%p293 bra 	$L__BB9_508;
	mul.lo.s32 	%r1271, %r672, 511;
	shr.s32 	%r1272, %r1271, 9;
	shl.b32 	%r1273, %r1272, 2;
	add.s32 	%r1274, %r664, %r1273;
	ld.shared.u32 	%r1275, [%r1274];
	setp.lt.s32 	%p294, %r1275, %r674;
	add.s32 	%r1276, %r1272, 1;
	selp.b32 	%r3263, %r672, %r1272, %p294;
	selp.b32 	%r3264, %r1276, 0, %p294;
$L__BB9_508:
	setp.ge.s32 	%p295, %r3264, %r3263;
	@%p295 bra 	$L__BB9_510;
	mad.lo.s32 	%r1278, %r3263, 127, %r3264;
	shr.s32 	%r1279, %r1278, 7;
	shl.b32 	%r1280, %r1279, 2;
	add.s32 	%r1281, %r664, %r1280;
	ld.shared.u32 	%r1282, [%r1281];
	setp.lt.s32 	%p296, %r1282, %r674;
	add.s32 	%r1283, %r1279, 1;
	selp.b32 	%r3263, %r3263, %r1279, %p296;
	selp.b32 	%r3264, %r1283, %r3264, %p296;
$L__BB9_510:
	setp.ge.s32 	%p297, %r3264, %r3263;
	@%p297 bra 	$L__BB9_512;
	mad.lo.s32 	%r1284, %r3263, 31, %r3264;
	shr.s32 	%r1285, %r1284, 5;
	shl.b32 	%r1286, %r1285, 2;
	add.s32 	%r1287, %r664, %r1286;
	ld.shared.u32 	%r1288, [%r1287];
	setp.lt.s32 	%p298, %r1288, %r674;
	add.s32 	%r1289, %r1285, 1;
	selp.b32 	%r3263, %r3263, %r1285, %p298;
	selp.b32 	%r3264, %r1289, %r3264, %p298;
$L__BB9_512:
	setp.ge.s32 	%p299, %r3264, %r3263;
	@%p299 bra 	$L__BB9_514;
	mad.lo.s32 	%r1290, %r3263, 15, %r3264;
	shr.s32 	%r1291, %r1290, 4;
	shl.b32 	%r1292, %r1291, 2;
	add.s32 	%r1293, %r664, %r1292;
	ld.shared.u32 	%r1294, [%r1293];
	setp.lt.s32 	%p300, %r1294, %r674;
	add.s32 	%r1295, %r1291, 1;
	selp.b32 	%r3263, %r3263, %r1291, %p300;
	selp.b32 	%r3264, %r1295, %r3264, %p300;
$L__BB9_514:
	setp.ge.s32 	%p301, %r3264, %r3263;
	@%p301 bra 	$L__BB9_516;
$L__BB9_515:
	add.s32 	%r1297, %r3264, %r3263;
	shr.s32 	%r1298, %r1297, 1;
	shl.b32 	%r1299, %r1298, 2;
	add.s32 	%r1300, %r664, %r1299;
	ld.shared.u32 	%r1301, [%r1300];
	setp.lt.s32 	%p302, %r1301, %r674;
	add.s32 	%r1302, %r1298, 1;
	selp.b32 	%r3263, %r3263, %r1298, %p302;
	selp.b32 	%r3264, %r1302, %r3264, %p302;
	setp.lt.s32 	%p303, %r3264, %r3263;
	@%p303 bra 	$L__BB9_515;
$L__BB9_516:
	sub.s32 	%r1305, %r3249, %r3253;
	sub.s32 	%r719, %r672, %r3264;
	add.s32 	%r720, %r719, %r1305;
	shr.s32 	%r1306, %r720, 1;
	max.s32 	%r721, %r1306, %r719;
	add.s32 	%r1308, %r3264, %r721;
	add.s32 	%r1309, %r1308, 1;
	min.s32 	%r1310, %r1309, %r1186;
	sub.s32 	%r3273, %r1310, %r672;
	setp.lt.s32 	%p304, %r3273, 1;
	mov.b32 	%r3274, 0;
	@%p304 bra 	$L__BB9_519;
	mov.b32 	%r3274, 0;
$L__BB9_518:
	add.s32 	%r1312, %r3274, %r3273;
	shr.s32 	%r1313, %r1312, 1;
	shl.b32 	%r1314, %r1313, 2;
	add.s32 	%r1315, %r673, %r1314;
	ld.shared.u32 	%r1316, [%r1315];
	setp.lt.s32 	%p305, %r674, %r1316;
	add.s32 	%r1317, %r1313, 1;
	selp.b32 	%r3273, %r1313, %r3273, %p305;
	selp.b32 	%r3274, %r3274, %r1317, %p305;
	setp.lt.s32 	%p306, %r3274, %r3273;
	@%p306 bra 	$L__BB9_518;
$L__BB9_519:
	add.s32 	%r1318, %r719, %r3274;
	min.s32 	%r1319, %r1318, %r721;
	sub.s32 	%r1320, %r720, %r1319;
	add.s32 	%r1321, %r1319, 1;
	setp.eq.s32 	%p307, %r1320, %r1321;
	setp.lt.s32 	%p308, %r721, %r1318;
	and.pred  	%p309, %p307, %p308;
	add.s32 	%r3249, %r1320, %r3253;
	selp.u32 	%r3276, 1, 0, %p309;
$L__BB9_520:
	sub.s32 	%r1322, %r663, %r3249;
	add.s32 	%r1323, %r1322, %r3276;
	setp.eq.s32 	%p310, %r587, 0;
	shl.b32 	%r1324, %r585, 16;
	or.b32  	%r1325, %r1324, %r1186;
	shl.b32 	%r1326, %r3249, 16;
	or.b32  	%r1327, %r1323, %r1326;
	selp.b32 	%r1328, %r1325, %r1327, %p310;
	add.s32 	%r1329, %r587, -1;
	selp.b32 	%r1330, 511, %r1329, %p310;
	shl.b32 	%r1331, %r1330, 2;
	add.s32 	%r1333, %r1210, %r1331;
	st.shared.u32 	[%r1333], %r1328;
	bar.sync 	0;
	ld.shared.u32 	%r1334, [%r662+-2048];
	shr.s32 	%r732, %r1334, 16;
	and.b32  	%r1335, %r1334, 65535;
	add.s32 	%r733, %r1323, %r585;
	add.s32 	%r734, %r1335, %r585;
	add.s32 	%r735, %r734, %r732;
	shl.b32 	%r1336, %r1323, 2;
	add.s32 	%r736, %r664, %r1336;
	ld.shared.u32 	%r737, [%r736];
	shl.b32 	%r1337, %r3249, 2;
	add.s32 	%r1338, %r1210, %r1337;
	add.s32 	%r738, %r1338, 2048;
	ld.shared.u32 	%r739, [%r1338+2048];
	setp.ge.s32 	%p918, %r3249, %r732;
	setp.lt.s32 	%p311, %r3249, %r732;
	setp.ge.s32 	%p312, %r733, %r734;
	and.pred  	%p919, %p312, %p311;
	or.pred  	%p313, %p918, %p312;
	@%p313 bra 	$L__BB9_522;
	setp.lt.s32 	%p919, %r739, %r737;
	setp.lt.s32 	%p918, %r737, %r739;
$L__BB9_522:
	add.s32 	%r1339, %r733, %r3249;
	setp.lt.s32 	%p314, %r1339, %r735;
	xor.pred  	%p315, %p918, %p919;
	and.pred  	%p126, %p314, %p315;
	mov.u32 	%r3277, %r739;
	mov.u32 	%r3278, %r3249;
	@%p918 bra 	$L__BB9_524;
	add.s32 	%r3278, %r3249, 1;
	ld.shared.u32 	%r3277, [%r738+4];
$L__BB9_524:
	mov.u32 	%r3279, %r737;
	mov.u32 	%r3280, %r733;
	@%p919 bra 	$L__BB9_526;
	add.s32 	%r3280, %r733, 1;
	ld.shared.u32 	%r3279, [%r736+4];
$L__BB9_526:
	setp.ge.s32 	%p920, %r3278, %r732;
	setp.lt.s32 	%p316, %r3278, %r732;
	setp.ge.s32 	%p317, %r3280, %r734;
	and.pred  	%p921, %p317, %p316;
	or.pred  	%p318, %p920, %p317;
	@%p318 bra 	$L__BB9_528;
	setp.lt.s32 	%p921, %r3277, %r3279;
	setp.lt.s32 	%p920, %r3279, %r3277;
$L__BB9_528:
	add.s32 	%r1340, %r3280, %r3278;
	setp.lt.s32 	%p319, %r1340, %r735;
	xor.pred  	%p320, %p920, %p921;
	and.pred  	%p133, %p319, %p320;
	mov.u32 	%r3281, %r3277;
	mov.u32 	%r3282, %r3278;
	@%p920 bra 	$L__BB9_530;
	add.s32 	%r3282, %r3278, 1;
	shl.b32 	%r1341, %r3278, 2;
	add.s32 	%r1343, %r1210, %r1341;
	ld.shared.u32 	%r3281, [%r1343+2052];
$L__BB9_530:
	mov.u32 	%r3283, %r3279;
	mov.u32 	%r3284, %r3280;
	@%p921 bra 	$L__BB9_532;
	add.s32 	%r3284, %r3280, 1;
	shl.b32 	%r1344, %r3280, 2;
	add.s32 	%r1346, %r1210, %r1344;
	ld.shared.u32 	%r3283, [%r1346+2052];
$L__BB9_532:
	setp.ge.s32 	%p922, %r3282, %r732;
	setp.lt.s32 	%p321, %r3282, %r732;
	setp.ge.s32 	%p322, %r3284, %r734;
	and.pred  	%p923, %p322, %p321;
	or.pred  	%p323, %p922, %p322;
	@%p323 bra 	$L__BB9_534;
	setp.lt.s32 	%p923, %r3281, %r3283;
	setp.lt.s32 	%p922, %r3283, %r3281;
$L__BB9_534:
	add.s32 	%r1347, %r3284, %r3282;
	setp.lt.s32 	%p324, %r1347, %r735;
	xor.pred  	%p325, %p922, %p923;
	and.pred  	%p140, %p324, %p325;
	mov.u32 	%r3285, %r3281;
	mov.u32 	%r3286, %r3282;
	@%p922 bra 	$L__BB9_536;
	add.s32 	%r3286, %r3282, 1;
	shl.b32 	%r1348, %r3282, 2;
	mov.u32 	%r1349, _ZN6thrust24THRUST_300001_SM_1000_NS8cuda_cub4core6detail5shmemE;
	add.s32 	%r1350, %r1349, %r1348;
	ld.shared.u32 	%r3285, [%r1350+2052];
$L__BB9_536:
	mov.u32 	%r3287, %r3283;
	mov.u32 	%r3288, %r3284;
	@%p923 bra 	$L__BB9_538;
	add.s32 	%r3288, %r3284, 1;
	shl.b32 	%r1351, %r3284, 2;
	mov.u32 	%r1352, _ZN6thrust24THRUST_300001_SM_1000_NS8cuda_cub4core6detail5shmemE;
	add.s32 	%r1353, %r1352, %r1351;
	ld.shared.u32 	%r3287, [%r1353+2052];
$L__BB9_538:
	setp.ge.s32 	%p924, %r3286, %r732;
	setp.lt.s32 	%p326, %r3286, %r732;
	setp.ge.s32 	%p327, %r3288, %r734;
	and.pred  	%p925, %p327, %p326;
	or.pred  	%p328, %p924, %p327;
	@%p328 bra 	$L__BB9_540;
	setp.lt.s32 	%p925, %r3285, %r3287;
	setp.lt.s32 	%p924, %r3287, %r3285;
$L__BB9_540:
	add.s32 	%r1354, %r3288, %r3286;
	setp.lt.s32 	%p329, %r1354, %r735;
	xor.pred  	%p330, %p924, %p925;
	and.pred  	%p147, %p329, %p330;
	mov.u32 	%r3289, %r3285;
	mov.u32 	%r3290, %r3286;
	@%p924 bra 	$L__BB9_542;
	add.s32 	%r3290, %r3286, 1;
	shl.b32 	%r1355, %r3286, 2;
	mov.u32 	%r1356, _ZN6thrust24THRUST_300001_SM_1000_NS8cuda_cub4core6detail5shmemE;
	add.s32 	%r1357, %r1356, %r1355;
	ld.shared.u32 	%r3289, [%r1357+2052];
$L__BB9_542:
	mov.u32 	%r3291, %r3287;
	mov.u32 	%r3292, %r3288;
	@%p925 bra 	$L__BB9_544;
	add.s32 	%r3292, %r3288, 1;
	shl.b32 	%r1358, %r3288, 2;
	mov.u32 	%r1359, _ZN6thrust24THRUST_300001_SM_1000_NS8cuda_cub4core6detail5shmemE;
	add.s32 	%r1360, %r1359, %r1358;
	ld.shared.u32 	%r3291, [%r1360+2052];
$L__BB9_544:
	setp.ge.s32 	%p926, %r3290, %r732;
	setp.lt.s32 	%p331, %r3290, %r732;
	setp.ge.s32 	%p332, %r3292, %r734;
	and.pred  	%p927, %p332, %p331;
	or.pred  	%p333, %p926, %p332;
	@%p333 bra 	$L__BB9_546;
	setp.lt.s32 	%p927, %r3289, %r3291;
	setp.lt.s32 	%p926, %r3291, %r3289;
$L__BB9_546:
	add.s32 	%r1361, %r3292, %r3290;
	setp.lt.s32 	%p334, %r1361, %r735;
	xor.pred  	%p335, %p926, %p927;
	and.pred  	%p154, %p334, %p335;
	mov.u32 	%r3297, %r3289;
	mov.u32 	%r3298, %r3290;
	@%p926 bra 	$L__BB9_548;
	add.s32 	%r3298, %r3290, 1;
	shl.b32 	%r1362, %r3290, 2;
	mov.u32 	%r1363, _ZN6thrust24THRUST_300001_SM_1000_NS8cuda_cub4core6detail5shmemE;
	add.s32 	%r1364, %r1363, %r1362;
	ld.shared.u32 	%r3297, [%r1364+2052];
$L__BB9_548:
	mov.u32 	%r3299, %r3291;
	mov.u32 	%r3300, %r3292;
	@%p927 bra 	$L__BB9_550;
	add.s32 	%r3300, %r3292, 1;
	shl.b32 	%r1365, %r3292, 2;
	mov.u32 	%r1366, _ZN6thrust24THRUST_300001_SM_1000_NS8cuda_cub4core6detail5shmemE;
	add.s32 	%r1367, %r1366, %r1365;
	ld.shared.u32 	%r3299, [%r1367+2052];
$L__BB9_550:
	setp.ge.s32 	%p928, %r3298, %r732;
	setp.lt.s32 	%p336, %r3298, %r732;
	setp.ge.s32 	%p337, %r3300, %r734;
	and.pred  	%p929, %p337, %p336;
	or.pred  	%p338, %p928, %p337;
	@%p338 bra 	$L__BB9_552;
	setp.lt.s32 	%p929, %r3297, %r3299;
	setp.lt.s32 	%p928, %r3299, %r3297;
$L__BB9_552:
	selp.b32 	%r780, %r3297, %r3299, %p929;
	selp.b32 	%r781, %r3298, %r3300, %p929;
	add.s32 	%r1368, %r3300, %r3298;
	setp.lt.s32 	%p339, %r1368, %r735;
	xor.pred  	%p340, %p928, %p929;
	selp.b32 	%r1369, 32, 0, %p340;
	selp.b32 	%r782, %r1369, 0, %p339;
	@%p928 bra 	$L__BB9_554;
	add.s32 	%r783, %r3298, 1;
	shl.b32 	%r1370, %r3298, 2;
	mov.u32 	%r1371, _ZN6thrust24THRUST_300001_SM_1000_NS8cuda_cub4core6detail5shmemE;
	add.s32 	%r1372, %r1371, %r1370;
	ld.shared.u32 	%r3297, [%r1372+2052];
	mov.u32 	%r3298, %r783;
$L__BB9_554:
	@%p929 bra 	$L__BB9_556;
	add.s32 	%r787, %r3300, 1;
	shl.b32 	%r1373, %r3300, 2;
	mov.u32 	%r1374, _ZN6thrust24THRUST_300001_SM_1000_NS8cuda_cub4core6detail5shmemE;
	add.s32 	%r1375, %r1374, %r1373;
	ld.shared.u32 	%r3299, [%r1375+2052];
	mov.u32 	%r3300, %r787;
$L__BB9_556:
	setp.ge.s32 	%p930, %r3298, %r732;
	setp.lt.s32 	%p341, %r3298, %r732;
	setp.ge.s32 	%p342, %r3300, %r734;
	and.pred  	%p931, %p342, %p341;
	or.pred  	%p343, %p930, %p342;
	@%p343 bra 	$L__BB9_558;
	setp.lt.s32 	%p931, %r3297, %r3299;
	setp.lt.s32 	%p930, %r3299, %r3297;
$L__BB9_558:
	add.s32 	%r1376, %r3300, %r3298;
	setp.lt.s32 	%p344, %r1376, %r735;
	xor.pred  	%p345, %p930, %p931;
	selp.b32 	%r1377, 64, 0, %p345;
	selp.b32 	%r1378, %r1377, 0, %p344;
	or.b32  	%r1379, %r782, %r1378;
	selp.b32 	%r1380, 8, 0, %p147;
	selp.b32 	%r1381, 4, 0, %p140;
	selp.u32 	%r1382, 1, 0, %p126;
	selp.b32 	%r1383, 2, 0, %p133;
	or.b32  	%r1384, %r1383, %r1382;
	or.b32  	%r1385, %r1384, %r1381;
	or.b32  	%r1386, %r1385, %r1380;
	selp.b32 	%r1387, 16, 0, %p154;
	or.b32  	%r1388, %r1386, %r1387;
	or.b32  	%r791, %r1379, %r1388;
	mov.u32 	%r3305, %r3297;
	mov.u32 	%r3306, %r3298;
	@%p930 bra 	$L__BB9_560;
	add.s32 	%r3306, %r3298, 1;
	shl.b32 	%r1389, %r3298, 2;
	mov.u32 	%r1390, _ZN6thrust24THRUST_300001_SM_1000_NS8cuda_cub4core6detail5shmemE;
	add.s32 	%r1391, %r1390, %r1389;
	ld.shared.u32 	%r3305, [%r1391+2052];
$L__BB9_560:
	mov.u32 	%r3307, %r3299;
	mov.u32 	%r3308, %r3300;
	@%p931 bra 	$L__BB9_562;
	add.s32 	%r3308, %r3300, 1;
	shl.b32 	%r1392, %r3300, 2;
	mov.u32 	%r1393, _ZN6thrust24THRUST_300001_SM_1000_NS8cuda_cub4core6detail5shmemE;
	add.s32 	%r1394, %r1393, %r1392;
	ld.shared.u32 	%r3307, [%r1394+2052];
$L__BB9_562:
	setp.ge.s32 	%p932, %r3306, %r732;
	setp.lt.s32 	%p346, %r3306, %r732;
	setp.ge.s32 	%p347, %r3308, %r734;
	and.pred  	%p933, %p347, %p346;
	or.pred  	%p348, %p932, %p347;
	@%p348 bra 	$L__BB9_564;
	setp.lt.s32 	%p933, %r3305, %r3307;
	setp.lt.s32 	%p932, %r3307, %r3305;
$L__BB9_564:
	selp.b32 	%r800, %r3305, %r3307, %p933;
	selp.b32 	%r801, %r3306, %r3308, %p933;
	add.s32 	%r1395, %r3308, %r3306;
	setp.lt.s32 	%p349, %r1395, %r735;
	xor.pred  	%p350, %p932, %p933;
	selp.b32 	%r1396, 128, 0, %p350;
	selp.b32 	%r802, %r1396, 0, %p349;
	@%p932 bra 	$L__BB9_566;
	add.s32 	%r803, %r3306, 1;
	shl.b32 	%r1397, %r3306, 2;
	mov.u32 	%r1398, _ZN6thrust24THRUST_300001_SM_1000_NS8cuda_cub4core6detail5shmemE;
	add.s32 	%r1399, %r1398, %r1397;
	ld.shared.u32 	%r3305, [%r1399+2052];
	mov.u32 	%r3306, %r803;
$L__BB9_566:
	@%p933 bra 	$L__BB9_568;
	add.s32 	%r807, %r3308, 1;
	shl.b32 	%r1400, %r3308, 2;
	mov.u32 	%r1401, _ZN6thrust24THRUST_300001_SM_1000_NS8cuda_cub4core6detail5shmemE;
	add.s32 	%r1402, %r1401, %r1400;
	ld.shared.u32 	%r3307, [%r1402+2052];
	mov.u32 	%r3308, %r807;
$L__BB9_568:
	setp.ge.s32 	%p934, %r3306, %r732;
	setp.lt.s32 	%p351, %r3306, %r732;
	setp.ge.s32 	%p352, %r3308, %r734;
	and.pred  	%p935, %p352, %p351;
	or.pred  	%p353, %p934, %p352;
	@%p353 bra 	$L__BB9_570;
	setp.lt.s32 	%p935, %r3305, %r3307;
	setp.lt.s32 	%p934, %r3307, %r3305;
$L__BB9_570:
	add.s32 	%r1403, %r3308, %r3306;
	setp.lt.s32 	%p354, %r1403, %r735;
	xor.pred  	%p355, %p934, %p935;
	selp.b32 	%r1404, 256, 0, %p355;
	selp.b32 	%r1405, %r1404, 0, %p354;
	or.b32  	%r1406, %r802, %r1405;
	or.b32  	%r811, %r1406, %r791;
	mov.u32 	%r3313, %r3305;
	mov.u32 	%r3314, %r3306;
	@%p934 bra 	$L__BB9_572;
	add.s32 	%r3314, %r3306, 1;
	shl.b32 	%r1407, %r3306, 2;
	mov.u32 	%r1408, _ZN6thrust24THRUST_300001_SM_1000_NS8cuda_cub4core6detail5shmemE;
	add.s32 	%r1409, %r1408, %r1407;
	ld.shared.u32 	%r3313, [%r1409+2052];
$L__BB9_572:
	mov.u32 	%r3315, %r3307;
	mov.u32 	%r3316, %r3308;
	@%p935 bra 	$L__BB9_574;
	add.s32 	%r3316, %r3308, 1;
	shl.b32 	%r1410, %r3308, 2;
	mov.u32 	%r1411, _ZN6thrust24THRUST_300001_SM_1000_NS8cuda_cub4core6detail5shmemE;
	add.s32 	%r1412, %r1411, %r1410;
	ld.shared.u32 	%r3315, [%r1412+2052];
$L__BB9_574:
	setp.ge.s32 	%p936, %r3314, %r732;
	setp.lt.s32 	%p356, %r3314, %r732;
	setp.ge.s32 	%p357, %r3316, %r734;
	and.pred  	%p937, %p357, %p356;
	or.pred  	%p358, %p936, %p357;
	@%p358 bra 	$L__BB9_576;
	setp.lt.s32 	%p937, %r3313, %r3315;
	setp.lt.s32 	%p936, %r3315, %r3313;
$L__BB9_576:
	selp.b32 	%r820, %r3313, %r3315, %p937;
	selp.b32 	%r821, %r3314, %r3316, %p937;
	add.s32 	%r1413, %r3316, %r3314;
	setp.lt.s32 	%p359, %r1413, %r735;
	xor.pred  	%p360, %p936, %p937;
	selp.b32 	%r1414, 512, 0, %p360;
	selp.b32 	%r822, %r1414, 0, %p359;
	@%p936 bra 	$L__BB9_578;
	add.s32 	%r823, %r3314, 1;
	shl.b32 	%r1415, %r3314, 2;
	mov.u32 	%r1416, _ZN6thrust24THRUST_300001_SM_1000_NS8cuda_cub4core6detail5shmemE;
	add.s32 	%r1417, %r1416, %r1415;
	ld.shared.u32 	%r3313, [%r1417+2052];
	mov.u32 	%r3314, %r823;
$L__BB9_578:
	@%p937 bra 	$L__BB9_580;
	add.s32 	%r827, %r3316, 1;
	shl.b32 	%r1418, %r3316, 2;
	mov.u32 	%r1419, _ZN6thrust24THRUST_300001_SM_1000_NS8cuda_cub4core6detail5shmemE;
	add.s32 	%r1420, %r1419, %r1418;
	ld.shared.u32 	%r3315, [%r1420+2052];
	mov.u32 	%r3316, %r827;
$L__BB9_580:
	setp.ge.s32 	%p938, %r3314, %r732;
	setp.lt.s32 	%p361, %r3314, %r732;
	setp.ge.s32 	%p362, %r3316, %r734;
	and.pred  	%p939, %p362, %p361;
	or.pred  	%p363, %p938, %p362;
	@%p363 bra 	$L__BB9_582;
	setp.lt.s32 	%p939, %r3313, %r3315;
	setp.lt.s32 	%p938, %r3315, %r3313;
$L__BB9_582:
	add.s32 	%r1421, %r3316, %r3314;
	setp.lt.s32 	%p364, %r1421, %r735;
	xor.pred  	%p365, %p938, %p939;
	selp.b32 	%r1422, 1024, 0, %p365;
	selp.b32 	%r1423, %r1422, 0, %p364;
	or.b32  	%r1424, %r822, %r1423;
	or.b32  	%r831, %r1424, %r811;
	mov.u32 	%r3321, %r3313;
	mov.u32 	%r3322, %r3314;
	@%p938 bra 	$L__BB9_584;
	add.s32 	%r3322, %r3314, 1;
	shl.b32 	%r1425, %r3314, 2;
	mov.u32 	%r1426, _ZN6thrust24THRUST_300001_SM_1000_NS8cuda_cub4core6detail5shmemE;
	add.s32 	%r1427, %r1426, %r1425;
	ld.shared.u32 	%r3321, [%r1427+2052];
$L__BB9_584:
	mov.u32 	%r3323, %r3315;
	mov.u32 	%r3324, %r3316;
	@%p939 bra 	$L__BB9_586;
	add.s32 	%r3324, %r3316, 1;
	shl.b32 	%r1428, %r3316, 2;
	mov.u32 	%r1429, _ZN6thrust24THRUST_300001_SM_1000_NS8cuda_cub4core6detail5shmemE;
	add.s32 	%r1430, %r1429, %r1428;
	ld.shared.u32 	%r3323, [%r1430+2052];
$L__BB9_586:
	setp.ge.s32 	%p940, %r3322, %r732;
	setp.lt.s32 	%p366, %r3322, %r732;
	setp.ge.s32 	%p367, %r3324, %r734;
	and.pred  	%p941, %p367, %p366;
	or.pred  	%p368, %p940, %p367;
	@%p368 bra 	$L__BB9_588;
	setp.lt.s32 	%p941, %r3321, %r3323;
	setp.lt.s32 	%p940, %r3323, %r3321;
$L__BB9_588:
	selp.b32 	%r840, %r3321, %r3323, %p941;
	selp.b32 	%r841, %r3322, %r3324, %p941;
	add.s32 	%r1431, %r3324, %r3322;
	setp.lt.s32 	%p369, %r1431, %r735;
	xor.pred  	%p370, %p940, %p941;
	selp.b32 	%r1432, 2048, 0, %p370;
	selp.b32 	%r842, %r1432, 0, %p369;
	@%p940 bra 	$L__BB9_590;
	add.s32 	%r843, %r3322, 1;
	shl.b32 	%r1433, %r3322, 2;
	mov.u32 	%r1434, _ZN6thrust24THRUST_300001_SM_1000_NS8cuda_cub4core6detail5shmemE;
	add.s32 	%r1435, %r1434, %r1433;
	ld.shared.u32 	%r3321, [%r1435+2052];
	mov.u32 	%r3322, %r843;
$L__BB9_590:
	@%p941 bra 	$L__BB9_592;
	add.s32 	%r847, %r3324, 1;
	shl.b32 	%r1436, %r3324, 2;
	mov.u32 	%r1437, _ZN6thrust24THRUST_300001_SM_1000_NS8cuda_cub4core6detail5shmemE;
	add.s32 	%r1438, %r1437, %r1436;
	ld.shared.u32 	%r3323, [%r1438+2052];
	mov.u32 	%r3324, %r847;
$L__BB9_592:
	setp.ge.s32 	%p942, %r3322, %r732;
	setp.lt.s32 	%p371, %r3322, %r732;
	setp.ge.s32 	%p372, %r3324, %r734;
	and.pred  	%p943, %p372, %p371;
	or.pred  	%p373, %p942, %p372;
	@%p373 bra 	$L__BB9_594;
	setp.lt.s32 	%p943, %r3321, %r3323;
	setp.lt.s32 	%p942, %r3323, %r3321;
$L__BB9_594:
	add.s32 	%r1439, %r3324, %r3322;
	setp.lt.s32 	%p374, %r1439, %r735;
	xor.pred  	%p375, %p942, %p943;
	selp.b32 	%r1440, 4096, 0, %p375;
	selp.b32 	%r1441, %r1440, 0, %p374;
	or.b32  	%r1442, %r842, %r1441;
	or.b32  	%r851, %r1442, %r831;
	mov.u32 	%r3329, %r3321;
	mov.u32 	%r3330, %r3322;
	@%p942 bra 	$L__BB9_596;
	add.s32 	%r3330, %r3322, 1;
	shl.b32 	%r1443, %r3322, 2;
	mov.u32 	%r1444, _ZN6thrust24THRUST_300001_SM_1000_NS8cuda_cub4core6detail5shmemE;
	add.s32 	%r1445, %r1444, %r1443;
	ld.shared.u32 	%r3329, [%r1445+2052];
$L__BB9_596:
	mov.u32 	%r3331, %r3323;
	mov.u32 	%r3332, %r3324;
	@%p943 bra 	$L__BB9_598;
	add.s32 	%r3332, %r3324, 1;
	shl.b32 	%r1446, %r3324, 2;
	mov.u32 	%r1447, _ZN6thrust24THRUST_300001_SM_1000_NS8cuda_cub4core6detail5shmemE;
	add.s32 	%r1448, %r1447, %r1446;
	ld.shared.u32 	%r3331, [%r1448+2052];
$L__BB9_598:
	setp.ge.s32 	%p944, %r3330, %r732;
	setp.lt.s32 	%p376, %r3330, %r732;
	setp.ge.s32 	%p377, %r3332, %r734;
	and.pred  	%p945, %p377, %p376;
	or.pred  	%p378, %p944, %p377;
	@%p378 bra 	$L__BB9_600;
	setp.lt.s32 	%p945, %r3329, %r3331;
	setp.lt.s32 	%p944, %r3331, %r3329;
$L__BB9_600:
	selp.b32 	%r860, %r3329, %r3331, %p945;
	selp.b32 	%r861, %r3330, %r3332, %p945;
	add.s32 	%r1449, %r3332, %r3330;
	setp.lt.s32 	%p379, %r1449, %r735;
	xor.pred  	%p380, %p944, %p945;
	selp.b32 	%r1450, 8192, 0, %p380;
	selp.b32 	%r862, %r1450, 0, %p379;
	@%p944 bra 	$L__BB9_602;
	add.s32 	%r863, %r3330, 1;
	shl.b32 	%r1451, %r3330, 2;
	mov.u32 	%r1452, _ZN6thrust24THRUST_300001_SM_1000_NS8cuda_cub4core6detail5shmemE;
	add.s32 	%r1453, %r1452, %r1451;
	ld.shared.u32 	%r3329, [%r1453+2052];
	mov.u32 	%r3330, %r863;
$L__BB9_602:
	@%p945 bra 	$L__BB9_604;
	add.s32 	%r867, %r3332, 1;
	shl.b32 	%r1454, %r3332, 2;
	mov.u32 	%r1455, _ZN6thrust24THRUST_300001_SM_1000_NS8cuda_cub4core6detail5shmemE;
	add.s32 	%r1456, %r1455, %r1454;
	ld.shared.u32 	%r3331, [%r1456+2052];
	mov.u32 	%r3332, %r867;
$L__BB9_604:
	setp.ge.s32 	%p946, %r3330, %r732;
	setp.lt.s32 	%p381, %r3330, %r732;
	setp.ge.s32 	%p382, %r3332, %r734;
	and.pred  	%p947, %p382, %p381;
	or.pred  	%p383, %p946, %p382;
	@%p383 bra 	$L__BB9_606;
	setp.lt.s32 	%p947, %r3329, %r3331;
	setp.lt.s32 	%p946, %r3331, %r3329;
$L__BB9_606:
	add.s32 	%r1457, %r3332, %r3330;
	setp.lt.s32 	%p384, %r1457, %r735;
	xor.pred  	%p385, %p946, %p947;
	selp.b32 	%r1458, 16384, 0, %p385;
	selp.b32 	%r1459, %r1458, 0, %p384;
	or.b32  	%r1460, %r862, %r1459;
	or.b32  	%r871, %r1460, %r851;
	mov.u32 	%r3337, %r3329;
	mov.u32 	%r3338, %r3330;
	@%p946 bra 	$L__BB9_608;
	add.s32 	%r3338, %r3330, 1;
	shl.b32 	%r1461, %r3330, 2;
	mov.u32 	%r1462, _ZN6thrust24THRUST_300001_SM_1000_NS8cuda_cub4core6detail5shmemE;
	add.s32 	%r1463, %r1462, %r1461;
	ld.shared.u32 	%r3337, [%r1463+2052];
$L__BB9_608:
	mov.u32 	%r3339, %r3331;
	mov.u32 	%r3340, %r3332;
	@%p947 bra 	$L__BB9_610;
	add.s32 	%r3340, %r3332, 1;
	shl.b32 	%r1464, %r3332, 2;
	mov.u32 	%r1465, _ZN6thrust24THRUST_300001_SM_1000_NS8cuda_cub4core6detail5shmemE;
	add.s32 	%r1466, %r1465, %r1464;
	ld.shared.u32 	%r3339, [%r1466+2052];
$L__BB9_610:
	setp.ge.s32 	%p948, %r3338, %r732;
	setp.lt.s32 	%p386, %r3338, %r732;
	setp.ge.s32 	%p387, %r3340, %r734;
	and.pred  	%p949, %p387, %p386;
	or.pred  	%p388, %p948, %p387;
	@%p388 bra 	$L__BB9_612;
	setp.lt.s32 	%p949, %r3337, %r3339;
	setp.lt.s32 	%p948, %r3339, %r3337;
$L__BB9_612:
	selp.b32 	%r880, %r3337, %r3339, %p949;
	selp.b32 	%r881, %r3338, %r3340, %p949;
	add.s32 	%r1467, %r3340, %r3338;
	setp.lt.s32 	%p389, %r1467, %r735;
	xor.pred  	%p390, %p948, %p949;
	selp.b32 	%r1468, 32768, 0, %p390;
	selp.b32 	%r882, %r1468, 0, %p389;
	@%p948 bra 	$L__BB9_614;
	add.s32 	%r883, %r3338, 1;
	shl.b32 	%r1469, %r3338, 2;
	mov.u32 	%r1470, _ZN6thrust24THRUST_300001_SM_1000_NS8cuda_cub4core6detail5shmemE;
	add.s32 	%r1471, %r1470, %r1469;
	ld.shared.u32 	%r3337, [%r1471+2052];
	mov.u32 	%r3338, %r883;
$L__BB9_614:
	@%p949 bra 	$L__BB9_616;
	add.s32 	%r887, %r3340, 1;
	shl.b32 	%r1472, %r3340, 2;
	mov.u32 	%r1473, _ZN6thrust24THRUST_300001_SM_1000_NS8cuda_cub4core6detail5shmemE;
	add.s32 	%r1474, %r1473, %r1472;
	ld.shared.u32 	%r3339, [%r1474+2052];
	mov.u32 	%r3340, %r887;
$L__BB9_616:
	setp.ge.s32 	%p950, %r3338, %r732;
	setp.lt.s32 	%p391, %r3338, %r732;
	setp.ge.s32 	%p392, %r3340, %r734;
	and.pred  	%p951, %p392, %p391;
	or.pred  	%p393, %p950, %p392;
	@%p393 bra 	$L__BB9_618;
	setp.lt.s32 	%p951, %r3337, %r3339;
	setp.lt.s32 	%p950, %r3339, %r3337;
$L__BB9_618:
	add.s32 	%r1475, %r3340, %r3338;
	setp.lt.s32 	%p394, %r1475, %r735;
	xor.pred  	%p395, %p950, %p951;
	selp.b32 	%r1476, 65536, 0, %p395;
	selp.b32 	%r1477, %r1476, 0, %p394;
	or.b32  	%r1478, %r882, %r1477;
	or.b32  	%r891, %r1478, %r871;
	mov.u32 	%r3345, %r3337;
	mov.u32 	%r3346, %r3338;
	@%p950 bra 	$L__BB9_620;
	add.s32 	%r3346, %r3338, 1;
	shl.b32 	%r1479, %r3338, 2;
	mov.u32 	%r1480, _ZN6thrust24THRUST_300001_SM_1000_NS8cuda_cub4core6detail5shmemE;
	add.s32 	%r1481, %r1480, %r1479;
	ld.shared.u32 	%r3345, [%r1481+2052];
$L__BB9_620:
	mov.u32 	%r3347, %r3339;
	mov.u32 	%r3348, %r3340;
	@%p951 bra 	$L__BB9_622;
	add.s32 	%r3348, %r3340, 1;
	shl.b32 	%r1482, %r3340, 2;
	mov.u32 	%r1483, _ZN6thrust24THRUST_300001_SM_1000_NS8cuda_cub4core6detail5shmemE;
	add.s32 	%r1484, %r1483, %r1482;
	ld.shared.u32 	%r3347, [%r1484+2052];
$L__BB9_622:
	setp.ge.s32 	%p952, %r3346, %r732;
	setp.lt.s32 	%p396, %r3346, %r732;
	setp.ge.s32 	%p397, %r3348, %r734;
	and.pred  	%p953, %p397, %p396;
	or.pred  	%p398, %p952, %p397;
	@%p398 bra 	$L__BB9_624;
	setp.lt.s32 	%p953, %r3345, %r3347;
	setp.lt.s32 	%p952, %r3347, %r3345;
$L__BB9_624:
	selp.b32 	%r900, %r3345, %r3347, %p953;
	selp.b32 	%r901, %r3346, %r3348, %p953;
	add.s32 	%r1485, %r3348, %r3346;
	setp.lt.s32 	%p399, %r1485, %r735;
	xor.pred  	%p400, %p952, %p953;
	selp.b32 	%r1486, 131072, 0, %p400;
	selp.b32 	%r902, %r1486, 0, %p399;
	@%p952 bra 	$L__BB9_626;
	add.s32 	%r903, %r3346, 1;
	shl.b32 	%r1487, %r3346, 2;
	mov.u32 	%r1488, _ZN6thrust24THRUST_300001_SM_1000_NS8cuda_cub4core6detail5shmemE;
	add.s32 	%r1489, %r1488, %r1487;
	ld.shared.u32 	%r3345, [%r1489+2052];
	mov.u32 	%r3346, %r903;
$L__BB9_626:
	@%p953 bra 	$L__BB9_628;
	add.s32 	%r907, %r3348, 1;
	shl.b32 	%r1490, %r3348, 2;
	mov.u32 	%r1491, _ZN6thrust24THRUST_300001_SM_1000_NS8cuda_cub4core6detail5shmemE;
	add.s32 	%r1492, %r1491, %r1490;
	ld.shared.u32 	%r3347, [%r1492+2052];
	mov.u32 	%r3348, %r907;
$L__BB9_628:
	setp.ge.s32 	%p954, %r3346, %r732;
	setp.lt.s32 	%p401, %r3346, %r732;
	setp.ge.s32 	%p402, %r3348, %r734;
	and.pred  	%p955, %p402, %p401;
	or.pred  	%p403, %p954, %p402;
	@%p403 bra 	$L__BB9_630;
	setp.lt.s32 	%p955, %r3345, %r3347;
	setp.lt.s32 	%p954, %r3347, %r3345;
$L__BB9_630:
	selp.b32 	%r911, %r3345, %r3347, %p955;
	selp.b32 	%r912, %r3346, %r3348, %p955;
	add.s32 	%r1493, %r3348, %r3346;
	setp.lt.s32 	%p404, %r1493, %r735;
	xor.pred  	%p405, %p954, %p955;
	selp.b32 	%r1494, 262144, 0, %p405;
	selp.b32 	%r1495, %r1494, 0, %p404;
	or.b32  	%r1496, %r902, %r1495;
	or.b32  	%r913, %r1496, %r891;
	bar.sync 	0;
	popc.b32 	%r914, %r913;
	mov.u32 	%r1497, %ctaid.x;
	setp.ne.s32 	%p406, %r1497, 0;
	@%p406 bra 	$L__BB9_634;
	// begin inline asm
	mov.u32 %r1698, %laneid;
	// end inline asm
	mov.b32 	%r1701, 1;
	mov.b32 	%r1726, 0;
	mov.b32 	%r1728, -1;
	// begin inline asm
	{  .reg .s32 r0;  .reg .pred p;  shfl.sync.up.b32 r0|p, %r914, %r1701, %r1726, %r1728;  @p add.s32 r0, r0, %r914;  mov.s32 %r1699, r0;}
	// end inline asm
	mov.b32 	%r1707, 2;
	// begin inline asm
	{  .reg .s32 r0;  .reg .pred p;  shfl.sync.up.b32 r0|p, %r1699, %r1707, %r1726, %r1728;  @p add.s32 r0, r0, %r1699;  mov.s32 %r1705, r0;}
	// end inline asm
	mov.b32 	%r1713, 4;
	// begin inline asm
	{  .reg .s32 r0;  .reg .pred p;  shfl.sync.up.b32 r0|p, %r1705, %r1713, %r1726, %r1728;  @p add.s32 r0, r0, %r1705;  mov.s32 %r1711, r0;}
	// end inline asm
	mov.b32 	%r1719, 8;
	// begin inline asm
	{  .reg .s32 r0;  .reg .pred p;  shfl.sync.up.b32 r0|p, %r1711, %r1719, %r1726, %r1728;  @p add.s32 r0, r0, %r1711;  mov.s32 %r1717, r0;}
	// end inline asm
	mov.b32 	%r1725, 16;
	// begin inline asm
	{  .reg .s32 r0;  .reg .pred p;  shfl.sync.up.b32 r0|p, %r1717, %r1725, %r1726, %r1728;  @p add.s32 r0, r0, %r1717;  mov.s32 %r1723, r0;}
	// end inline asm
	setp.ne.s32 	%p455, %r1698, 31;
	@%p455 bra 	$L__BB9_633;
	mov.u32 	%r1729, %tid.x;
	shr.u32 	%r1730, %r1729, 3;
	and.b32  	%r1731, %r1730, 124;
	mov.u32 	%r1732, _ZN6thrust24THRUST_300001_SM_1000_NS8cuda_cub4core6detail5shmemE;
	add.s32 	%r1733, %r1732, %r1731;
	st.shared.u32 	[%r1733], %r1723;
$L__BB9_633:
	bar.sync 	0;
	ld.shared.v4.u32 	{%r1735, %r1736, %r1737, %r1738}, [_ZN6thrust24THRUST_300001_SM_1000_NS8cuda_cub4core6detail5shmemE];
	mov.u32 	%r1739, %tid.x;
	shr.u32 	%r1740, %r1739, 5;
	add.s32 	%r1741, %r1736, %r1735;
	setp.eq.s32 	%p456, %r1740, 2;
	selp.b32 	%r1742, %r1741, %r1735, %p456;
	add.s32 	%r1743, %r1741, %r1737;
	setp.eq.s32 	%p457, %r1740, 3;
	selp.b32 	%r1744, %r1743, %r1742, %p457;
	add.s32 	%r1745, %r1743, %r1738;
	setp.eq.s32 	%p458, %r1740, 4;
	selp.b32 	%r1746, %r1745, %r1744, %p458;
	ld.shared.v4.u32 	{%r1747, %r1748, %r1749, %r1750}, [_ZN6thrust24THRUST_300001_SM_1000_NS8cuda_cub4core6detail5shmemE+16];
	add.s32 	%r1751, %r1745, %r1747;
	setp.eq.s32 	%p459, %r1740, 5;
	selp.b32 	%r1752, %r1751, %r1746, %p459;
	add.s32 	%r1753, %r1751, %r1748;
	setp.eq.s32 	%p460, %r1740, 6;
	selp.b32 	%r1754, %r1753, %r1752, %p460;
	add.s32 	%r1755, %r1753, %r1749;
	setp.eq.s32 	%p461, %r1740, 7;
	selp.b32 	%r1756, %r1755, %r1754, %p461;
	add.s32 	%r1757, %r1755, %r1750;
	setp.eq.s32 	%p462, %r1740, 8;
	selp.b32 	%r1758, %r1757, %r1756, %p462;
	ld.shared.v4.u32 	{%r1759, %r1760, %r1761, %r1762}, [_ZN6thrust24THRUST_300001_SM_1000_NS8cuda_cub4core6detail5shmemE+32];
	add.s32 	%r1763, %r1757, %r1759;
	setp.eq.s32 	%p463, %r1740, 9;
	selp.b32 	%r1764, %r1763, %r1758, %p463;
	add.s32 	%r1765, %r1763, %r1760;
	setp.eq.s32 	%p464, %r1740, 10;
	selp.b32 	%r1766, %r1765, %r1764, %p464;
	add.s32 	%r1767, %r1765, %r1761;
	setp.eq.s32 	%p465, %r1740, 11;
	selp.b32 	%r1768, %r1767, %r1766, %p465;
	add.s32 	%r1769, %r1767, %r1762;
	setp.eq.s32 	%p466, %r1740, 12;
	selp.b32 	%r1770, %r1769, %r1768, %p466;
	ld.shared.v4.u32 	{%r1771, %r1772, %r1773, %r1774}, [_ZN6thrust24THRUST_300001_SM_1000_NS8cuda_cub4core6detail5shmemE+48];
	add.s32 	%r1775, %r1769, %r1771;
	setp.eq.s32 	%p467, %r1740, 13;
	selp.b32 	%r1776, %r1775, %r1770, %p467;
	add.s32 	%r1777, %r1775, %r1772;
	setp.eq.s32 	%p468, %r1740, 14;
	selp.b32 	%r1778, %r1777, %r1776, %p468;
	add.s32 	%r1779, %r1777, %r1773;
	setp.eq.s32 	%p469, %r1740, 15;
	selp.b32 	%r1780, %r1779, %r1778, %p469;
	add.s32 	%r3359, %r1779, %r1774;
	setp.lt.u32 	%p470, %r1739, 32;
	selp.b32 	%r1781, 0, %r1780, %p470;
	setp.eq.s32 	%p471, %r1698, 0;
	sub.s32 	%r1782, %r1723, %r914;
	selp.b32 	%r1783, 0, %r1782, %p471;
	add.s32 	%r3356, %r1781, %r1783;
	mov.b32 	%r3360, 0;
	bra.uni 	$L__BB9_664;
$L__BB9_634:
	// begin inline asm
	mov.u32 %r1498, %laneid;
	// end inline asm
	mov.b32 	%r1501, 1;
	mov.b32 	%r1526, 0;
	mov.b32 	%r1528, -1;
	// begin inline asm
	{  .reg .s32 r0;  .reg .pred p;  shfl.sync.up.b32 r0|p, %r914, %r1501, %r1526, %r1528;  @p add.s32 r0, r0, %r914;  mov.s32 %r1499, r0;}
	// end inline asm
	mov.b32 	%r1507, 2;
	// begin inline asm
	{  .reg .s32 r0;  .reg .pred p;  shfl.sync.up.b32 r0|p, %r1499, %r1507, %r1526, %r1528;  @p add.s32 r0, r0, %r1499;  mov.s32 %r1505, r0;}
	// end inline asm
	mov.b32 	%r1513, 4;
	// begin inline asm
	{  .reg .s32 r0;  .reg .pred p;  shfl.sync.up.b32 r0|p, %r1505, %r1513, %r1526, %r1528;  @p add.s32 r0, r0, %r1505;  mov.s32 %r1511, r0;}
	// end inline asm
	mov.b32 	%r1519, 8;
	// begin inline asm
	{  .reg .s32 r0;  .reg .pred p;  shfl.sync.up.b32 r0|p, %r1511, %r1519, %r1526, %r1528;  @p add.s32 r0, r0, %r1511;  mov.s32 %r1517, r0;}
	// end inline asm
	mov.b32 	%r1525, 16;
	// begin inline asm
	{  .reg .s32 r0;  .reg .pred p;  shfl.sync.up.b32 r0|p, %r1517, %r1525, %r1526, %r1528;  @p add.s32 r0, r0, %r1517;  mov.s32 %r1523, r0;}
	// end inline asm
	setp.ne.s32 	%p407, %r1498, 31;
	@%p407 bra 	$L__BB9_636;
	mov.u32 	%r1529, %tid.x;
	shr.u32 	%r1530, %r1529, 3;
	and.b32  	%r1531, %r1530, 124;
	mov.u32 	%r1532, _ZN6thrust24THRUST_300001_SM_1000_NS8cuda_cub4core6detail5shmemE;
	add.s32 	%r1533, %r1532, %r1531;
	st.shared.u32 	[%r1533], %r1523;
$L__BB9_636:
	sub.s32 	%r1534, %r1523, %r914;
	bar.sync 	0;
	ld.shared.v4.u32 	{%r1535, %r1536, %r1537, %r1538}, [_ZN6thrust24THRUST_300001_SM_1000_NS8cuda_cub4core6detail5shmemE];
	mov.u32 	%r1539, %tid.x;
	shr.u32 	%r1540, %r1539, 5;
	add.s32 	%r1541, %r1536, %r1535;
	setp.eq.s32 	%p408, %r1540, 2;
	selp.b32 	%r1542, %r1541, %r1535, %p408;
	add.s32 	%r1543, %r1541, %r1537;
	setp.eq.s32 	%p409, %r1540, 3;
	selp.b32 	%r1544, %r1543, %r1542, %p409;
	add.s32 	%r1545, %r1543, %r1538;
	setp.eq.s32 	%p410, %r1540, 4;
	selp.b32 	%r1546, %r1545, %r1544, %p410;
	ld.shared.v4.u32 	{%r1547, %r1548, %r1549, %r1550}, [_ZN6thrust24THRUST_300001_SM_1000_NS8cuda_cub4core6detail5shmemE+16];
	add.s32 	%r1551, %r1545, %r1547;
	setp.eq.s32 	%p411, %r1540, 5;
	selp.b32 	%r1552, %r1551, %r1546, %p411;
	add.s32 	%r1553, %r1551, %r1548;
	setp.eq.s32 	%p412, %r1540, 6;
	selp.b32 	%r1554, %r1553, %r1552, %p412;
	add.s32 	%r1555, %r1553, %r1549;
	setp.eq.s32 	%p413, %r1540, 7;
	selp.b32 	%r1556, %r1555, %r1554, %p413;
	add.s32 	%r1557, %r1555, %r1550;
	setp.eq.s32 	%p414, %r1540, 8;
	selp.b32 	%r1558, %r1557, %r1556, %p414;
	ld.shared.v4.u32 	{%r1559, %r1560, %r1561, %r1562}, [_ZN6thrust24THRUST_300001_SM_1000_NS8cuda_cub4core6detail5shmemE+32];
	add.s32 	%r1563, %r1557, %r1559;
	setp.eq.s32 	%p415, %r1540, 9;
	selp.b32 	%r1564, %r1563, %r1558, %p415;
	add.s32 	%r1565, %r1563, %r1560;
	setp.eq.s32 	%p416, %r1540, 10;
	selp.b32 	%r1566, %r1565, %r1564, %p416;
	add.s32 	%r1567, %r1565, %r1561;
	setp.eq.s32 	%p417, %r1540, 11;
	selp.b32 	%r1568, %r1567, %r1566, %p417;
	add.s32 	%r1569, %r1567, %r1562;
	setp.eq.s32 	%p418, %r1540, 12;
	selp.b32 	%r1570, %r1569, %r1568, %p418;
	ld.shared.v4.u32 	{%r1571, %r1572, %r1573, %r1574}, [_ZN6thrust24THRUST_300001_SM_1000_NS8cuda_cub4core6detail5shmemE+48];
	add.s32 	%r1575, %r1569, %r1571;
	setp.eq.s32 	%p419, %r1540, 13;
	selp.b32 	%r1576, %r1575, %r1570, %p419;
	add.s32 	%r1577, %r1575, %r1572;
	setp.eq.s32 	%p420, %r1540, 14;
	selp.b32 	%r1578, %r1577, %r1576, %p420;
	add.s32 	%r1579, %r1577, %r1573;
	setp.eq.s32 	%p421, %r1540, 15;
	selp.b32 	%r1580, %r1579, %r1578, %p421;
	add.s32 	%r921, %r1579, %r1574;
	setp.gt.u32 	%p422, %r1539, 31;
	setp.lt.u32 	%p423, %r1539, 32;
	setp.eq.s32 	%p424, %r1498, 0;
	selp.b32 	%r1581, 0, %r1534, %p424;
	add.s32 	%r3356, %r1580, %r1581;
	selp.b32 	%r923, %r1534, %r3356, %p423;
	@%p422 bra 	$L__BB9_661;
	mov.u32 	%r1582, %tid.x;
	setp.ne.s32 	%p425, %r1582, 0;
	mov.u32 	%r1583, %ctaid.x;
	mul.wide.u32 	%rd51, %r1583, 8;
	add.s64 	%rd24, %rd2, %rd51;
	@%p425 bra 	$L__BB9_639;
	st.shared.u32 	[_ZN6thrust24THRUST_300001_SM_1000_NS8cuda_cub4core6detail5shmemE+108], %r921;
	add.s64 	%rd52, %rd24, 256;
	mov.b32 	%r1584, 100;
	// begin inline asm
	st.relaxed.gpu.v2.u32 [%rd52], {%r1584, %r921};
	// end inline asm
$L__BB9_639:
	mov.u32 	%r1586, %nctaid.x;
	setp.gt.u32 	%p426, %r1586, 499;
	@%p426 bra 	$L__BB9_641;
	membar.cta;
	bra.uni 	$L__BB9_642;
$L__BB9_641:
	mov.b32 	%r1587, 450;
	// begin inline asm
	nanosleep.u32 %r1587;
	// end inline asm
$L__BB9_642:
	mov.u32 	%r1590, %tid.x;
	mul.wide.u32 	%rd54, %r1590, 8;
	xor.b64  	%rd55, %rd54, -8;
	add.s64 	%rd56, %rd24, %rd55;
	add.s64 	%rd53, %rd56, 256;
	// begin inline asm
	ld.relaxed.gpu.v2.u32 {%r3354, %r3350}, [%rd53];
	// end inline asm
	mov.u32 	%r1693, %nctaid.x;
$L__BB9_643:
	setp.eq.s32 	%p427, %r3354, 99;
	mov.b32 	%r1591, -1;
	vote.sync.any.pred 	%p428, %p427, %r1591;
	not.pred 	%p429, %p428;
	@%p429 bra 	$L__BB9_648;
	setp.gt.u32 	%p454, %r1693, 499;
	@%p454 bra 	$L__BB9_646;
	membar.cta;
	bra.uni 	$L__BB9_647;
$L__BB9_646:
	mov.b32 	%r1694, 350;
	// begin inline asm
	nanosleep.u32 %r1694;
	// end inline asm
$L__BB9_647:
	// begin inline asm
	ld.relaxed.gpu.v2.u32 {%r3354, %r3350}, [%rd53];
	// end inline asm
	bra.uni 	$L__BB9_643;
$L__BB9_648:
	setp.eq.s32 	%p430, %r3354, 101;
	mov.b32 	%r1618, -1;
	vote.sync.ballot.b32 	%r1619, %p430, %r1618;
	// begin inline asm
	mov.u32 %r1593, %lanemask_ge;
	// end inline asm
	and.b32  	%r1620, %r1619, %r1593;
	or.b32  	%r1621, %r1620, -2147483648;
	add.s32 	%r1622, %r1621, -1;
	not.b32 	%r1623, %r1621;
	and.b32  	%r1624, %r1623, %r1622;
	popc.b32 	%r1597, %r1624;
	mov.b32 	%r1596, 1;
	// begin inline asm
	shfl.sync.down.b32 %r1594, %r3350, %r1596, %r1597, %r1618;
	// end inline asm
	setp.lt.s32 	%p432, %r1498, %r1597;
	selp.b32 	%r1625, %r1594, 0, %p432;
	add.s32 	%r1600, %r1625, %r3350;
	mov.b32 	%r1601, 2;
	// begin inline asm
	shfl.sync.down.b32 %r1599, %r1600, %r1601, %r1597, %r1618;
	// end inline asm
	add.s32 	%r1626, %r1498, 2;
	setp.gt.s32 	%p433, %r1626, %r1597;
	selp.b32 	%r1627, 0, %r1599, %p433;
	add.s32 	%r1605, %r1600, %r1627;
	mov.b32 	%r1606, 4;
	// begin inline asm
	shfl.sync.down.b32 %r1604, %r1605, %r1606, %r1597, %r1618;
	// end inline asm
	add.s32 	%r1628, %r1498, 4;
	setp.gt.s32 	%p434, %r1628, %r1597;
	selp.b32 	%r1629, 0, %r1604, %p434;
	add.s32 	%r1610, %r1605, %r1629;
	mov.b32 	%r1611, 8;
	// begin inline asm
	shfl.sync.down.b32 %r1609, %r1610, %r1611, %r1597, %r1618;
	// end inline asm
	add.s32 	%r1630, %r1498, 8;
	setp.gt.s32 	%p435, %r1630, %r1597;
	selp.b32 	%r1631, 0, %r1609, %p435;
	add.s32 	%r1615, %r1610, %r1631;
	mov.b32 	%r1616, 16;
	// begin inline asm
	shfl.sync.down.b32 %r1614, %r1615, %r1616, %r1597, %r1618;
	// end inline asm
	add.s32 	%r1632, %r1498, 16;
	setp.gt.s32 	%p436, %r1632, %r1597;
	selp.b32 	%r1633, 0, %r1614, %p436;
	add.s32 	%r3351, %r1615, %r1633;
	mov.u32 	%r1634, %tid.x;
	not.b32 	%r1635, %r1634;
	mov.u32 	%r1636, %ctaid.x;
	add.s32 	%r3353, %r1636, %r1635;
	add.s64 	%rd25, %rd2, 256;
$L__BB9_649:
	setp.ne.s32 	%p437, %r3354, 101;
	mov.b32 	%r1637, -1;
	vote.sync.all.pred 	%p438, %p437, %r1637;
	not.pred 	%p439, %p438;
	@%p439 bra 	$L__BB9_657;
	mul.wide.s32 	%rd59, %r3353, 8;
	add.s64 	%rd60, %rd25, %rd59;
	add.s64 	%rd58, %rd60, -256;
	// begin inline asm
	ld.relaxed.gpu.v2.u32 {%r3354, %r3355}, [%rd58];
	// end inline asm
$L__BB9_651:
	setp.eq.s32 	%p443, %r3354, 99;
	mov.b32 	%r1646, -1;
	vote.sync.any.pred 	%p444, %p443, %r1646;
	not.pred 	%p445, %p444;
	@%p445 bra 	$L__BB9_656;
	mov.u32 	%r1689, %nctaid.x;
	setp.gt.u32 	%p453, %r1689, 499;
	@%p453 bra 	$L__BB9_654;
	membar.cta;
	bra.uni 	$L__BB9_655;
$L__BB9_654:
	mov.b32 	%r1690, 350;
	// begin inline asm
	nanosleep.u32 %r1690;
	// end inline asm
$L__BB9_655:
	// begin inline asm
	ld.relaxed.gpu.v2.u32 {%r3354, %r3355}, [%rd58];
	// end inline asm
	bra.uni 	$L__BB9_651;
$L__BB9_656:
	setp.eq.s32 	%p446, %r3354, 101;
	mov.b32 	%r1672, -1;
	vote.sync.ballot.b32 	%r1673, %p446, %r1672;
	and.b32  	%r1674, %r1673, %r1593;
	or.b32  	%r1675, %r1674, -2147483648;
	add.s32 	%r1676, %r1675, -1;
	not.b32 	%r1677, %r1675;
	and.b32  	%r1678, %r1677, %r1676;
	popc.b32 	%r1651, %r1678;
	mov.b32 	%r1650, 1;
	// begin inline asm
	shfl.sync.down.b32 %r1648, %r3355, %r1650, %r1651, %r1672;
	// end inline asm
	setp.lt.s32 	%p448, %r1498, %r1651;
	selp.b32 	%r1679, %r1648, 0, %p448;
	add.s32 	%r1654, %r1679, %r3355;
	mov.b32 	%r1655, 2;
	// begin inline asm
	shfl.sync.down.b32 %r1653, %r1654, %r1655, %r1651, %r1672;
	// end inline asm
	add.s32 	%r1680, %r1498, 2;
	setp.gt.s32 	%p449, %r1680, %r1651;
	selp.b32 	%r1681, 0, %r1653, %p449;
	add.s32 	%r1659, %r1654, %r1681;
	mov.b32 	%r1660, 4;
	// begin inline asm
	shfl.sync.down.b32 %r1658, %r1659, %r1660, %r1651, %r1672;
	// end inline asm
	add.s32 	%r1682, %r1498, 4;
	setp.gt.s32 	%p450, %r1682, %r1651;
	selp.b32 	%r1683, 0, %r1658, %p450;
	add.s32 	%r1664, %r1659, %r1683;
	mov.b32 	%r1665, 8;
	// begin inline asm
	shfl.sync.down.b32 %r1663, %r1664, %r1665, %r1651, %r1672;
	// end inline asm
	add.s32 	%r1684, %r1498, 8;
	setp.gt.s32 	%p451, %r1684, %r1651;
	selp.b32 	%r1685, 0, %r1663, %p451;
	add.s32 	%r1669, %r1664, %r1685;
	mov.b32 	%r1670, 16;
	// begin inline asm
	shfl.sync.down.b32 %r1668, %r1669, %r1670, %r1651, %r1672;
	// end inline asm
	add.s32 	%r1686, %r1498, 16;
	setp.gt.s32 	%p452, %r1686, %r1651;
	selp.b32 	%r1687, 0, %r1668, %p452;
	add.s32 	%r1688, %r1687, %r3351;
	add.s32 	%r3351, %r1688, %r1669;
	add.s32 	%r3353, %r3353, -32;
	bra.uni 	$L__BB9_649;
$L__BB9_657:
	mov.u32 	%r1639, %tid.x;
	setp.ne.s32 	%p440, %r1639, 0;
	@%p440 bra 	$L__BB9_659;
	add.s32 	%r1641, %r3351, %r921;
	add.s64 	%rd57, %rd24, 256;
	mov.b32 	%r1640, 101;
	// begin inline asm
	st.relaxed.gpu.v2.u32 [%rd57], {%r1640, %r1641};
	// end inline asm
	st.shared.u32 	[_ZN6thrust24THRUST_300001_SM_1000_NS8cuda_cub4core6detail5shmemE+100], %r3351;
	st.shared.u32 	[_ZN6thrust24THRUST_300001_SM_1000_NS8cuda_cub4core6detail5shmemE+104], %r1641;
$L__BB9_659:
	setp.ne.s32 	%p441, %r1498, 0;
	mov.u32 	%r3356, %r923;
	@%p441 bra 	$L__BB9_661;
	st.shared.u32 	[_ZN6thrust24THRUST_300001_SM_1000_NS8cuda_cub4core6detail5shmemE+80], %r3351;
	mov.u32 	%r3356, %r3351;
$L__BB9_661:
	mov.u32 	%r1642, %tid.x;
	setp.eq.s32 	%p442, %r1642, 0;
	bar.sync 	0;
	@%p442 bra 	$L__BB9_663;
	ld.shared.u32 	%r1643, [_ZN6thrust24THRUST_300001_SM_1000_NS8cuda_cub4core6detail5shmemE+80];
	add.s32 	%r3356, %r1643, %r3356;
$L__BB9_663:
	ld.shared.u32 	%r3359, [_ZN6thrust24THRUST_300001_SM_1000_NS8cuda_cub4core6detail5shmemE+108];
	ld.shared.u32 	%r3360, [_ZN6thrust24THRUST_300001_SM_1000_NS8cuda_cub4core6detail5shmemE+100];
$L__BB9_664:
	bar.sync 	0;
	sub.s32 	%r3425, %r3356, %r3360;
	not.pred 	%p472, %p126;
	mov.u32 	%r3362, %r3425;
	@%p472 bra 	$L__BB9_666;
	add.s32 	%r3362, %r3425, 1;
	selp.b32 	%r1784, %r739, %r737, %p919;
	shl.b32 	%r1785, %r3425, 2;
	mov.u32 	%r1786, _ZN6thrust24THRUST_300001_SM_1000_NS8cuda_cub4core6detail5shmemE;
	add.s32 	%r1787, %r1786, %r1785;
	st.shared.u32 	[%r1787+2048], %r1784;
$L__BB9_666:
	not.pred 	%p473, %p133;
	@%p473 bra 	$L__BB9_668;
	add.s32 	%r959, %r3362, 1;
	shl.b32 	%r1788, %r3362, 2;
	mov.u32 	%r1789, _ZN6thrust24THRUST_300001_SM_1000_NS8cuda_cub4core6detail5shmemE;
	add.s32 	%r1790, %r1789, %r1788;
	selp.b32 	%r1791, %r3277, %r3279, %p921;
	st.shared.u32 	[%r1790+2048], %r1791;
	mov.u32 	%r3362, %r959;
$L__BB9_668:
	not.pred 	%p474, %p140;
	@%p474 bra 	$L__BB9_670;
	add.s32 	%r961, %r3362, 1;
	shl.b32 	%r1792, %r3362, 2;
	mov.u32 	%r1793, _ZN6thrust24THRUST_300001_SM_1000_NS8cuda_cub4core6detail5shmemE;
	add.s32 	%r1794, %r1793, %r1792;
	selp.b32 	%r1795, %r3281, %r3283, %p923;
	st.shared.u32 	[%r1794+2048], %r1795;
	mov.u32 	%r3362, %r961;
$L__BB9_670:
	not.pred 	%p475, %p147;
	@%p475 bra 	$L__BB9_672;
	add.s32 	%r963, %r3362, 1;
	shl.b32 	%r1796, %r3362, 2;
	mov.u32 	%r1797, _ZN6thrust24THRUST_300001_SM_1000_NS8cuda_cub4core6detail5shmemE;
	add.s32 	%r1798, %r1797, %r1796;
	selp.b32 	%r1799, %r3285, %r3287, %p925;
	st.shared.u32 	[%r1798+2048], %r1799;
	mov.u32 	%r3362, %r963;
$L__BB9_672:
	not.pred 	%p476, %p154;
	@%p476 bra 	$L__BB9_674;
	add.s32 	%r965, %r3362, 1;
	shl.b32 	%r1800, %r3362, 2;
	mov.u32 	%r1801, _ZN6thrust24THRUST_300001_SM_1000_NS8cuda_cub4core6detail5shmemE;
	add.s32 	%r1802, %r1801, %r1800;
	selp.b32 	%r1803, %r3289, %r3291, %p927;
	st.shared.u32 	[%r1802+2048], %r1803;
	mov.u32 	%r3362, %r965;
$L__BB9_674:
	and.b32  	%r967, %r791, 32;
	setp.eq.s32 	%p477, %r967, 0;
	@%p477 bra 	$L__BB9_676;
	add.s32 	%r968, %r3362, 1;
	shl.b32 	%r1804, %r3362, 2;
	mov.u32 	%r1805, _ZN6thrust24THRUST_300001_SM_1000_NS8cuda_cub4core6detail5shmemE;
	add.s32 	%r1806, %r1805, %r1804;
	st.shared.u32 	[%r1806+2048], %r780;
	mov.u32 	%r3362, %r968;
$L__BB9_676:
	and.b32  	%r970, %r791, 64;
	setp.eq.s32 	%p478, %r970, 0;
	@%p478 bra 	$L__BB9_678;
	add.s32 	%r971, %r3362, 1;
	shl.b32 	%r1807, %r3362, 2;
	mov.u32 	%r1808, _ZN6thrust24THRUST_300001_SM_1000_NS8cuda_cub4core6detail5shmemE;
	add.s32 	%r1809, %r1808, %r1807;
	selp.b32 	%r1810, %r3297, %r3299, %p931;
	st.shared.u32 	[%r1809+2048], %r1810;
	mov.u32 	%r3362, %r971;
$L__BB9_678:
	and.b32  	%r973, %r811, 128;
	setp.eq.s32 	%p479, %r973, 0;
	@%p479 bra 	$L__BB9_680;
	add.s32 	%r974, %r3362, 1;
	shl.b32 	%r1811, %r3362, 2;
	mov.u32 	%r1812, _ZN6thrust24THRUST_300001_SM_1000_NS8cuda_cub4core6detail5shmemE;
	add.s32 	%r1813, %r1812, %r1811;
	st.shared.u32 	[%r1813+2048], %r800;
	mov.u32 	%r3362, %r974;
$L__BB9_680:
	and.b32  	%r976, %r811, 256;
	setp.eq.s32 	%p480, %r976, 0;
	@%p480 bra 	$L__BB9_682;
	add.s32 	%r977, %r3362, 1;
	shl.b32 	%r1814, %r3362, 2;
	mov.u32 	%r1815, _ZN6thrust24THRUST_300001_SM_1000_NS8cuda_cub4core6detail5shmemE;
	add.s32 	%r1816, %r1815, %r1814;
	selp.b32 	%r1817, %r3305, %r3307, %p935;
	st.shared.u32 	[%r1816+2048], %r1817;
	mov.u32 	%r3362, %r977;
$L__BB9_682:
	and.b32  	%r979, %r831, 512;
	setp.eq.s32 	%p481, %r979, 0;
	@%p481 bra 	$L__BB9_684;
	add.s32 	%r980, %r3362, 1;
	shl.b32 	%r1818, %r3362, 2;
	mov.u32 	%r1819, _ZN6thrust24THRUST_300001_SM_1000_NS8cuda_cub4core6detail5shmemE;
	add.s32 	%r1820, %r1819, %r1818;
	st.shared.u32 	[%r1820+2048], %r820;
	mov.u32 	%r3362, %r980;
$L__BB9_684:
	and.b32  	%r982, %r831, 1024;
	setp.eq.s32 	%p482, %r982, 0;
	@%p482 bra 	$L__BB9_686;
	add.s32 	%r983, %r3362, 1;
	shl.b32 	%r1821, %r3362, 2;
	mov.u32 	%r1822, _ZN6thrust24THRUST_300001_SM_1000_NS8cuda_cub4core6detail5shmemE;
	add.s32 	%r1823, %r1822, %r1821;
	selp.b32 	%r1824, %r3313, %r3315, %p939;
	st.shared.u32 	[%r1823+2048], %r1824;
	mov.u32 	%r3362, %r983;
$L__BB9_686:
	and.b32  	%r985, %r851, 2048;
	setp.eq.s32 	%p483, %r985, 0;
	@%p483 bra 	$L__BB9_688;
	add.s32 	%r986, %r3362, 1;
	shl.b32 	%r1825, %r3362, 2;
	mov.u32 	%r1826, _ZN6thrust24THRUST_300001_SM_1000_NS8cuda_cub4core6detail5shmemE;
	add.s32 	%r1827, %r1826, %r1825;
	st.shared.u32 	[%r1827+2048], %r840;
	mov.u32 	%r3362, %r986;
$L__BB9_688:
	and.b32  	%r988, %r851, 4096;
	setp.eq.s32 	%p484, %r988, 0;
	@%p484 bra 	$L__BB9_690;
	add.s32 	%r989, %r3362, 1;
	shl.b32 	%r1828, %r3362, 2;
	mov.u32 	%r1829, _ZN6thrust24THRUST_300001_SM_1000_NS8cuda_cub4core6detail5shmemE;
	add.s32 	%r1830, %r1829, %r1828;
	selp.b32 	%r1831, %r3321, %r3323, %p943;
	st.shared.u32 	[%r1830+2048], %r1831;
	mov.u32 	%r3362, %r989;
$L__BB9_690:
	and.b32  	%r991, %r871, 8192;
	setp.eq.s32 	%p485, %r991, 0;
	@%p485 bra 	$L__BB9_692;
	add.s32 	%r992, %r3362, 1;
	shl.b32 	%r1832, %r3362, 2;
	mov.u32 	%r1833, _ZN6thrust24THRUST_300001_SM_1000_NS8cuda_cub4core6detail5shmemE;
	add.s32 	%r1834, %r1833, %r1832;
	st.shared.u32 	[%r1834+2048], %r860;
	mov.u32 	%r3362, %r992;
$L__BB9_692:
	and.b32  	%r994, %r871, 16384;
	setp.eq.s32 	%p486, %r994, 0;
	@%p486 bra 	$L__BB9_694;
	add.s32 	%r995, %r3362, 1;
	shl.b32 	%r1835, %r3362, 2;
	mov.u32 	%r1836, _ZN6thrust24THRUST_300001_SM_1000_NS8cuda_cub4core6detail5shmemE;
	add.s32 	%r1837, %r1836, %r1835;
	selp.b32 	%r1838, %r3329, %r3331, %p947;
	st.shared.u32 	[%r1837+2048], %r1838;
	mov.u32 	%r3362, %r995;
$L__BB9_694:
	and.b32  	%r997, %r891, 32768;
	setp.eq.s32 	%p487, %r997, 0;
	@%p487 bra 	$L__BB9_696;
	add.s32 	%r998, %r3362, 1;
	shl.b32 	%r1839, %r3362, 2;
	mov.u32 	%r1840, _ZN6thrust24THRUST_300001_SM_1000_NS8cuda_cub4core6detail5shmemE;
	add.s32 	%r1841, %r1840, %r1839;
	st.shared.u32 	[%r1841+2048], %r880;
	mov.u32 	%r3362, %r998;
$L__BB9_696:
	and.b32  	%r1000, %r891, 65536;
	setp.eq.s32 	%p488, %r1000, 0;
	@%p488 bra 	$L__BB9_698;
	add.s32 	%r1001, %r3362, 1;
	shl.b32 	%r1842, %r3362, 2;
	mov.u32 	%r1843, _ZN6thrust24THRUST_300001_SM_1000_NS8cuda_cub4core6detail5shmemE;
	add.s32 	%r1844, %r1843, %r1842;
	selp.b32 	%r1845, %r3337, %r3339, %p951;
	st.shared.u32 	[%r1844+2048], %r1845;
	mov.u32 	%r3362, %r1001;
$L__BB9_698:
	and.b32  	%r1003, %r913, 131072;
	setp.eq.s32 	%p489, %r1003, 0;
	@%p489 bra 	$L__BB9_700;
	add.s32 	%r1004, %r3362, 1;
	shl.b32 	%r1846, %r3362, 2;
	mov.u32 	%r1847, _ZN6thrust24THRUST_300001_SM_1000_NS8cuda_cub4core6detail5shmemE;
	add.s32 	%r1848, %r1847, %r1846;
	st.shared.u32 	[%r1848+2048], %r900;
	mov.u32 	%r3362, %r1004;
$L__BB9_700:
	and.b32  	%r1006, %r913, 262144;
	setp.eq.s32 	%p490, %r1006, 0;
	@%p490 bra 	$L__BB9_702;
	shl.b32 	%r1849, %r3362, 2;
	mov.u32 	%r1850, _ZN6thrust24THRUST_300001_SM_1000_NS8cuda_cub4core6detail5shmemE;
	add.s32 	%r1851, %r1850, %r1849;
	st.shared.u32 	[%r1851+2048], %r911;
$L__BB9_702:
	bar.sync 	0;
	mov.u32 	%r1852, %tid.x;
	setp.ge.s32 	%p491, %r1852, %r3359;
	@%p491 bra 	$L__BB9_709;
	mov.u32 	%r3385, %tid.x;
	not.b32 	%r1853, %r3385;
	add.s32 	%r1854, %r3359, %r1853;
	and.b32  	%r1855, %r1854, 1536;
	setp.eq.s32 	%p492, %r1855, 1536;
	@%p492 bra 	$L__BB9_706;
	mov.u32 	%r1856, %tid.x;
	not.b32 	%r1857, %r1856;
	add.s32 	%r1858, %r3359, %r1857;
	shr.u32 	%r1859, %r1858, 9;
	add.s32 	%r1860, %r1859, 1;
	and.b32  	%r1861, %r1860, 3;
	add.s32 	%r3381, %r1856, %r3360;
	shl.b32 	%r1862, %r1856, 2;
	mov.u32 	%r1863, _ZN6thrust24THRUST_300001_SM_1000_NS8cuda_cub4core6detail5shmemE;
	add.s32 	%r1864, %r1862, %r1863;
	add.s32 	%r3380, %r1864, 2048;
	neg.s32 	%r3379, %r1861;
$L__BB9_705:
	.pragma "nounroll";
	mov.u32 	%r1865, %tid.x;
	not.b32 	%r1866, %r1865;
	add.s32 	%r1867, %r3359, %r1866;
	and.b32  	%r1868, %r1867, 1536;
	add.s32 	%r1869, %r1868, 512;
	and.b32  	%r1870, %r1869, 1536;
	add.s32 	%r3385, %r1865, %r1870;
	mul.wide.s32 	%rd68, %r3381, 4;
	add.s64 	%rd69, %rd7, %rd68;
	ld.shared.u32 	%r1871, [%r3380];
	st.global.u32 	[%rd69], %r1871;
	add.s32 	%r3381, %r3381, 512;
	add.s32 	%r3380, %r3380, 2048;
	add.s32 	%r3379, %r3379, 1;
	setp.ne.s32 	%p493, %r3379, 0;
	@%p493 bra 	$L__BB9_705;
$L__BB9_706:
	mov.u32 	%r1872, %tid.x;
	not.b32 	%r1873, %r1872;
	add.s32 	%r1874, %r3359, %r1873;
	setp.lt.u32 	%p494, %r1874, 1536;
	@%p494 bra 	$L__BB9_709;
	add.s64 	%rd26, %rd7, 4096;
	add.s32 	%r3384, %r3385, %r3360;
	shl.b32 	%r1875, %r3385, 2;
	mov.u32 	%r1876, _ZN6thrust24THRUST_300001_SM_1000_NS8cuda_cub4core6detail5shmemE;
	add.s32 	%r1877, %r1875, %r1876;
	add.s32 	%r3383, %r1877, 8192;
$L__BB9_708:
	mul.wide.s32 	%rd70, %r3384, 4;
	add.s64 	%rd71, %rd26, %rd70;
	ld.shared.u32 	%r1878, [%r3383+-6144];
	st.global.u32 	[%rd71+-4096], %r1878;
	ld.shared.u32 	%r1879, [%r3383+-4096];
	st.global.u32 	[%rd71+-2048], %r1879;
	ld.shared.u32 	%r1880, [%r3383+-2048];
	st.global.u32 	[%rd71], %r1880;
	ld.shared.u32 	%r1881, [%r3383];
	st.global.u32 	[%rd71+2048], %r1881;
	add.s32 	%r3385, %r3385, 2048;
	add.s32 	%r3384, %r3384, 2048;
	add.s32 	%r3383, %r3383, 8192;
	setp.lt.s32 	%p495, %r3385, %r3359;
	@%p495 bra 	$L__BB9_708;
$L__BB9_709:
	mov.u32 	%r1027, %tid.x;
	setp.ge.s32 	%p496, %r1027, %r588;
	cvt.u64.u32 	%rd72, %r1027;
	cvt.s64.s32 	%rd73, %r583;
	add.s64 	%rd74, %rd72, %rd73;
	shl.b64 	%rd75, %rd74, 2;
	add.s64 	%rd27, %rd5, %rd75;
	@%p496 bra 	$L__BB9_713;
	setp.ge.s32 	%p497, %r1027, %r585;
	@%p497 bra 	$L__BB9_712;
	ld.global.u32 	%r3386, [%rd27];
	bra.uni 	$L__BB9_713;
$L__BB9_712:
	mov.u32 	%r1883, %tid.x;
	sub.s32 	%r1884, %r1883, %r585;
	cvt.s64.s32 	%rd76, %r1884;
	cvt.s64.s32 	%rd77, %r584;
	add.s64 	%rd78, %rd76, %rd77;
	shl.b64 	%rd79, %rd78, 2;
	add.s64 	%rd80, %rd6, %rd79;
	ld.global.u32 	%r3386, [%rd80];
$L__BB9_713:
	mov.u32 	%r1031, %tid.x;
	add.s32 	%r1886, %r1031, 512;
	setp.ge.s32 	%p498, %r1886, %r588;
	cvt.u64.u32 	%rd81, %r1031;
	cvt.s64.s32 	%rd82, %r585;
	sub.s64 	%rd83, %rd81, %rd82;
	cvt.s64.s32 	%rd84, %r584;
	add.s64 	%rd85, %rd83, %rd84;
	shl.b64 	%rd86, %rd85, 2;
	add.s64 	%rd28, %rd6, %rd86;
	@%p498 bra 	$L__BB9_717;
	add.s32 	%r1887, %r1031, 512;
	setp.lt.s32 	%p499, %r1887, %r585;
	@%p499 bra 	$L__BB9_716;
	ld.global.u32 	%r3387, [%rd28+2048];
	bra.uni 	$L__BB9_717;
$L__BB9_716:
	ld.global.u32 	%r3387, [%rd27+2048];
$L__BB9_717:
	mov.u32 	%r1889, %tid.x;
	or.b32  	%r1890, %r1889, 1024;
	setp.ge.s32 	%p500, %r1890, %r588;
	@%p500 bra 	$L__BB9_721;
	mov.u32 	%r1891, %tid.x;
	or.b32  	%r1892, %r1891, 1024;
	setp.lt.s32 	%p501, %r1892, %r585;
	@%p501 bra 	$L__BB9_720;
	ld.global.u32 	%r3388, [%rd28+4096];
	bra.uni 	$L__BB9_721;
$L__BB9_720:
	ld.global.u32 	%r3388, [%rd27+4096];
$L__BB9_721:
	mov.u32 	%r1894, %tid.x;
	add.s32 	%r1895, %r1894, 1536;
	setp.ge.s32 	%p502, %r1895, %r588;
	@%p502 bra 	$L__BB9_725;
	mov.u32 	%r1896, %tid.x;
	add.s32 	%r1897, %r1896, 1536;
	setp.lt.s32 	%p503, %r1897, %r585;
	@%p503 bra 	$L__BB9_724;
	ld.global.u32 	%r3389, [%rd28+6144];
	bra.uni 	$L__BB9_725;
$L__BB9_724:
	ld.global.u32 	%r3389, [%rd27+6144];
$L__BB9_725:
	mov.u32 	%r1899, %tid.x;
	or.b32  	%r1900, %r1899, 2048;
	setp.ge.s32 	%p504, %r1900, %r588;
	@%p504 bra 	$L__BB9_729;
	mov.u32 	%r1901, %tid.x;
	or.b32  	%r1902, %r1901, 2048;
	setp.lt.s32 	%p505, %r1902, %r585;
	@%p505 bra 	$L__BB9_728;
	ld.global.u32 	%r3390, [%rd28+8192];
	bra.uni 	$L__BB9_729;
$L__BB9_728:
	ld.global.u32 	%r3390, [%rd27+8192];
$L__BB9_729:
	mov.u32 	%r1904, %tid.x;
	add.s32 	%r1905, %r1904, 2560;
	setp.ge.s32 	%p506, %r1905, %r588;
	@%p506 bra 	$L__BB9_733;
	mov.u32 	%r1906, %tid.x;
	add.s32 	%r1907, %r1906, 2560;
	setp.lt.s32 	%p507, %r1907, %r585;
	@%p507 bra 	$L__BB9_732;
	ld.global.u32 	%r3391, [%rd28+10240];
	bra.uni 	$L__BB9_733;
$L__BB9_732:
	ld.global.u32 	%r3391, [%rd27+10240];
$L__BB9_733:
	mov.u32 	%r1909, %tid.x;
	or.b32  	%r1910, %r1909, 3072;
	setp.ge.s32 	%p508, %r1910, %r588;
	@%p508 bra 	$L__BB9_737;
	mov.u32 	%r1911, %tid.x;
	or.b32  	%r1912, %r1911, 3072;
	setp.lt.s32 	%p509, %r1912, %r585;
	@%p509 bra 	$L__BB9_736;
	ld.global.u32 	%r3392, [%rd28+12288];
	bra.uni 	$L__BB9_737;
$L__BB9_736:
	ld.global.u32 	%r3392, [%rd27+12288];
$L__BB9_737:
	mov.u32 	%r1914, %tid.x;
	add.s32 	%r1915, %r1914, 3584;
	setp.ge.s32 	%p510, %r1915, %r588;
	@%p510 bra 	$L__BB9_741;
	mov.u32 	%r1916, %tid.x;
	add.s32 	%r1917, %r1916, 3584;
	setp.lt.s32 	%p511, %r1917, %r585;
	@%p511 bra 	$L__BB9_740;
	ld.global.u32 	%r3393, [%rd28+14336];
	bra.uni 	$L__BB9_741;
$L__BB9_740:
	ld.global.u32 	%r3393, [%rd27+14336];
$L__BB9_741:
	mov.u32 	%r1919, %tid.x;
	or.b32  	%r1920, %r1919, 4096;
	setp.ge.s32 	%p512, %r1920, %r588;
	@%p512 bra 	$L__BB9_745;
	mov.u32 	%r1921, %tid.x;
	or.b32  	%r1922, %r1921, 4096;
	setp.lt.s32 	%p513, %r1922, %r585;
	@%p513 bra 	$L__BB9_744;
	ld.global.u32 	%r3394, [%rd28+16384];
	bra.uni 	$L__BB9_745;
$L__BB9_744:
	ld.global.u32 	%r3394, [%rd27+16384];
$L__BB9_745:
	mov.u32 	%r1924, %tid.x;
	add.s32 	%r1925, %r1924, 4608;
	setp.ge.s32 	%p514, %r1925, %r588;
	@%p514 bra 	$L__BB9_749;
	mov.u32 	%r1926, %tid.x;
	add.s32 	%r1927, %r1926, 4608;
	setp.lt.s32 	%p515, %r1927, %r585;
	@%p515 bra 	$L__BB9_748;
	ld.global.u32 	%r3395, [%rd28+18432];
	bra.uni 	$L__BB9_749;
$L__BB9_748:
	ld.global.u32 	%r3395, [%rd27+18432];
$L__BB9_749:
	mov.u32 	%r1929, %tid.x;
	or.b32  	%r1930, %r1929, 5120;
	setp.ge.s32 	%p516, %r1930, %r588;
	@%p516 bra 	$L__BB9_753;
	mov.u32 	%r1931, %tid.x;
	or.b32  	%r1932, %r1931, 5120;
	setp.lt.s32 	%p517, %r1932, %r585;
	@%p517 bra 	$L__BB9_752;
	ld.global.u32 	%r3396, [%rd28+20480];
	bra.uni 	$L__BB9_753;
$L__BB9_752:
	ld.global.u32 	%r3396, [%rd27+20480];
$L__BB9_753:
	mov.u32 	%r1934, %tid.x;
	add.s32 	%r1935, %r1934, 5632;
	setp.ge.s32 	%p518, %r1935, %r588;
	@%p518 bra 	$L__BB9_757;
	mov.u32 	%r1936, %tid.x;
	add.s32 	%r1937, %r1936, 5632;
	setp.lt.s32 	%p519, %r1937, %r585;
	@%p519 bra 	$L__BB9_756;
	ld.global.u32 	%r3397, [%rd28+22528];
	bra.uni 	$L__BB9_757;
$L__BB9_756:
	ld.global.u32 	%r3397, [%rd27+22528];
$L__BB9_757:
	mov.u32 	%r1939, %tid.x;
	or.b32  	%r1940, %r1939, 6144;
	setp.ge.s32 	%p520, %r1940, %r588;
	@%p520 bra 	$L__BB9_761;
	mov.u32 	%r1941, %tid.x;
	or.b32  	%r1942, %r1941, 6144;
	setp.lt.s32 	%p521, %r1942, %r585;
	@%p521 bra 	$L__BB9_760;
	ld.global.u32 	%r3398, [%rd28+24576];
	bra.uni 	$L__BB9_761;
$L__BB9_760:
	ld.global.u32 	%r3398, [%rd27+24576];
$L__BB9_761:
	mov.u32 	%r1944, %tid.x;
	add.s32 	%r1945, %r1944, 6656;
	setp.ge.s32 	%p522, %r1945, %r588;
	@%p522 bra 	$L__BB9_765;
	mov.u32 	%r1946, %tid.x;
	add.s32 	%r1947, %r1946, 6656;
	setp.lt.s32 	%p523, %r1947, %r585;
	@%p523 bra 	$L__BB9_764;
	ld.global.u32 	%r3399, [%rd28+26624];
	bra.uni 	$L__BB9_765;
$L__BB9_764:
	ld.global.u32 	%r3399, [%rd27+26624];
$L__BB9_765:
	mov.u32 	%r1949, %tid.x;
	or.b32  	%r1950, %r1949, 7168;
	setp.ge.s32 	%p524, %r1950, %r588;
	@%p524 bra 	$L__BB9_769;
	mov.u32 	%r1951, %tid.x;
	or.b32  	%r1952, %r1951, 7168;
	setp.lt.s32 	%p525, %r1952, %r585;
	@%p525 bra 	$L__BB9_768;
	ld.global.u32 	%r3400, [%rd28+28672];
	bra.uni 	$L__BB9_769;
$L__BB9_768:
	ld.global.u32 	%r3400, [%rd27+28672];
$L__BB9_769:
	mov.u32 	%r1954, %tid.x;
	add.s32 	%r1955, %r1954, 7680;
	setp.ge.s32 	%p526, %r1955, %r588;
	@%p526 bra 	$L__BB9_773;
	mov.u32 	%r1956, %tid.x;
	add.s32 	%r1957, %r1956, 7680;
	setp.lt.s32 	%p527, %r1957, %r585;
	@%p527 bra 	$L__BB9_772;
	ld.global.u32 	%r3401, [%rd28+30720];
	bra.uni 	$L__BB9_773;
$L__BB9_772:
	ld.global.u32 	%r3401, [%rd27+30720];
$L__BB9_773:
	mov.u32 	%r1959, %tid.x;
	or.b32  	%r1960, %r1959, 8192;
	setp.ge.s32 	%p528, %r1960, %r588;
	@%p528 bra 	$L__BB9_777;
	mov.u32 	%r1961, %tid.x;
	or.b32  	%r1962, %r1961, 8192;
	setp.lt.s32 	%p529, %r1962, %r585;
	@%p529 bra 	$L__BB9_776;
	ld.global.u32 	%r3402, [%rd28+32768];
	bra.uni 	$L__BB9_777;
$L__BB9_776:
	ld.global.u32 	%r3402, [%rd27+32768];
$L__BB9_777:
	mov.u32 	%r1964, %tid.x;
	add.s32 	%r1965, %r1964, 8704;
	setp.ge.s32 	%p530, %r1965, %r588;
	@%p530 bra 	$L__BB9_781;
	mov.u32 	%r1966, %tid.x;
	add.s32 	%r1967, %r1966, 8704;
	setp.lt.s32 	%p531, %r1967, %r585;
	@%p531 bra 	$L__BB9_780;
	ld.global.u32 	%r3403, [%rd28+34816];
	bra.uni 	$L__BB9_781;
$L__BB9_780:
	ld.global.u32 	%r3403, [%rd27+34816];
$L__BB9_781:
	mov.u32 	%r1969, %tid.x;
	or.b32  	%r1970, %r1969, 9216;
	setp.ge.s32 	%p532, %r1970, %r588;
	@%p532 bra 	$L__BB9_785;
	mov.u32 	%r1971, %tid.x;
	or.b32  	%r1972, %r1971, 9216;
	setp.lt.s32 	%p533, %r1972, %r585;
	@%p533 bra 	$L__BB9_784;
	ld.global.u32 	%r3404, [%rd28+36864];
	bra.uni 	$L__BB9_785;
$L__BB9_784:
	ld.global.u32 	%r3404, [%rd27+36864];
$L__BB9_785:
	bar.sync 	0;
	mov.u32 	%r1973, %tid.x;
	shl.b32 	%r1974, %r1973, 2;
	mov.u32 	%r1975, _ZN6thrust24THRUST_300001_SM_1000_NS8cuda_cub4core6detail5shmemE;
	add.s32 	%r1976, %r1975, %r1974;
	st.shared.u32 	[%r1976+2048], %r3386;
	st.shared.u32 	[%r1976+4096], %r3387;
	st.shared.u32 	[%r1976+6144], %r3388;
	st.shared.u32 	[%r1976+8192], %r3389;
	st.shared.u32 	[%r1976+10240], %r3390;
	st.shared.u32 	[%r1976+12288], %r3391;
	st.shared.u32 	[%r1976+14336], %r3392;
	st.shared.u32 	[%r1976+16384], %r3393;
	st.shared.u32 	[%r1976+18432], %r3394;
	st.shared.u32 	[%r1976+20480], %r3395;
	st.shared.u32 	[%r1976+22528], %r3396;
	st.shared.u32 	[%r1976+24576], %r3397;
	st.shared.u32 	[%r1976+26624], %r3398;
	st.shared.u32 	[%r1976+28672], %r3399;
	st.shared.u32 	[%r1976+30720], %r3400;
	st.shared.u32 	[%r1976+32768], %r3401;
	st.shared.u32 	[%r1976+34816], %r3402;
	st.shared.u32 	[%r1976+36864], %r3403;
	st.shared.u32 	[%r1976+38912], %r3404;
	bar.sync 	0;
	not.pred 	%p534, %p126;
	@%p534 bra 	$L__BB9_787;
	selp.b32 	%r1977, %r3249, %r733, %p919;
	shl.b32 	%r1978, %r1977, 2;
	mov.u32 	%r1979, _ZN6thrust24THRUST_300001_SM_1000_NS8cuda_cub4core6detail5shmemE;
	add.s32 	%r1980, %r1979, %r1978;
	ld.shared.u32 	%r3386, [%r1980+2048];
$L__BB9_787:
	not.pred 	%p535, %p133;
	@%p535 bra 	$L__BB9_789;
	selp.b32 	%r1981, %r3278, %r3280, %p921;
	shl.b32 	%r1982, %r1981, 2;
	mov.u32 	%r1983, _ZN6thrust24THRUST_300001_SM_1000_NS8cuda_cub4core6detail5shmemE;
	add.s32 	%r1984, %r1983, %r1982;
	ld.shared.u32 	%r3387, [%r1984+2048];
$L__BB9_789:
	not.pred 	%p536, %p140;
	@%p536 bra 	$L__BB9_791;
	selp.b32 	%r1985, %r3282, %r3284, %p923;
	shl.b32 	%r1986, %r1985, 2;
	mov.u32 	%r1987, _ZN6thrust24THRUST_300001_SM_1000_NS8cuda_cub4core6detail5shmemE;
	add.s32 	%r1988, %r1987, %r1986;
	ld.shared.u32 	%r3388, [%r1988+2048];
$L__BB9_791:
	not.pred 	%p537, %p147;
	@%p537 bra 	$L__BB9_793;
	selp.b32 	%r1989, %r3286, %r3288, %p925;
	shl.b32 	%r1990, %r1989, 2;
	mov.u32 	%r1991, _ZN6thrust24THRUST_300001_SM_1000_NS8cuda_cub4core6detail5shmemE;
	add.s32 	%r1992, %r1991, %r1990;
	ld.shared.u32 	%r3389, [%r1992+2048];
$L__BB9_793:
	not.pred 	%p538, %p154;
	@%p538 bra 	$L__BB9_795;
	selp.b32 	%r1993, %r3290, %r3292, %p927;
	shl.b32 	%r1994, %r1993, 2;
	mov.u32 	%r1995, _ZN6thrust24THRUST_300001_SM_1000_NS8cuda_cub4core6detail5shmemE;
	add.s32 	%r1996, %r1995, %r1994;
	ld.shared.u32 	%r3390, [%r1996+2048];
$L__BB9_795:
	setp.eq.s32 	%p539, %r967, 0;
	@%p539 bra 	$L__BB9_797;
	shl.b32 	%r1997, %r781, 2;
	mov.u32 	%r1998, _ZN6thrust24THRUST_300001_SM_1000_NS8cuda_cub4core6detail5shmemE;
	add.s32 	%r1999, %r1998, %r1997;
	ld.shared.u32 	%r3391, [%r1999+2048];
$L__BB9_797:
	setp.eq.s32 	%p540, %r970, 0;
	@%p540 bra 	$L__BB9_799;
	selp.b32 	%r2000, %r3298, %r3300, %p931;
	shl.b32 	%r2001, %r2000, 2;
	mov.u32 	%r2002, _ZN6thrust24THRUST_300001_SM_1000_NS8cuda_cub4core6detail5shmemE;
	add.s32 	%r2003, %r2002, %r2001;
	ld.shared.u32 	%r3392, [%r2003+2048];
$L__BB9_799:
	setp.eq.s32 	%p541, %r973, 0;
	@%p541 bra 	$L__BB9_801;
	shl.b32 	%r2004, %r801, 2;
	mov.u32 	%r2005, _ZN6thrust24THRUST_300001_SM_1000_NS8cuda_cub4core6detail5shmemE;
	add.s32 	%r2006, %r2005, %r2004;
	ld.shared.u32 	%r3393, [%r2006+2048];
$L__BB9_801:
	setp.eq.s32 	%p542, %r976, 0;
	@%p542 bra 	$L__BB9_803;
	selp.b32 	%r2007, %r3306, %r3308, %p935;
	shl.b32 	%r2008, %r2007, 2;
	mov.u32 	%r2009, _ZN6thrust24THRUST_300001_SM_1000_NS8cuda_cub4core6detail5shmemE;
	add.s32 	%r2010, %r2009, %r2008;
	ld.shared.u32 	%r3394, [%r2010+2048];
$L__BB9_803:
	setp.eq.s32 	%p543, %r979, 0;
	@%p543 bra 	$L__BB9_805;
	shl.b32 	%r2011, %r821, 2;
	mov.u32 	%r2012, _ZN6thrust24THRUST_300001_SM_1000_NS8cuda_cub4core6detail5shmemE;
	add.s32 	%r2013, %r2012, %r2011;
	ld.shared.u32 	%r3395, [%r2013+2048];
$L__BB9_805:
	setp.eq.s32 	%p544, %r982, 0;
	@%p544 bra 	$L__BB9_807;
	selp.b32 	%r2014, %r3314, %r3316, %p939;
	shl.b32 	%r2015, %r2014, 2;
	mov.u32 	%r2016, _ZN6thrust24THRUST_300001_SM_1000_NS8cuda_cub4core6detail5shmemE;
	add.s32 	%r2017, %r2016, %r2015;
	ld.shared.u32 	%r3396, [%r2017+2048];
$L__BB9_807:
	setp.eq.s32 	%p545, %r985, 0;
	@%p545 bra 	$L__BB9_809;
	shl.b32 	%r2018, %r841, 2;
	mov.u32 	%r2019, _ZN6thrust24THRUST_300001_SM_1000_NS8cuda_cub4core6detail5shmemE;
	add.s32 	%r2020, %r2019, %r2018;
	ld.shared.u32 	%r3397, [%r2020+2048];
$L__BB9_809:
	setp.eq.s32 	%p546, %r988, 0;
	@%p546 bra 	$L__BB9_811;
	selp.b32 	%r2021, %r3322, %r3324, %p943;
	shl.b32 	%r2022, %r2021, 2;
	mov.u32 	%r2023, _ZN6thrust24THRUST_300001_SM_1000_NS8cuda_cub4core6detail5shmemE;
	add.s32 	%r2024, %r2023, %r2022;
	ld.shared.u32 	%r3398, [%r2024+2048];
$L__BB9_811:
	setp.eq.s32 	%p547, %r991, 0;
	@%p547 bra 	$L__BB9_813;
	shl.b32 	%r2025, %r861, 2;
	mov.u32 	%r2026, _ZN6thrust24THRUST_300001_SM_1000_NS8cuda_cub4core6detail5shmemE;
	add.s32 	%r2027, %r2026, %r2025;
	ld.shared.u32 	%r3399, [%r2027+2048];
$L__BB9_813:
	setp.eq.s32 	%p548, %r994, 0;
	@%p548 bra 	$L__BB9_815;
	selp.b32 	%r2028, %r3330, %r3332, %p947;
	shl.b32 	%r2029, %r2028, 2;
	mov.u32 	%r2030, _ZN6thrust24THRUST_300001_SM_1000_NS8cuda_cub4core6detail5shmemE;
	add.s32 	%r2031, %r2030, %r2029;
	ld.shared.u32 	%r3400, [%r2031+2048];
$L__BB9_815:
	setp.eq.s32 	%p549, %r997, 0;
	@%p549 bra 	$L__BB9_817;
	shl.b32 	%r2032, %r881, 2;
	mov.u32 	%r2033, _ZN6thrust24THRUST_300001_SM_1000_NS8cuda_cub4core6detail5shmemE;
	add.s32 	%r2034, %r2033, %r2032;
	ld.shared.u32 	%r3401, [%r2034+2048];
$L__BB9_817:
	setp.eq.s32 	%p550, %r1000, 0;
	@%p550 bra 	$L__BB9_819;
	selp.b32 	%r2035, %r3338, %r3340, %p951;
	shl.b32 	%r2036, %r2035, 2;
	mov.u32 	%r2037, _ZN6thrust24THRUST_300001_SM_1000_NS8cuda_cub4core6detail5shmemE;
	add.s32 	%r2038, %r2037, %r2036;
	ld.shared.u32 	%r3402, [%r2038+2048];
$L__BB9_819:
	setp.eq.s32 	%p551, %r1003, 0;
	@%p551 bra 	$L__BB9_821;
	shl.b32 	%r2039, %r901, 2;
	mov.u32 	%r2040, _ZN6thrust24THRUST_300001_SM_1000_NS8cuda_cub4core6detail5shmemE;
	add.s32 	%r2041, %r2040, %r2039;
	ld.shared.u32 	%r3403, [%r2041+2048];
$L__BB9_821:
	setp.eq.s32 	%p552, %r1006, 0;
	@%p552 bra 	$L__BB9_823;
	shl.b32 	%r2042, %r912, 2;
	mov.u32 	%r2043, _ZN6thrust24THRUST_300001_SM_1000_NS8cuda_cub4core6detail5shmemE;
	add.s32 	%r2044, %r2043, %r2042;
	ld.shared.u32 	%r3404, [%r2044+2048];
$L__BB9_823:
	bar.sync 	0;
	not.pred 	%p553, %p126;
	@%p553 bra 	$L__BB9_825;
	add.s32 	%r1124, %r3425, 1;
	shl.b32 	%r2045, %r3425, 2;
	mov.u32 	%r2046, _ZN6thrust24THRUST_300001_SM_1000_NS8cuda_cub4core6detail5shmemE;
	add.s32 	%r2047, %r2046, %r2045;
	st.shared.u32 	[%r2047+2048], %r3386;
	mov.u32 	%r3425, %r1124;
$L__BB9_825:
	not.pred 	%p554, %p133;
	@%p554 bra 	$L__BB9_827;
	add.s32 	%r1126, %r3425, 1;
	shl.b32 	%r2048, %r3425, 2;
	mov.u32 	%r2049, _ZN6thrust24THRUST_300001_SM_1000_NS8cuda_cub4core6detail5shmemE;
	add.s32 	%r2050, %r2049, %r2048;
	st.shared.u32 	[%r2050+2048], %r3387;
	mov.u32 	%r3425, %r1126;
$L__BB9_827:
	not.pred 	%p555, %p140;
	@%p555 bra 	$L__BB9_829;
	add.s32 	%r1128, %r3425, 1;
	shl.b32 	%r2051, %r3425, 2;
	mov.u32 	%r2052, _ZN6thrust24THRUST_300001_SM_1000_NS8cuda_cub4core6detail5shmemE;
	add.s32 	%r2053, %r2052, %r2051;
	st.shared.u32 	[%r2053+2048], %r3388;
	mov.u32 	%r3425, %r1128;
$L__BB9_829:
	not.pred 	%p556, %p147;
	@%p556 bra 	$L__BB9_831;
	add.s32 	%r1130, %r3425, 1;
	shl.b32 	%r2054, %r3425, 2;
	mov.u32 	%r2055, _ZN6thrust24THRUST_300001_SM_1000_NS8cuda_cub4core6detail5shmemE;
	add.s32 	%r2056, %r2055, %r2054;
	st.shared.u32 	[%r2056+2048], %r3389;
	mov.u32 	%r3425, %r1130;
$L__BB9_831:
	not.pred 	%p557, %p154;
	@%p557 bra 	$L__BB9_833;
	add.s32 	%r1132, %r3425, 1;
	shl.b32 	%r2057, %r3425, 2;
	mov.u32 	%r2058, _ZN6thrust24THRUST_300001_SM_1000_NS8cuda_cub4core6detail5shmemE;
	add.s32 	%r2059, %r2058, %r2057;
	st.shared.u32 	[%r2059+2048], %r3390;
	mov.u32 	%r3425, %r1132;
$L__BB9_833:
	setp.eq.s32 	%p558, %r967, 0;
	@%p558 bra 	$L__BB9_835;
	add.s32 	%r1134, %r3425, 1;
	shl.b32 	%r2060, %r3425, 2;
	mov.u32 	%r2061, _ZN6thrust24THRUST_300001_SM_1000_NS8cuda_cub4core6detail5shmemE;
	add.s32 	%r2062, %r2061, %r2060;
	st.shared.u32 	[%r2062+2048], %r3391;
	mov.u32 	%r3425, %r1134;
$L__BB9_835:
	setp.eq.s32 	%p559, %r970, 0;
	@%p559 bra 	$L__BB9_837;
	add.s32 	%r1136, %r3425, 1;
	shl.b32 	%r2063, %r3425, 2;
	mov.u32 	%r2064, _ZN6thrust24THRUST_300001_SM_1000_NS8cuda_cub4core6detail5shmemE;
	add.s32 	%r2065, %r2064, %r2063;
	st.shared.u32 	[%r2065+2048], %r3392;
	mov.u32 	%r3425, %r1136;
$L__BB9_837:
	setp.eq.s32 	%p560, %r973, 0;
	@%p560 bra 	$L__BB9_839;
	add.s32 	%r1138, %r3425, 1;
	shl.b32 	%r2066, %r3425, 2;
	mov.u32 	%r2067, _ZN6thrust24THRUST_300001_SM_1000_NS8cuda_cub4core6detail5shmemE;
	add.s32 	%r2068, %r2067, %r2066;
	st.shared.u32 	[%r2068+2048], %r3393;
	mov.u32 	%r3425, %r1138;
$L__BB9_839:
	setp.eq.s32 	%p561, %r976, 0;
	@%p561 bra 	$L__BB9_841;
	add.s32 	%r1140, %r3425, 1;
	shl.b32 	%r2069, %r3425, 2;
	mov.u32 	%r2070, _ZN6thrust24THRUST_300001_SM_1000_NS8cuda_cub4core6detail5shmemE;
	add.s32 	%r2071, %r2070, %r2069;
	st.shared.u32 	[%r2071+2048], %r3394;
	mov.u32 	%r3425, %r1140;
$L__BB9_841:
	setp.eq.s32 	%p562, %r979, 0;
	@%p562 bra 	$L__BB9_843;
	add.s32 	%r1142, %r3425, 1;
	shl.b32 	%r2072, %r3425, 2;
	mov.u32 	%r2073, _ZN6thrust24THRUST_300001_SM_1000_NS8cuda_cub4core6detail5shmemE;
	add.s32 	%r2074, %r2073, %r2072;
	st.shared.u32 	[%r2074+2048], %r3395;
	mov.u32 	%r3425, %r1142;
$L__BB9_843:
	setp.eq.s32 	%p563, %r982, 0;
	@%p563 bra 	$L__BB9_845;
	add.s32 	%r1144, %r3425, 1;
	shl.b32 	%r2075, %r3425, 2;
	mov.u32 	%r2076, _ZN6thrust24THRUST_300001_SM_1000_NS8cuda_cub4core6detail5shmemE;
	add.s32 	%r2077, %r2076, %r2075;
	st.shared.u32 	[%r2077+2048], %r3396;
	mov.u32 	%r3425, %r1144;
$L__BB9_845:
	setp.eq.s32 	%p564, %r985, 0;
	@%p564 bra 	$L__BB9_847;
	add.s32 	%r1146, %r3425, 1;
	shl.b32 	%r2078, %r3425, 2;
	mov.u32 	%r2079, _ZN6thrust24THRUST_300001_SM_1000_NS8cuda_cub4core6detail5shmemE;
	add.s32 	%r2080, %r2079, %r2078;
	st.shared.u32 	[%r2080+2048], %r3397;
	mov.u32 	%r3425, %r1146;
$L__BB9_847:
	setp.eq.s32 	%p565, %r988, 0;
	@%p565 bra 	$L__BB9_849;
	add.s32 	%r1148, %r3425, 1;
	shl.b32 	%r2081, %r3425, 2;
	mov.u32 	%r2082, _ZN6thrust24THRUST_300001_SM_1000_NS8cuda_cub4core6detail5shmemE;
	add.s32 	%r2083, %r2082, %r2081;
	st.shared.u32 	[%r2083+2048], %r3398;
	mov.u32 	%r3425, %r1148;
$L__BB9_849:
	setp.eq.s32 	%p566, %r991, 0;
	@%p566 bra 	$L__BB9_851;
	add.s32 	%r1150, %r3425, 1;
	shl.b32 	%r2084, %r3425, 2;
	mov.u32 	%r2085, _ZN6thrust24THRUST_300001_SM_1000_NS8cuda_cub4core6detail5shmemE;
	add.s32 	%r2086, %r2085, %r2084;
	st.shared.u32 	[%r2086+2048], %r3399;
	mov.u32 	%r3425, %r1150;
$L__BB9_851:
	setp.eq.s32 	%p567, %r994, 0;
	@%p567 bra 	$L__BB9_853;
	add.s32 	%r1152, %r3425, 1;
	shl.b32 	%r2087, %r3425, 2;
	mov.u32 	%r2088, _ZN6thrust24THRUST_300001_SM_1000_NS8cuda_cub4core6detail5shmemE;
	add.s32 	%r2089, %r2088, %r2087;
	st.shared.u32 	[%r2089+2048], %r3400;
	mov.u32 	%r3425, %r1152;
$L__BB9_853:
	setp.eq.s32 	%p568, %r997, 0;
	@%p568 bra 	$L__BB9_855;
	add.s32 	%r1154, %r3425, 1;
	shl.b32 	%r2090, %r3425, 2;
	mov.u32 	%r2091, _ZN6thrust24THRUST_300001_SM_1000_NS8cuda_cub4core6detail5shmemE;
	add.s32 	%r2092, %r2091, %r2090;
	st.shared.u32 	[%r2092+2048], %r3401;
	mov.u32 	%r3425, %r1154;
$L__BB9_855:
	setp.eq.s32 	%p569, %r1000, 0;
	@%p569 bra 	$L__BB9_857;
	add.s32 	%r1156, %r3425, 1;
	shl.b32 	%r2093, %r3425, 2;
	mov.u32 	%r2094, _ZN6thrust24THRUST_300001_SM_1000_NS8cuda_cub4core6detail5shmemE;
	add.s32 	%r2095, %r2094, %r2093;
	st.shared.u32 	[%r2095+2048], %r3402;
	mov.u32 	%r3425, %r1156;
$L__BB9_857:
	setp.eq.s32 	%p570, %r1003, 0;
	@%p570 bra 	$L__BB9_859;
	add.s32 	%r1158, %r3425, 1;
	shl.b32 	%r2096, %r3425, 2;
	mov.u32 	%r2097, _ZN6thrust24THRUST_300001_SM_1000_NS8cuda_cub4core6detail5shmemE;
	add.s32 	%r2098, %r2097, %r2096;
	st.shared.u32 	[%r2098+2048], %r3403;
	mov.u32 	%r3425, %r1158;
$L__BB9_859:
	setp.eq.s32 	%p571, %r1006, 0;
	@%p571 bra 	$L__BB9_861;
	shl.b32 	%r2099, %r3425, 2;
	mov.u32 	%r2100, _ZN6thrust24THRUST_300001_SM_1000_NS8cuda_cub4core6detail5shmemE;
	add.s32 	%r2101, %r2100, %r2099;
	st.shared.u32 	[%r2101+2048], %r3404;
$L__BB9_861:
	mov.u32 	%r1160, %tid.x;
	setp.ge.s32 	%p572, %r1160, %r3359;
	bar.sync 	0;
	@%p572 bra 	$L__BB9_868;
	not.b32 	%r2102, %r1160;
	add.s32 	%r1161, %r3359, %r2102;
	and.b32  	%r2103, %r1161, 1536;
	setp.eq.s32 	%p573, %r2103, 1536;
	mov.u32 	%r3448, %r1160;
	@%p573 bra 	$L__BB9_865;
	shr.u32 	%r2104, %r1161, 9;
	add.s32 	%r2105, %r2104, 1;
	and.b32  	%r2106, %r2105, 3;
	add.s32 	%r3444, %r1160, %r3360;
	shl.b32 	%r2107, %r1160, 2;
	mov.u32 	%r2108, _ZN6thrust24THRUST_300001_SM_1000_NS8cuda_cub4core6detail5shmemE;
	add.s32 	%r2109, %r2107, %r2108;
	add.s32 	%r3443, %r2109, 2048;
	neg.s32 	%r3442, %r2106;
	shl.b32 	%r2110, %r2105, 9;
	and.b32  	%r2111, %r2110, 1536;
	add.s32 	%r3448, %r1160, %r2111;
$L__BB9_864:
	.pragma "nounroll";
	mul.wide.s32 	%rd87, %r3444, 4;
	add.s64 	%rd88, %rd8, %rd87;
	ld.shared.u32 	%r2112, [%r3443];
	st.global.u32 	[%rd88], %r2112;
	add.s32 	%r3444, %r3444, 512;
	add.s32 	%r3443, %r3443, 2048;
	add.s32 	%r3442, %r3442, 1;
	setp.ne.s32 	%p574, %r3442, 0;
	@%p574 bra 	$L__BB9_864;
$L__BB9_865:
	setp.lt.u32 	%p575, %r1161, 1536;
	@%p575 bra 	$L__BB9_868;
	add.s64 	%rd29, %rd8, 4096;
	add.s32 	%r3447, %r3448, %r3360;
	shl.b32 	%r2113, %r3448, 2;
	mov.u32 	%r2114, _ZN6thrust24THRUST_300001_SM_1000_NS8cuda_cub4core6detail5shmemE;
	add.s32 	%r2115, %r2113, %r2114;
	add.s32 	%r3446, %r2115, 8192;
$L__BB9_867:
	mul.wide.s32 	%rd89, %r3447, 4;
	add.s64 	%rd90, %rd29, %rd89;
	ld.shared.u32 	%r2116, [%r3446+-6144];
	st.global.u32 	[%rd90+-4096], %r2116;
	ld.shared.u32 	%r2117, [%r3446+-4096];
	st.global.u32 	[%rd90+-2048], %r2117;
	ld.shared.u32 	%r2118, [%r3446+-2048];
	st.global.u32 	[%rd90], %r2118;
	ld.shared.u32 	%r2119, [%r3446];
	st.global.u32 	[%rd90+2048], %r2119;
	add.s32 	%r3448, %r3448, 2048;
	add.s32 	%r3447, %r3447, 2048;
	add.s32 	%r3446, %r3446, 8192;
	setp.lt.s32 	%p576, %r3448, %r3359;
	@%p576 bra 	$L__BB9_867;
$L__BB9_868:
	setp.ne.s32 	%p577, %r1160, 0;
	@%p577 bra 	$L__BB9_870;
	ld.param.u64 	%rd141, [_ZN6thrust24THRUST_300001_SM_1000_NS8cuda_cub4core6detail13_kernel_agentINS1_16__set_operations10SetOpAgentINS0_6detail15normal_iteratorINS0_10device_ptrIiEEEESB_SB_SB_SB_SB_i7CompareNS5_31serial_set_symmetric_differenceEN4cuda3std3__417integral_constantIbLb1EEEEEJSB_SB_SB_SB_iiSB_SB_SC_SD_PNSG_4pairIiiEEPmN3cub18CUB_300001_SM_100013ScanTileStateIiLb1EEEEEEvDpT0__param_11];
	add.s32 	%r2120, %r3360, %r3359;
	cvt.s64.s32 	%rd91, %r2120;
	cvta.to.global.u64 	%rd92, %rd141;
	st.global.u64 	[%rd92], %rd91;
$L__BB9_870:
	ret;

}
	// .globl	_ZN6thrust24THRUST_300001_SM_1000_NS8cuda_cub4core6detail13_kernel_agentINS1_16__set_operations14PartitionAgentINS0_6detail15normal_iteratorINS0_10device_ptrIiEEEESB_l7CompareEEJSB_SB_lllPN4cuda3std3__44pairIllEESC_iEEEvDpT0_
.visible .entry _ZN6thrust24THRUST_300001_SM_1000_NS8cuda_cub4core6detail13_kernel_agentINS1_16__set_operations14PartitionAgentINS0_6detail15normal_iteratorINS0_10device_ptrIiEEEESB_l7CompareEEJSB_SB_lllPN4cuda3std3__44pairIllEESC_iEEEvDpT0_(
	.param .align 8 .b8 _ZN6thrust24THRUST_300001_SM_1000_NS8cuda_cub4core6detail13_kernel_agentINS1_16__set_operations14PartitionAgentINS0_6detail15normal_iteratorINS0_10device_ptrIiEEEESB_l7CompareEEJSB_SB_lllPN4cuda3std3__44pairIllEESC_iEEEvDpT0__param_0[8],
	.param .align 8 .b8 _ZN6thrust24THRUST_300001_SM_1000_NS8cuda_cub4core6detail13_kernel_agentINS1_16__set_operations14PartitionAgentINS0_6detail15normal_iteratorINS0_10device_ptrIiEEEESB_l7CompareEEJSB_SB_lllPN4cuda3std3__44pairIllEESC_iEEEvDpT0__param_1[8],
	.param .u64 _ZN6thrust24THRUST_300001_SM_1000_NS8cuda_cub4core6detail13_kernel_agentINS1_16__set_operations14PartitionAgentINS0_6detail15normal_iteratorINS0_10device_ptrIiEEEESB_l7CompareEEJSB_SB_lllPN4cuda3std3__44pairIllEESC_iEEEvDpT0__param_2,
	.param .u64 _ZN6thrust24THRUST_300001_SM_1000_NS8cuda_cub4core6detail13_kernel_agentINS1_16__set_operations14PartitionAgentINS0_6detail15normal_iteratorINS0_10device_ptrIiEEEESB_l7CompareEEJSB_SB_lllPN4cuda3std3__44pairIllEESC_iEEEvDpT0__param_3,
	.param .u64 _ZN6thrust24THRUST_300001_SM_1000_NS8cuda_cub4core6detail13_kernel_agentINS1_16__set_operations14PartitionAgentINS0_6detail15normal_iteratorINS0_10device_ptrIiEEEESB_l7CompareEEJSB_SB_lllPN4cuda3std3__44pairIllEESC_iEEEvDpT0__param_4,
	.param .u64 .ptr .align 1 _ZN6thrust24THRUST_300001_SM_1000_NS8cuda_cub4core6detail13_kernel_agentINS1_16__set_operations14PartitionAgentINS0_6detail15normal_iteratorINS0_10device_ptrIiEEEESB_l7CompareEEJSB_SB_lllPN4cuda3std3__44pairIllEESC_iEEEvDpT0__param_5,
	.param .align 1 .b8 _ZN6thrust24THRUST_300001_SM_1000_NS8cuda_cub4core6detail13_kernel_agentINS1_16__set_operations14PartitionAgentINS0_6detail15normal_iteratorINS0_10device_ptrIiEEEESB_l7CompareEEJSB_SB_lllPN4cuda3std3__44pairIllEESC_iEEEvDpT0__param_6[1],
	.param .u32 _ZN6thrust24THRUST_300001_SM_1000_NS8cuda_cub4core6detail13_kernel_agentINS1_16__set_operations14PartitionAgentINS0_6detail15normal_iteratorINS0_10device_ptrIiEEEESB_l7CompareEEJSB_SB_lllPN4cuda3std3__44pairIllEESC_iEEEvDpT0__param_7
)
.maxntid 256
{
	.reg .pred 	%p<34>;
	.reg .b32 	%r<20>;
	.reg .b64 	%rd<189>;

	ld.param.u64 	%rd68, [_ZN6thrust24THRUST_300001_SM_1000_NS8cuda_cub4core6detail13_kernel_agentINS1_16__set_operations14PartitionAgentINS0_6detail15normal_iteratorINS0_10device_ptrIiEEEESB_l7CompareEEJSB_SB_lllPN4cuda3std3__44pairIllEESC_iEEEvDpT0__param_1];
	ld.param.u64 	%rd67, [_ZN6thrust24THRUST_300001_SM_1000_NS8cuda_cub4core6detail13_kernel_agentINS1_16__set_operations14PartitionAgentINS0_6detail15normal_iteratorINS0_10device_ptrIiEEEESB_l7CompareEEJSB_SB_lllPN4cuda3std3__44pairIllEESC_iEEEvDpT0__param_0];
	ld.param.u64 	%rd69, [_ZN6thrust24THRUST_300001_SM_1000_NS8cuda_cub4core6detail13_kernel_agentINS1_16__set_operations14PartitionAgentINS0_6detail15normal_iteratorINS0_10device_ptrIiEEEESB_l7CompareEEJSB_SB_lllPN4cuda3std3__44pairIllEESC_iEEEvDpT0__param_2];
	ld.param.u64 	%rd70, [_ZN6thrust24THRUST_300001_SM_1000_NS8cuda_cub4core6detail13_kernel_agentINS1_16__set_operations14PartitionAgentINS0_6detail15normal_iteratorINS0_10device_ptrIiEEEESB_l7CompareEEJSB_SB_lllPN4cuda3std3__44pairIllEESC_iEEEvDpT0__param_3];
	ld.param.u64 	%rd72, [_ZN6thrust24THRUST_300001_SM_1000_NS8cuda_cub4core6detail13_kernel_agentINS1_16__set_operations14PartitionAgentINS0_6detail15normal_iteratorINS0_10device_ptrIiEEEESB_l7CompareEEJSB_SB_lllPN4cuda3std3__44pairIllEESC_iEEEvDpT0__param_4];
	ld.param.u64 	%rd71, [_ZN6thrust24THRUST_300001_SM_1000_NS8cuda_cub4core6detail13_kernel_agentINS1_16__set_operations14PartitionAgentINS0_6detail15normal_iteratorINS0_10device_ptrIiEEEESB_l7CompareEEJSB_SB_lllPN4cuda3std3__44pairIllEESC_iEEEvDpT0__param_5];
	ld.param.u32 	%r2, [_ZN6thrust24THRUST_300001_SM_1000_NS8cuda_cub4core6detail13_kernel_agentINS1_16__set_operations14PartitionAgentINS0_6detail15normal_iteratorINS0_10device_ptrIiEEEESB_l7CompareEEJSB_SB_lllPN4cuda3std3__44pairIllEESC_iEEEvDpT0__param_7];
	mov.u32 	%r3, %ntid.x;
	mov.u32 	%r4, %ctaid.x;
	mov.u32 	%r5, %tid.x;
	mad.lo.s32 	%r6, %r3, %r4, %r5;
	cvt.u64.u32 	%rd1, %r6;
	setp.le.s64 	%p1, %rd72, %rd1;
	@%p1 bra 	$L__BB10_28;
	cvt.s64.s32 	%rd73, %r2;
	mul.lo.s64 	%rd74, %rd73, %rd1;
	add.s64 	%rd75, %rd70, %rd69;
	min.s64 	%rd2, %rd75, %rd74;
	cvta.to.global.u64 	%rd3, %rd68;
	cvta.to.global.u64 	%rd4, %rd67;
	sub.s64 	%rd76, %rd2, %rd70;
	max.s64 	%rd163, %rd76, 0;
	min.s64 	%rd161, %rd69, %rd2;
	setp.ge.s64 	%p2, %rd163, %rd161;
	@%p2 bra 	$L__BB10_3;
$L__BB10_2:
	add.s64 	%rd77, %rd161, %rd163;
	shr.u64 	%rd78, %rd77, 1;
	shl.b64 	%rd79, %rd78, 2;
	add.s64 	%rd80, %rd4, %rd79;
	ld.global.u32 	%r7, [%rd80];
	not.b64 	%rd81, %rd78;
	add.s64 	%rd82, %rd2, %rd81;
	shl.b64 	%rd83, %rd82, 2;
	add.s64 	%rd84, %rd3, %rd83;
	ld.global.u32 	%r8, [%rd84];
	setp.lt.s32 	%p3, %r8, %r7;
	add.s64 	%rd85, %rd78, 1;
	selp.b64 	%rd163, %rd163, %rd85, %p3;
	selp.b64 	%rd161, %rd78, %rd161, %p3;
	setp.lt.s64 	%p4, %rd163, %rd161;
	@%p4 bra 	$L__BB10_2;
$L__BB10_3:
	sub.s64 	%rd12, %rd2, %rd163;
	setp.ge.s64 	%p5, %rd12, %rd70;
	mov.b64 	%rd188, 0;
	@%p5 bra 	$L__BB10_27;
	shl.b64 	%rd88, %rd12, 2;
	add.s64 	%rd13, %rd3, %rd88;
	ld.global.u32 	%r1, [%rd13];
	setp.lt.s64 	%p6, %rd163, 1;
	mov.b64 	%rd166, 0;
	mov.u64 	%rd172, %rd166;
	@%p6 bra 	$L__BB10_11;
	mul.lo.s64 	%rd89, %rd163, 511;
	shr.u64 	%rd90, %rd89, 9;
	shl.b64 	%rd91, %rd90, 2;
	add.s64 	%rd92, %rd4, %rd91;
	ld.global.u32 	%r9, [%rd92];
	setp.lt.s32 	%p7, %r9, %r1;
	add.s64 	%rd93, %rd90, 1;
	selp.b64 	%rd166, %rd163, %rd90, %p7;
	selp.b64 	%rd172, %rd93, 0, %p7;
	setp.ge.u64 	%p8, %rd172, %rd166;
	@%p8 bra 	$L__BB10_7;
	mad.lo.s64 	%rd94, %rd166, 127, %rd172;
	shr.u64 	%rd95, %rd94, 7;
	shl.b64 	%rd96, %rd95, 2;
	add.s64 	%rd97, %rd4, %rd96;
	ld.global.u32 	%r10, [%rd97];
	setp.lt.s32 	%p9, %r10, %r1;
	add.s64 	%rd98, %rd95, 1;
	selp.b64 	%rd166, %rd166, %rd95, %p9;
	selp.b64 	%rd172, %rd98, %rd172, %p9;
$L__BB10_7:
	setp.ge.u64 	%p10, %rd172, %rd166;
	@%p10 bra 	$L__BB10_9;
	mad.lo.s64 	%rd99, %rd166, 31, %rd172;
	shr.u64 	%rd100, %rd99, 5;
	shl.b64 	%rd101, %rd100, 2;
	add.s64 	%rd102, %rd4, %rd101;
	ld.global.u32 	%r11, [%rd102];
	setp.lt.s32 	%p11, %r11, %r1;
	add.s64 	%rd103, %rd100, 1;
	selp.b64 	%rd166, %rd166, %rd100, %p11;
	selp.b64 	%rd172, %rd103, %rd172, %p11;
$L__BB10_9:
	setp.ge.u64 	%p12, %rd172, %rd166;
	@%p12 bra 	$L__BB10_11;
	mad.lo.s64 	%rd104, %rd166, 15, %rd172;
	shr.u64 	%rd105, %rd104, 4;
	shl.b64 	%rd106, %rd105, 2;
	add.s64 	%rd107, %rd4, %rd106;
	ld.global.u32 	%r12, [%rd107];
	setp.lt.s32 	%p13, %r12, %r1;
	add.s64 	%rd108, %rd105, 1;
	selp.b64 	%rd166, %rd166, %rd105, %p13;
	selp.b64 	%rd172, %rd108, %rd172, %p13;
$L__BB10_11:
	setp.ge.u64 	%p14, %rd172, %rd166;
	@%p14 bra 	$L__BB10_13;
$L__BB10_12:
	add.s64 	%rd109, %rd172, %rd166;
	shr.s64 	%rd110, %rd109, 1;
	shl.b64 	%rd111, %rd110, 2;
	add.s64 	%rd112, %rd4, %rd111;
	ld.global.u32 	%r13, [%rd112];
	setp.lt.s32 	%p15, %r13, %r1;
	add.s64 	%rd113, %rd110, 1;
	selp.b64 	%rd166, %rd166, %rd110, %p15;
	selp.b64 	%rd172, %rd113, %rd172, %p15;
	setp.lt.s64 	%p16, %rd172, %rd166;
	@%p16 bra 	$L__BB10_12;
$L__BB10_13:
	setp.lt.s64 	%p17, %rd12, 1;
	mov.b64 	%rd176, 0;
	mov.u64 	%rd175, %rd12;
	@%p17 bra 	$L__BB10_15;
	mul.lo.s64 	%rd115, %rd12, 511;
	shr.u64 	%rd116, %rd115, 9;
	shl.b64 	%rd117, %rd116, 2;
	add.s64 	%rd118, %rd3, %rd117;
	ld.global.u32 	%r14, [%rd118];
	setp.lt.s32 	%p18, %r14, %r1;
	add.s64 	%rd119, %rd116, 1;
	selp.b64 	%rd175, %rd12, %rd116, %p18;
	selp.b64 	%rd176, %rd119, 0, %p18;
$L__BB10_15:
	setp.ge.s64 	%p19, %rd176, %rd175;
	@%p19 bra 	$L__BB10_17;
	mad.lo.s64 	%rd120, %rd175, 127, %rd176;
	shr.u64 	%rd121, %rd120, 7;
	shl.b64 	%rd122, %rd121, 2;
	add.s64 	%rd123, %rd3, %rd122;
	ld.global.u32 	%r15, [%rd123];
	setp.lt.s32 	%p20, %r15, %r1;
	add.s64 	%rd124, %rd121, 1;
	selp.b64 	%rd175, %rd175, %rd121, %p20;
	selp.b64 	%rd176, %rd124, %rd176, %p20;
$L__BB10_17:
	setp.ge.s64 	%p21, %rd176, %rd175;
	@%p21 bra 	$L__BB10_19;
	mad.lo.s64 	%rd125, %rd175, 31, %rd176;
	shr.u64 	%rd126, %rd125, 5;
	shl.b64 	%rd127, %rd126, 2;
	add.s64 	%rd128, %rd3, %rd127;
	ld.global.u32 	%r16, [%rd128];
	setp.lt.s32 	%p22, %r16, %r1;
	add.s64 	%rd129, %rd126, 1;
	selp.b64 	%rd175, %rd175, %rd126, %p22;
	selp.b64 	%rd176, %rd129, %rd176, %p22;
$L__BB10_19:
	setp.ge.s64 	%p23, %rd176, %rd175;
	@%p23 bra 	$L__BB10_21;
	mad.lo.s64 	%rd130, %rd175, 15, %rd176;
	shr.u64 	%rd131, %rd130, 4;
	shl.b64 	%rd132, %rd131, 2;
	add.s64 	%rd133, %rd3, %rd132;
	ld.global.u32 	%r17, [%rd133];
	setp.lt.s32 	%p24, %r17, %r1;
	add.s64 	%rd134, %rd131, 1;
	selp.b64 	%rd175, %rd175, %rd131, %p24;
	selp.b64 	%rd176, %rd134, %rd176, %p24;
$L__BB10_21:
	setp.ge.s64 	%p25, %rd176, %rd175;
	@%p25 bra 	$L__BB10_23;
$L__BB10_22:
	add.s64 	%rd135, %rd176, %rd175;
	shr.s64 	%rd136, %rd135, 1;
	shl.b64 	%rd137, %rd136, 2;
	add.s64 	%rd138, %rd3, %rd137;
	ld.global.u32 	%r18, [%rd138];
	setp.lt.s32 	%p26, %r18, %r1;
	add.s64 	%rd139, %rd136, 1;
	selp.b64 	%rd175, %rd175, %rd136, %p26;
	selp.b64 	%rd176, %rd139, %rd176, %p26;
	setp.lt.s64 	%p27, %rd176, %rd175;
	@%p27 bra 	$L__BB10_22;
$L__BB10_23:
	sub.s64 	%rd141, %rd163, %rd172;
	sub.s64 	%rd54, %rd12, %rd176;
	add.s64 	%rd55, %rd54, %rd141;
	shr.s64 	%rd142, %rd55, 1;
	max.s64 	%rd56, %rd142, %rd54;
	add.s64 	%rd143, %rd176, %rd56;
	add.s64 	%rd144, %rd143, 1;
	min.s64 	%rd145, %rd144, %rd70;
	sub.s64 	%rd185, %rd145, %rd12;
	setp.lt.s64 	%p28, %rd185, 1;
	mov.b64 	%rd186, 0;
	@%p28 bra 	$L__BB10_26;
	mov.b64 	%rd186, 0;
$L__BB10_25:
	add.s64 	%rd147, %rd186, %rd185;
	shr.u64 	%rd148, %rd147, 1;
	shl.b64 	%rd149, %rd148, 2;
	add.s64 	%rd150, %rd13, %rd149;
	ld.global.u32 	%r19, [%rd150];
	setp.lt.s32 	%p29, %r1, %r19;
	add.s64 	%rd151, %rd148, 1;
	selp.b64 	%rd185, %rd148, %rd185, %p29;
	selp.b64 	%rd186, %rd186, %rd151, %p29;
	setp.lt.s64 	%p30, %rd186, %rd185;
	@%p30 bra 	$L__BB10_25;
$L__BB10_26:
	add.s64 	%rd152, %rd54, %rd186;
	min.s64 	%rd153, %rd152, %rd56;
	sub.s64 	%rd154, %rd55, %rd153;
	add.s64 	%rd155, %rd153, 1;
	setp.eq.s64 	%p31, %rd154, %rd155;
	setp.lt.s64 	%p32, %rd56, %rd152;
	and.pred  	%p33, %p31, %p32;
	add.s64 	%rd163, %rd154, %rd172;
	selp.u64 	%rd188, 1, 0, %p33;
$L__BB10_27:
	sub.s64 	%rd156, %rd2, %rd163;
	add.s64 	%rd157, %rd156, %rd188;
	cvta.to.global.u64 	%rd158, %rd71;
	shl.b64 	%rd159, %rd1, 4;
	add.s64 	%rd160, %rd158, %rd159;
	st.global.u64 	[%rd160], %rd163;
	st.global.u64 	[%rd160+8], %rd157;
$L__BB10_28:
	ret;

}
	// .globl	_ZN6thrust24THRUST_300001_SM_1000_NS8cuda_cub4core6detail13_kernel_agentINS1_16__set_operations10SetOpAgentINS0_6detail15normal_iteratorINS0_10device_ptrIiEEEESB_SB_SB_SB_SB_l7CompareNS5_31serial_set_symmetric_differenceEN4cuda3std3__417integral_constantIbLb1EEEEEJSB_SB_SB_SB_llSB_SB_SC_SD_PNSG_4pairIllEEPmN3cub18CUB_300001_SM_100013ScanTileStateIlLb1EEEEEEvDpT0_
.visible .entry _ZN6thrust24THRUST_300001_SM_1000_NS8cuda_cub4core6detail13_kernel_agentINS1_16__set_operations10SetOpAgentINS0_6detail15normal_iteratorINS0_10device_ptrIiEEEESB_SB_SB_SB_SB_l7CompareNS5_31serial_set_symmetric_differenceEN4cuda3std3__417integral_constantIbLb1EEEEEJSB_SB_SB_SB_llSB_SB_SC_SD_PNSG_4pairIllEEPmN3cub18CUB_300001_SM_100013ScanTileStateIlLb1EEEEEEvDpT0_(
	.param .align 8 .b8 _ZN6thrust24THRUST_300001_SM_1000_NS8cuda_cub4core6detail13_kernel_agentINS1_16__set_operations10SetOpAgentINS0_6detail15normal_iteratorINS0_10device_ptrIiEEEESB_SB_SB_SB_SB_l7CompareNS5_31serial_set_symmetric_differenceEN4cuda3std3__417integral_constantIbLb1EEEEEJSB_SB_SB_SB_llSB_SB_SC_SD_PNSG_4pairIllEEPmN3cub18CUB_300001_SM_100013ScanTileStateIlLb1EEEEEEvDpT0__param_0[8],
	.param .align 8 .b8 _ZN6thrust24THRUST_300001_SM_1000_NS8cuda_cub4core6detail13_kernel_agentINS1_16__set_operations10SetOpAgentINS0_6detail15normal_iteratorINS0_10device_ptrIiEEEESB_SB_SB_SB_SB_l7CompareNS5_31serial_set_symmetric_differenceEN4cuda3std3__417integral_constantIbLb1EEEEEJSB_SB_SB_SB_llSB_SB_SC_SD_PNSG_4pairIllEEPmN3cub18CUB_300001_SM_100013ScanTileStateIlLb1EEEEEEvDpT0__param_1[8],
	.param .align 8 .b8 _ZN6thrust24THRUST_300001_SM_1000_NS8cuda_cub4core6detail13_kernel_agentINS1_16__set_operations10SetOpAgentINS0_6detail15normal_iteratorINS0_10device_ptrIiEEEESB_SB_SB_SB_SB_l7CompareNS5_31serial_set_symmetric_differenceEN4cuda3std3__417integral_constantIbLb1EEEEEJSB_SB_SB_SB_llSB_SB_SC_SD_PNSG_4pairIllEEPmN3cub18CUB_300001_SM_100013ScanTileStateIlLb1EEEEEEvDpT0__param_2[8],
	.param .align 8 .b8 _ZN6thrust24THRUST_300001_SM_1000_NS8cuda_cub4core6detail13_kernel_agentINS1_16__set_operations10SetOpAgentINS0_6detail15normal_iteratorINS0_10device_ptrIiEEEESB_SB_SB_SB_SB_l7CompareNS5_31serial_set_symmetric_differenceEN4cuda3std3__417integral_constantIbLb1EEEEEJSB_SB_SB_SB_llSB_SB_SC_SD_PNSG_4pairIllEEPmN3cub18CUB_300001_SM_100013ScanTileStateIlLb1EEEEEEvDpT0__param_3[8],
	.param .u64 _ZN6thrust24THRUST_300001_SM_1000_NS8cuda_cub4core6detail13_kernel_agentINS1_16__set_operations10SetOpAgentINS0_6detail15normal_iteratorINS0_10device_ptrIiEEEESB_SB_SB_SB_SB_l7CompareNS5_31serial_set_symmetric_differenceEN4cuda3std3__417integral_constantIbLb1EEEEEJSB_SB_SB_SB_llSB_SB_SC_SD_PNSG_4pairIllEEPmN3cub18CUB_300001_SM_100013ScanTileStateIlLb1EEEEEEvDpT0__param_4,
	.param .u64 _ZN6thrust24THRUST_300001_SM_1000_NS8cuda_cub4core6detail13_kernel_agentINS1_16__set_operations10SetOpAgentINS0_6detail15normal_iteratorINS0_10device_ptrIiEEEESB_SB_SB_SB_SB_l7CompareNS5_31serial_set_symmetric_differenceEN4cuda3std3__417integral_constantIbLb1EEEEEJSB_SB_SB_SB_llSB_SB_SC_SD_PNSG_4pairIllEEPmN3cub18CUB_300001_SM_100013ScanTileStateIlLb1EEEEEEvDpT0__param_5,
	.param .align 8 .b8 _ZN6thrust24THRUST_300001_SM_1000_NS8cuda_cub4core6detail13_kernel_agentINS1_16__set_operations10SetOpAgentINS0_6detail15normal_iteratorINS0_10device_ptrIiEEEESB_SB_SB_SB_SB_l7CompareNS5_31serial_set_symmetric_differenceEN4cuda3std3__417integral_constantIbLb1EEEEEJSB_SB_SB_SB_llSB_SB_SC_SD_PNSG_4pairIllEEPmN3cub18CUB_300001_SM_100013ScanTileStateIlLb1EEEEEEvDpT0__param_6[8],
	.param .align 8 .b8 _ZN6thrust24THRUST_300001_SM_1000_NS8cuda_cub4core6detail13_kernel_agentINS1_16__set_operations10SetOpAgentINS0_6detail15normal_iteratorINS0_10device_ptrIiEEEESB_SB_SB_SB_SB_l7CompareNS5_31serial_set_symmetric_differenceEN4cuda3std3__417integral_constantIbLb1EEEEEJSB_SB_SB_SB_llSB_SB_SC_SD_PNSG_4pairIllEEPmN3cub18CUB_300001_SM_100013ScanTileStateIlLb1EEEEEEvDpT0__param_7[8],
	.param .align 1 .b8 _ZN6thrust24THRUST_300001_SM_1000_NS8cuda_cub4core6detail13_kernel_agentINS1_16__set_operations10SetOpAgentINS0_6detail15normal_iteratorINS0_10device_ptrIiEEEESB_SB_SB_SB_SB_l7CompareNS5_31serial_set_symmetric_differenceEN4cuda3std3__417integral_constantIbLb1EEEEEJSB_SB_SB_SB_llSB_SB_SC_SD_PNSG_4pairIllEEPmN3cub18CUB_300001_SM_100013ScanTileStateIlLb1EEEEEEvDpT0__param_8[1],
	.param .align 1 .b8 _ZN6thrust24THRUST_300001_SM_1000_NS8cuda_cub4core6detail13_kernel_agentINS1_16__set_operations10SetOpAgentINS0_6detail15normal_iteratorINS0_10device_ptrIiEEEESB_SB_SB_SB_SB_l7CompareNS5_31serial_set_symmetric_differenceEN4cuda3std3__417integral_constantIbLb1EEEEEJSB_SB_SB_SB_llSB_SB_SC_SD_PNSG_4pairIllEEPmN3cub18CUB_300001_SM_100013ScanTileStateIlLb1EEEEEEvDpT0__param_9[1],
	.param .u64 .ptr .align 1 _ZN6thrust24THRUST_300001_SM_1000_NS8cuda_cub4core6detail13_kernel_agentINS1_16__set_operations10SetOpAgentINS0_6detail15normal_iteratorINS0_10device_ptrIiEEEESB_SB_SB_SB_SB_l7CompareNS5_31serial_set_symmetric_differenceEN4cuda3std3__417integral_constantIbLb1EEEEEJSB_SB_SB_SB_llSB_SB_SC_SD_PNSG_4pairIllEEPmN3cub18CUB_300001_SM_100013ScanTileStateIlLb1EEEEEEvDpT0__param_10,
	.param .u64 .ptr .align 1 _ZN6thrust24THRUST_300001_SM_1000_NS8cuda_cub4core6detail13_kernel_agentINS1_16__set_operations10SetOpAgentINS0_6detail15normal_iteratorINS0_10device_ptrIiEEEESB_SB_SB_SB_SB_l7CompareNS5_31serial_set_symmetric_differenceEN4cuda3std3__417integral_constantIbLb1EEEEEJSB_SB_SB_SB_llSB_SB_SC_SD_PNSG_4pairIllEEPmN3cub18CUB_300001_SM_100013ScanTileStateIlLb1EEEEEEvDpT0__param_11,
	.param .align 8 .b8 _ZN6thrust24THRUST_300001_SM_1000_NS8cuda_cub4core6detail13_kernel_agentINS1_16__set_operations10SetOpAgentINS0_6detail15normal_iteratorINS0_10device_ptrIiEEEESB_SB_SB_SB_SB_l7CompareNS5_31serial_set_symmetric_differenceEN4cuda3std3__417integral_constantIbLb1EEEEEJSB_SB_SB_SB_llSB_SB_SC_SD_PNSG_4pairIllEEPmN3cub18CUB_300001_SM_100013ScanTileStateIlLb1EEEEEEvDpT0__param_12[8]
)
.maxntid 512
{
	.reg .pred 	%p<976>;
	.reg .b32 	%r<3081>;
	.reg .b64 	%rd<575>;

	ld.param.u64 	%rd2, [_ZN6thrust24THRUST_300001_SM_1000_NS8cuda_cub4core6detail13_kernel_agentINS1_16__set_operations10SetOpAgentINS0_6detail15normal_iteratorINS0_10device_ptrIiEEEESB_SB_SB_SB_SB_l7CompareNS5_31serial_set_symmetric_differenceEN4cuda3std3__417integral_constantIbLb1EEEEEJSB_SB_SB_SB_llSB_SB_SC_SD_PNSG_4pairIllEEPmN3cub18CUB_300001_SM_100013ScanTileStateIlLb1EEEEEEvDpT0__param_12];
	ld.param.u64 	%rd128, [_ZN6thrust24THRUST_300001_SM_1000_NS8cuda_cub4core6detail13_kernel_agentINS1_16__set_operations10SetOpAgentINS0_6detail15normal_iteratorINS0_10device_ptrIiEEEESB_SB_SB_SB_SB_l7CompareNS5_31serial_set_symmetric_differenceEN4cuda3std3__417integral_constantIbLb1EEEEEJSB_SB_SB_SB_llSB_SB_SC_SD_PNSG_4pairIllEEPmN3cub18CUB_300001_SM_100013ScanTileStateIlLb1EEEEEEvDpT0__param_7];
	ld.param.u64 	%rd129, [_ZN6thrust24THRUST_300001_SM_1000_NS8cuda_cub4core6detail13_kernel_agentINS1_16__set_operations10SetOpAgentINS0_6detail15normal_iteratorINS0_10device_ptrIiEEEESB_SB_SB_SB_SB_l7CompareNS5_31serial_set_symmetric_differenceEN4cuda3std3__417integral_constantIbLb1EEEEEJSB_SB_SB_SB_llSB_SB_SC_SD_PNSG_4pairIllEEPmN3cub18CUB_300001_SM_100013ScanTileStateIlLb1EEEEEEvDpT0__param_6];
	ld.param.u64 	%rd130, [_ZN6thrust24THRUST_300001_SM_1000_NS8cuda_cub4core6detail13_kernel_agentINS1_16__set_operations10SetOpAgentINS0_6detail15normal_iteratorINS0_10device_ptrIiEEEESB_SB_SB_SB_SB_l7CompareNS5_31serial_set_symmetric_differenceEN4cuda3std3__417integral_constantIbLb1EEEEEJSB_SB_SB_SB_llSB_SB_SC_SD_PNSG_4pairIllEEPmN3cub18CUB_300001_SM_100013ScanTileStateIlLb1EEEEEEvDpT0__param_3];
	ld.param.u64 	%rd131, [_ZN6thrust24THRUST_300001_SM_1000_NS8cuda_cub4core6detail13_kernel_agentINS1_16__set_operations10SetOpAgentINS0_6detail15normal_iteratorINS0_10device_ptrIiEEEESB_SB_SB_SB_SB_l7CompareNS5_31serial_set_symmetric_differenceEN4cuda3std3__417integral_constantIbLb1EEEEEJSB_SB_SB_SB_llSB_SB_SC_SD_PNSG_4pairIllEEPmN3cub18CUB_300001_SM_100013ScanTileStateIlLb1EEEEEEvDpT0__param_2];
	ld.param.u64 	%rd132, [_ZN6thrust24THRUST_300001_SM_1000_NS8cuda_cub4core6detail13_kernel_agentINS1_16__set_operations10SetOpAgentINS0_6detail15normal_iteratorINS0_10device_ptrIiEEEESB_SB_SB_SB_SB_l7CompareNS5_31serial_set_symmetric_differenceEN4cuda3std3__417integral_constantIbLb1EEEEEJSB_SB_SB_SB_llSB_SB_SC_SD_PNSG_4pairIllEEPmN3cub18CUB_300001_SM_100013ScanTileStateIlLb1EEEEEEvDpT0__param_1];
	ld.param.u64 	%rd133, [_ZN6thrust24THRUST_300001_SM_1000_NS8cuda_cub4core6detail13_kernel_agentINS1_16__set_operations10SetOpAgentINS0_6detail15normal_iteratorINS0_10device_ptrIiEEEESB_SB_SB_SB_SB_l7CompareNS5_31serial_set_symmetric_differenceEN4cuda3std3__417integral_constantIbLb1EEEEEJSB_SB_SB_SB_llSB_SB_SC_SD_PNSG_4pairIllEEPmN3cub18CUB_300001_SM_100013ScanTileStateIlLb1EEEEEEvDpT0__param_0];
	ld.param.u64 	%rd134, [_ZN6thrust24THRUST_300001_SM_1000_NS8cuda_cub4core6detail13_kernel_agentINS1_16__set_operations10SetOpAgentINS0_6detail15normal_iteratorINS0_10device_ptrIiEEEESB_SB_SB_SB_SB_l7CompareNS5_31serial_set_symmetric_differenceEN4cuda3std3__417integral_constantIbLb1EEEEEJSB_SB_SB_SB_llSB_SB_SC_SD_PNSG_4pairIllEEPmN3cub18CUB_300001_SM_100013ScanTileStateIlLb1EEEEEEvDpT0__param_10];
	cvta.to.global.u64 	%rd1, %rd134;
	cvta.to.global.u64 	%rd3, %rd133;
	cvta.to.global.u64 	%rd4, %rd132;
	cvta.to.global.u64 	%rd5, %rd131;
	cvta.to.global.u64 	%rd6, %rd130;
	cvta.to.global.u64 	%rd7, %rd129;
	cvta.to.global.u64 	%rd8, %rd128;
	mov.u32 	%r1, %ctaid.x;
	mov.u32 	%r2, %nctaid.x;
	add.s32 	%r1099, %r2, -1;
	setp.ge.u32 	%p239, %r1, %r1099;
	@%p239 bra 	$L__BB11_417;
	mul.wide.u32 	%rd339, %r1, 16;
	add.s64 	%rd340, %rd1, %rd339;
	ld.global.u64 	%rd341, [%rd340];
	ld.global.u64 	%rd342, [%rd340+8];
	ld.global.u64 	%rd343, [%rd340+16];
	ld.global.u64 	%rd344, [%rd340+24];
	cvt.u32.u64 	%r1890, %rd341;
	cvt.u32.u64 	%r1891, %rd343;
	sub.s32 	%r3, %r1891, %r1890;
	sub.s64 	%rd345, %rd344, %rd342;
	cvt.u32.u64 	%r4, %rd345;
	mov.u32 	%r2874, %tid.x;
	setp.ge.s32 	%p588, %r2874, %r3;
	cvt.u64.u32 	%rd347, %r2874;
	add.s64 	%rd9, %rd341, %rd347;
	shl.b64 	%rd348, %rd9, 2;
	add.s64 	%rd10, %rd3, %rd348;
	sub.s32 	%r1892, %r2874, %r3;
	cvt.s64.s32 	%rd349, %r1892;
	add.s64 	%rd11, %rd342, %rd349;
	shl.b64 	%rd350, %rd11, 2;
	add.s64 	%rd12, %rd4, %rd350;
	@%p588 bra 	$L__BB11_3;
	ld.global.u32 	%r2669, [%rd10];
	bra.uni 	$L__BB11_4;
$L__BB11_3:
	ld.global.u32 	%r2669, [%rd12];
$L__BB11_4:
	add.s32 	%r9, %r2874, 512;
	setp.lt.s32 	%p589, %r9, %r3;
	@%p589 bra 	$L__BB11_6;
	ld.global.u32 	%r2670, [%rd12+2048];
	bra.uni 	$L__BB11_7;
$L__BB11_6:
	ld.global.u32 	%r2670, [%rd10+2048];
$L__BB11_7:
	or.b32  	%r1893, %r2874, 1024;
	setp.lt.s32 	%p590, %r1893, %r3;
	@%p590 bra 	$L__BB11_9;
	ld.global.u32 	%r2671, [%rd12+4096];
	bra.uni 	$L__BB11_10;
$L__BB11_9:
	ld.global.u32 	%r2671, [%rd10+4096];
$L__BB11_10:
	add.s32 	%r16, %r2874, 1536;
	setp.lt.s32 	%p591, %r16, %r3;
	@%p591 bra 	$L__BB11_12;
	ld.global.u32 	%r2672, [%rd12+6144];
	bra.uni 	$L__BB11_13;
$L__BB11_12:
	ld.global.u32 	%r2672, [%rd10+6144];
$L__BB11_13:
	or.b32  	%r1894, %r2874, 2048;
	setp.lt.s32 	%p592, %r1894, %r3;
	@%p592 bra 	$L__BB11_15;
	ld.global.u32 	%r2673, [%rd12+8192];
	bra.uni 	$L__BB11_16;
$L__BB11_15:
	ld.global.u32 	%r2673, [%rd10+8192];
$L__BB11_16:
	add.s32 	%r23, %r2874, 2560;
	setp.lt.s32 	%p593, %r23, %r3;
	@%p593 bra 	$L__BB11_18;
	ld.global.u32 	%r2674, [%rd12+10240];
	bra.uni 	$L__BB11_19;
$L__BB11_18:
	ld.global.u32 	%r2674, [%rd10+10240];
$L__BB11_19:
	or.b32  	%r1895, %r2874, 3072;
	setp.lt.s32 	%p594, %r1895, %r3;
	@%p594 bra 	$L__BB11_21;
	ld.global.u32 	%r2675, [%rd12+12288];
	bra.uni 	$L__BB11_22;
$L__BB11_21:
	ld.global.u32 	%r2675, [%rd10+12288];
$L__BB11_22:
	add.s32 	%r1896, %r2874, 3584;
	setp.lt.s32 	%p595, %r1896, %r3;
	@%p595 bra 	$L__BB11_24;
	ld.global.u32 	%r2676, [%rd12+14336];
	bra.uni 	$L__BB11_25;
$L__BB11_24:
	ld.global.u32 	%r2676, [%rd10+14336];
$L__BB11_25:
	or.b32  	%r1897, %r2874, 4096;
	setp.lt.s32 	%p596, %r1897, %r3;
	@%p596 bra 	$L__BB11_27;
	ld.global.u32 	%r2677, [%rd12+16384];
	bra.uni 	$L__BB11_28;
$L__BB11_27:
	ld.global.u32 	%r2677, [%rd10+16384];
$L__BB11_28:
	add.s32 	%r1898, %r2874, 4608;
	setp.lt.s32 	%p597, %r1898, %r3;
	@%p597 bra 	$L__BB11_30;
	ld.global.u32 	%r2678, [%rd12+18432];
	bra.uni 	$L__BB11_31;
$L__BB11_30:
	ld.global.u32 	%r2678, [%rd10+18432];
$L__BB11_31:
	or.b32  	%r1899, %r2874, 5120;
	setp.lt.s32 	%p598, %r1899, %r3;
	@%p598 bra 	$L__BB11_33;
	ld.global.u32 	%r2679, [%rd12+20480];
	bra.uni 	$L__BB11_34;
$L__BB11_33:
	ld.global.u32 	%r2679, [%rd10+20480];
$L__BB11_34:
	add.s32 	%r1900, %r2874, 5632;
	setp.lt.s32 	%p599, %r1900, %r3;
	@%p599 bra 	$L__BB11_36;
	ld.global.u32 	%r2680, [%rd12+22528];
	bra.uni 	$L__BB11_37;
$L__BB11_36:
	ld.global.u32 	%r2680, [%rd10+22528];
$L__BB11_37:
	or.b32  	%r1901, %r2874, 6144;
	setp.lt.s32 	%p600, %r1901, %r3;
	@%p600 bra 	$L__BB11_39;
	ld.global.u32 	%r2681, [%rd12+24576];
	bra.uni 	$L__BB11_40;
$L__BB11_39:
	ld.global.u32 	%r2681, [%rd10+24576];
$L__BB11_40:
	add.s32 	%r1902, %r2874, 6656;
	setp.lt.s32 	%p601, %r1902, %r3;
	@%p601 bra 	$L__BB11_42;
	ld.global.u32 	%r2682, [%rd12+26624];
	bra.uni 	$L__BB11_43;
$L__BB11_42:
	ld.global.u32 	%r2682, [%rd10+26624];
$L__BB11_43:
	or.b32  	%r1903, %r2874, 7168;
	setp.lt.s32 	%p602, %r1903, %r3;
	@%p602 bra 	$L__BB11_45;
	ld.global.u32 	%r2683, [%rd12+28672];
	bra.uni 	$L__BB11_46;
$L__BB11_45:
	ld.global.u32 	%r2683, [%rd10+28672];
$L__BB11_46:
	add.s32 	%r1904, %r2874, 7680;
	setp.lt.s32 	%p603, %r1904, %r3;
	@%p603 bra 	$L__BB11_48;
	ld.global.u32 	%r2684, [%rd12+30720];
	bra.uni 	$L__BB11_49;
$L__BB11_48:
	ld.global.u32 	%r2684, [%rd10+30720];
$L__BB11_49:
	or.b32  	%r1905, %r2874, 8192;
	setp.lt.s32 	%p604, %r1905, %r3;
	@%p604 bra 	$L__BB11_51;
	ld.global.u32 	%r2685, [%rd12+32768];
	bra.uni 	$L__BB11_52;
$L__BB11_51:
	ld.global.u32 	%r2685, [%rd10+32768];
$L__BB11_52:
	add.s32 	%r1906, %r2874, 8704;
	setp.lt.s32 	%p605, %r1906, %r3;
	@%p605 bra 	$L__BB11_54;
	ld.global.u32 	%r2686, [%rd12+34816];
	bra.uni 	$L__BB11_55;
$L__BB11_54:
	ld.global.u32 	%r2686, [%rd10+34816];
$L__BB11_55:
	or.b32  	%r63, %r2874, 9216;
	add.s32 	%r64, %r4, %r3;
	setp.ge.s32 	%p606, %r63, %r64;
	@%p606 bra 	$L__BB11_59;
	setp.ge.s32 	%p607, %r63, %r3;
	@%p607 bra 	$L__BB11_58;
	ld.global.u32 	%r2687, [%rd10+36864];
	bra.uni 	$L__BB11_59;
$L__BB11_58:
	ld.global.u32 	%r2687, [%rd12+36864];
$L__BB11_59:
	mov.u32 	%r1908, _ZN6thrust24THRUST_300001_SM_1000_NS8cuda_cub4core6detail5shmemE;
	add.s32 	%r1909, %r1908, 2048;
	shl.b32 	%r1911, %r2874, 2;
	add.s32 	%r68, %r1909, %r1911;
	st.shared.u32 	[%r68], %r2669;
	st.shared.u32 	[%r68+2048], %r2670;
	st.shared.u32 	[%r68+4096], %r2671;
	st.shared.u32 	[%r68+6144], %r2672;
	st.shared.u32 	[%r68+8192], %r2673;
	st.shared.u32 	[%r68+10240], %r2674;
	st.shared.u32 	[%r68+12288], %r2675;
	st.shared.u32 	[%r68+14336], %r2676;
	st.shared.u32 	[%r68+16384], %r2677;
	st.shared.u32 	[%r68+18432], %r2678;
	st.shared.u32 	[%r68+20480], %r2679;
	st.shared.u32 	[%r68+22528], %r2680;
	st.shared.u32 	[%r68+24576], %r2681;
	st.shared.u32 	[%r68+26624], %r2682;
	st.shared.u32 	[%r68+28672], %r2683;
	st.shared.u32 	[%r68+30720], %r2684;
	st.shared.u32 	[%r68+32768], %r2685;
	st.shared.u32 	[%r68+34816], %r2686;
	st.shared.u32 	[%r68+36864], %r2687;
	bar.sync 	0;
	mul.lo.s32 	%r1912, %r2874, 19;
	min.s32 	%r69, %r64, %r1912;
	shl.b32 	%r1913, %r3, 2;
	add.s32 	%r70, %r1909, %r1913;
	sub.s32 	%r1914, %r69, %r4;
	max.s32 	%r2690, %r1914, 0;
	min.s32 	%r2689, %r69, %r3;
	setp.ge.s32 	%p608, %r2690, %r2689;
	@%p608 bra 	$L__BB11_61;
$L__BB11_60:
	add.s32 	%r1915, %r2690, %r2689;
	shr.s32 	%r1916, %r1915, 1;
	shl.b32 	%r1917, %r1916, 2;
	add.s32 	%r1919, %r1908, %r1917;
	ld.shared.u32 	%r1920, [%r1919+2048];
	not.b32 	%r1921, %r1916;
	add.s32 	%r1922, %r69, %r1921;
	shl.b32 	%r1923, %r1922, 2;
	add.s32 	%r1924, %r70, %r1923;
	ld.shared.u32 	%r1925, [%r1924];
	setp.lt.s32 	%p609, %r1925, %r1920;
	add.s32 	%r1926, %r1916, 1;
	selp.b32 	%r2690, %r2690, %r1926, %p609;
	selp.b32 	%r2689, %r1916, %r2689, %p609;
	setp.lt.s32 	%p610, %r2690, %r2689;
	@%p610 bra 	$L__BB11_60;
$L__BB11_61:
	sub.s32 	%r78, %r69, %r2690;
	setp.ge.s32 	%p611, %r78, %r4;
	mov.b32 	%r2717, 0;
	@%p611 bra 	$L__BB11_86;
	shl.b32 	%r1930, %r78, 2;
	add.s32 	%r79, %r70, %r1930;
	ld.shared.u32 	%r80, [%r79];
	setp.lt.s32 	%p612, %r2690, 1;
	mov.b32 	%r2694, 0;
	mov.u32 	%r2693, %r2690;
	@%p612 bra 	$L__BB11_64;
	mul.lo.s32 	%r1931, %r2690, 511;
	shr.s32 	%r1932, %r1931, 9;
	shl.b32 	%r1933, %r1932, 2;
	add.s32 	%r1935, %r1908, %r1933;
	ld.shared.u32 	%r1936, [%r1935+2048];
	setp.lt.s32 	%p613, %r1936, %r80;
	add.s32 	%r1937, %r1932, 1;
	selp.b32 	%r2693, %r2690, %r1932, %p613;
	selp.b32 	%r2694, %r1937, 0, %p613;
$L__BB11_64:
	setp.ge.s32 	%p614, %r2694, %r2693;
	@%p614 bra 	$L__BB11_66;
	mad.lo.s32 	%r1938, %r2693, 127, %r2694;
	shr.s32 	%r1939, %r1938, 7;
	shl.b32 	%r1940, %r1939, 2;
	add.s32 	%r1942, %r1908, %r1940;
	ld.shared.u32 	%r1943, [%r1942+2048];
	setp.lt.s32 	%p615, %r1943, %r80;
	add.s32 	%r1944, %r1939, 1;
	selp.b32 	%r2693, %r2693, %r1939, %p615;
	selp.b32 	%r2694, %r1944, %r2694, %p615;
$L__BB11_66:
	setp.ge.s32 	%p616, %r2694, %r2693;
	@%p616 bra 	$L__BB11_68;
	mad.lo.s32 	%r1945, %r2693, 31, %r2694;
	shr.s32 	%r1946, %r1945, 5;
	shl.b32 	%r1947, %r1946, 2;
	add.s32 	%r1949, %r1908, %r1947;
	ld.shared.u32 	%r1950, [%r1949+2048];
	setp.lt.s32 	%p617, %r1950, %r80;
	add.s32 	%r1951, %r1946, 1;
	selp.b32 	%r2693, %r2693, %r1946, %p617;
	selp.b32 	%r2694, %r1951, %r2694, %p617;
$L__BB11_68:
	setp.ge.s32 	%p618, %r2694, %r2693;
	@%p618 bra 	$L__BB11_70;
	mad.lo.s32 	%r1952, %r2693, 15, %r2694;
	shr.s32 	%r1953, %r1952, 4;
	shl.b32 	%r1954, %r1953, 2;
	add.s32 	%r1956, %r1908, %r1954;
	ld.shared.u32 	%r1957, [%r1956+2048];
	setp.lt.s32 	%p619, %r1957, %r80;
	add.s32 	%r1958, %r1953, 1;
	selp.b32 	%r2693, %r2693, %r1953, %p619;
	selp.b32 	%r2694, %r1958, %r2694, %p619;
$L__BB11_70:
	setp.ge.s32 	%p620, %r2694, %r2693;
	@%p620 bra 	$L__BB11_72;
$L__BB11_71:
	add.s32 	%r1960, %r2694, %r2693;
	shr.s32 	%r1961, %r1960, 1;
	shl.b32 	%r1962, %r1961, 2;
	add.s32 	%r1964, %r1908, %r1962;
	ld.shared.u32 	%r1965, [%r1964+2048];
	setp.lt.s32 	%p621, %r1965, %r80;
	add.s32 	%r1966, %r1961, 1;
	selp.b32 	%r2693, %r2693, %r1961, %p621;
	selp.b32 	%r2694, %r1966, %r2694, %p621;
	setp.lt.s32 	%p622, %r2694, %r2693;
	@%p622 bra 	$L__BB11_71;
$L__BB11_72:
	setp.lt.s32 	%p623, %r78, 1;
	mov.b32 	%r2705, 0;
	mov.u32 	%r2704, %r78;
	@%p623 bra 	$L__BB11_74;
	mul.lo.s32 	%r1969, %r78, 511;
	shr.s32 	%r1970, %r1969, 9;
	shl.b32 	%r1971, %r1970, 2;
	add.s32 	%r1972, %r70, %r1971;
	ld.shared.u32 	%r1973, [%r1972];
	setp.lt.s32 	%p624, %r1973, %r80;
	add.s32 	%r1974, %r1970, 1;
	selp.b32 	%r2704, %r78, %r1970, %p624;
	selp.b32 	%r2705, %r1974, 0, %p624;
$L__BB11_74:
	setp.ge.s32 	%p625, %r2705, %r2704;
	@%p625 bra 	$L__BB11_76;
	mad.lo.s32 	%r1976, %r2704, 127, %r2705;
	shr.s32 	%r1977, %r1976, 7;
	shl.b32 	%r1978, %r1977, 2;
	add.s32 	%r1979, %r70, %r1978;
	ld.shared.u32 	%r1980, [%r1979];
	setp.lt.s32 	%p626, %r1980, %r80;
	add.s32 	%r1981, %r1977, 1;
	selp.b32 	%r2704, %r2704, %r1977, %p626;
	selp.b32 	%r2705, %r1981, %r2705, %p626;
$L__BB11_76:
	setp.ge.s32 	%p627, %r2705, %r2704;
	@%p627 bra 	$L__BB11_78;
	mad.lo.s32 	%r1982, %r2704, 31, %r2705;
	shr.s32 	%r1983, %r1982, 5;
	shl.b32 	%r1984, %r1983, 2;
	add.s32 	%r1985, %r70, %r1984;
	ld.shared.u32 	%r1986, [%r1985];
	setp.lt.s32 	%p628, %r1986, %r80;
	add.s32 	%r1987, %r1983, 1;
	selp.b32 	%r2704, %r2704, %r1983, %p628;
	selp.b32 	%r2705, %r1987, %r2705, %p628;
$L__BB11_78:
	setp.ge.s32 	%p629, %r2705, %r2704;
	@%p629 bra 	$L__BB11_80;
	mad.lo.s32 	%r1988, %r2704, 15, %r2705;
	shr.s32 	%r1989, %r1988, 4;
	shl.b32 	%r1990, %r1989, 2;
	add.s32 	%r1991, %r70, %r1990;
	ld.shared.u32 	%r1992, [%r1991];
	setp.lt.s32 	%p630, %r1992, %r80;
	add.s32 	%r1993, %r1989, 1;
	selp.b32 	%r2704, %r2704, %r1989, %p630;
	selp.b32 	%r2705, %r1993, %r2705, %p630;
$L__BB11_80:
	setp.ge.s32 	%p631, %r2705, %r2704;
	@%p631 bra 	$L__BB11_82;
$L__BB11_81:
	add.s32 	%r1995, %r2705, %r2704;
	shr.s32 	%r1996, %r1995, 1;
	shl.b32 	%r1997, %r1996, 2;
	add.s32 	%r1998, %r70, %r1997;
	ld.shared.u32 	%r1999, [%r1998];
	setp.lt.s32 	%p632, %r1999, %r80;
	add.s32 	%r2000, %r1996, 1;
	selp.b32 	%r2704, %r2704, %r1996, %p632;
	selp.b32 	%r2705, %r2000, %r2705, %p632;
	setp.lt.s32 	%p633, %r2705, %r2704;
	@%p633 bra 	$L__BB11_81;
$L__BB11_82:
	sub.s32 	%r2003, %r2690, %r2694;
	sub.s32 	%r125, %r78, %r2705;
	add.s32 	%r126, %r125, %r2003;
	shr.s32 	%r2004, %r126, 1;
	max.s32 	%r127, %r2004, %r125;
	add.s32 	%r2006, %r2705, %r127;
	add.s32 	%r2007, %r2006, 1;
	min.s32 	%r2008, %r2007, %r4;
	sub.s32 	%r2714, %r2008, %r78;
	setp.lt.s32 	%p634, %r2714, 1;
	mov.b32 	%r2715, 0;
	@%p634 bra 	$L__BB11_85;
	mov.b32 	%r2715, 0;
$L__BB11_84:
	add.s32 	%r2010, %r2715, %r2714;
	shr.s32 	%r2011, %r2010, 1;
	shl.b32 	%r2012, %r2011, 2;
	add.s32 	%r2013, %r79, %r2012;
	ld.shared.u32 	%r2014, [%r2013];
	setp.lt.s32 	%p635, %r80, %r2014;
	add.s32 	%r2015, %r2011, 1;
	selp.b32 	%r2714, %r2011, %r2714, %p635;
	selp.b32 	%r2715, %r2715, %r2015, %p635;
	setp.lt.s32 	%p636, %r2715, %r2714;
	@%p636 bra 	$L__BB11_84;
$L__BB11_85:
	add.s32 	%r2016, %r125, %r2715;
	min.s32 	%r2017, %r2016, %r127;
	sub.s32 	%r2018, %r126, %r2017;
	add.s32 	%r2019, %r2017, 1;
	setp.eq.s32 	%p637, %r2018, %r2019;
	setp.lt.s32 	%p638, %r127, %r2016;
	and.pred  	%p639, %p637, %p638;
	add.s32 	%r2690, %r2018, %r2694;
	selp.u32 	%r2717, 1, 0, %p639;
$L__BB11_86:
	sub.s32 	%r2020, %r69, %r2690;
	add.s32 	%r2021, %r2020, %r2717;
	setp.eq.s32 	%p640, %r2874, 0;
	shl.b32 	%r2022, %r3, 16;
	or.b32  	%r2023, %r2022, %r4;
	shl.b32 	%r2024, %r2690, 16;
	or.b32  	%r2025, %r2021, %r2024;
	selp.b32 	%r2026, %r2023, %r2025, %p640;
	add.s32 	%r2027, %r2874, -1;
	selp.b32 	%r2028, 511, %r2027, %p640;
	shl.b32 	%r2029, %r2028, 2;
	add.s32 	%r2031, %r1908, %r2029;
	st.shared.u32 	[%r2031], %r2026;
	bar.sync 	0;
	ld.shared.u32 	%r2032, [%r68+-2048];
	shr.s32 	%r138, %r2032, 16;
	and.b32  	%r2033, %r2032, 65535;
	add.s32 	%r139, %r2021, %r3;
	add.s32 	%r140, %r2033, %r3;
	add.s32 	%r141, %r140, %r138;
	shl.b32 	%r2034, %r139, 2;
	add.s32 	%r142, %r1909, %r2034;
	ld.shared.u32 	%r143, [%r142];
	shl.b32 	%r2036, %r2690, 2;
	add.s32 	%r144, %r1909, %r2036;
	ld.shared.u32 	%r145, [%r144];
	setp.ge.s32 	%p900, %r2690, %r138;
	setp.lt.s32 	%p641, %r2690, %r138;
	setp.ge.s32 	%p642, %r139, %r140;
	and.pred  	%p901, %p642, %p641;
	or.pred  	%p643, %p900, %p642;
	@%p643 bra 	$L__BB11_88;
	setp.lt.s32 	%p901, %r145, %r143;
	setp.lt.s32 	%p900, %r143, %r145;
$L__BB11_88:
	add.s32 	%r2037, %r139, %r2690;
	setp.lt.s32 	%p644, %r2037, %r141;
	xor.pred  	%p645, %p900, %p901;
	and.pred  	%p7, %p644, %p645;
	mov.u32 	%r2718, %r145;
	mov.u32 	%r2719, %r2690;
	@%p900 bra 	$L__BB11_90;
	add.s32 	%r2719, %r2690, 1;
	ld.shared.u32 	%r2718, [%r144+4];
$L__BB11_90:
	mov.u32 	%r2720, %r143;
	mov.u32 	%r2721, %r139;
	@%p901 bra 	$L__BB11_92;
	add.s32 	%r2721, %r139, 1;
	ld.shared.u32 	%r2720, [%r142+4];
$L__BB11_92:
	setp.ge.s32 	%p902, %r2719, %r138;
	setp.lt.s32 	%p646, %r2719, %r138;
	setp.ge.s32 	%p647, %r2721, %r140;
	and.pred  	%p903, %p647, %p646;
	or.pred  	%p648, %p902, %p647;
	@%p648 bra 	$L__BB11_94;
	setp.lt.s32 	%p903, %r2718, %r2720;
	setp.lt.s32 	%p902, %r2720, %r2718;
$L__BB11_94:
	add.s32 	%r2038, %r2721, %r2719;
	setp.lt.s32 	%p649, %r2038, %r141;
	xor.pred  	%p650, %p902, %p903;
	and.pred  	%p14, %p649, %p650;
	mov.u32 	%r2722, %r2718;
	mov.u32 	%r2723, %r2719;
	@%p902 bra 	$L__BB11_96;
	add.s32 	%r2723, %r2719, 1;
	shl.b32 	%r2039, %r2719, 2;
	add.s32 	%r2041, %r1908, %r2039;
	ld.shared.u32 	%r2722, [%r2041+2052];
$L__BB11_96:
	mov.u32 	%r2724, %r2720;
	mov.u32 	%r2725, %r2721;
	@%p903 bra 	$L__BB11_98;
	add.s32 	%r2725, %r2721, 1;
	shl.b32 	%r2042, %r2721, 2;
	add.s32 	%r2044, %r1908, %r2042;
	ld.shared.u32 	%r2724, [%r2044+2052];
$L__BB11_98:
	setp.ge.s32 	%p904, %r2723, %r138;
	setp.lt.s32 	%p651, %r2723, %r138;
	setp.ge.s32 	%p652, %r2725, %r140;
	and.pred  	%p905, %p652, %p651;
	or.pred  	%p653, %p904, %p652;
	@%p653 bra 	$L__BB11_100;
	setp.lt.s32 	%p905, %r2722, %r2724;
	setp.lt.s32 	%p904, %r2724, %r2722;
$L__BB11_100:
	add.s32 	%r2045, %r2725, %r2723;
	setp.lt.s32 	%p654, %r2045, %r141;
	xor.pred  	%p655, %p904, %p905;
	and.pred  	%p21, %p654, %p655;
	mov.u32 	%r2726, %r2722;
	mov.u32 	%r2727, %r2723;
	@%p904 bra 	$L__BB11_102;
	add.s32 	%r2727, %r2723, 1;
	shl.b32 	%r2046, %r2723, 2;
	mov.u32 	%r2047, _ZN6thrust24THRUST_300001_SM_1000_NS8cuda_cub4core6detail5shmemE;
	add.s32 	%r2048, %r2047, %r2046;
	ld.shared.u32 	%r2726, [%r2048+2052];
$L__BB11_102:
	mov.u32 	%r2728, %r2724;
	mov.u32 	%r2729, %r2725;
	@%p905 bra 	$L__BB11_104;
	add.s32 	%r2729, %r2725, 1;
	shl.b32 	%r2049, %r2725, 2;
	mov.u32 	%r2050, _ZN6thrust24THRUST_300001_SM_1000_NS8cuda_cub4core6detail5shmemE;
	add.s32 	%r2051, %r2050, %r2049;
	ld.shared.u32 	%r2728, [%r2051+2052];
$L__BB11_104:
	setp.ge.s32 	%p906, %r2727, %r138;
	setp.lt.s32 	%p656, %r2727, %r138;
	setp.ge.s32 	%p657, %r2729, %r140;
	and.pred  	%p907, %p657, %p656;
	or.pred  	%p658, %p906, %p657;
	@%p658 bra 	$L__BB11_106;
	setp.lt.s32 	%p907, %r2726, %r2728;
	setp.lt.s32 	%p906, %r2728, %r2726;
$L__BB11_106:
	add.s32 	%r2052, %r2729, %r2727;
	setp.lt.s32 	%p659, %r2052, %r141;
	xor.pred  	%p660, %p906, %p907;
	and.pred  	%p28, %p659, %p660;
	mov.u32 	%r2730, %r2726;
	mov.u32 	%r2731, %r2727;
	@%p906 bra 	$L__BB11_108;
	add.s32 	%r2731, %r2727, 1;
	shl.b32 	%r2053, %r2727, 2;
	mov.u32 	%r2054, _ZN6thrust24THRUST_300001_SM_1000_NS8cuda_cub4core6detail5shmemE;
	add.s32 	%r2055, %r2054, %r2053;
	ld.shared.u32 	%r2730, [%r2055+2052];
$L__BB11_108:
	mov.u32 	%r2732, %r2728;
	mov.u32 	%r2733, %r2729;
	@%p907 bra 	$L__BB11_110;
	add.s32 	%r2733, %r2729, 1;
	shl.b32 	%r2056, %r2729, 2;
	mov.u32 	%r2057, _ZN6thrust24THRUST_300001_SM_1000_NS8cuda_cub4core6detail5shmemE;
	add.s32 	%r2058, %r2057, %r2056;
	ld.shared.u32 	%r2732, [%r2058+2052];
$L__BB11_110:
	setp.ge.s32 	%p908, %r2731, %r138;
	setp.lt.s32 	%p661, %r2731, %r138;
	setp.ge.s32 	%p662, %r2733, %r140;
	and.pred  	%p909, %p662, %p661;
	or.pred  	%p663, %p908, %p662;
	@%p663 bra 	$L__BB11_112;
	setp.lt.s32 	%p909, %r2730, %r2732;
	setp.lt.s32 	%p908, %r2732, %r2730;
$L__BB11_112:
	add.s32 	%r2059, %r2733, %r2731;
	setp.lt.s32 	%p664, %r2059, %r141;
	xor.pred  	%p665, %p908, %p909;
	and.pred  	%p35, %p664, %p665;
	mov.u32 	%r2738, %r2730;
	mov.u32 	%r2739, %r2731;
	@%p908 bra 	$L__BB11_114;
	add.s32 	%r2739, %r2731, 1;
	shl.b32 	%r2060, %r2731, 2;
	mov.u32 	%r2061, _ZN6thrust24THRUST_300001_SM_1000_NS8cuda_cub4core6detail5shmemE;
	add.s32 	%r2062, %r2061, %r2060;
	ld.shared.u32 	%r2738, [%r2062+2052];
$L__BB11_114:
	mov.u32 	%r2740, %r2732;
	mov.u32 	%r2741, %r2733;
	@%p909 bra 	$L__BB11_116;
	add.s32 	%r2741, %r2733, 1;
	shl.b32 	%r2063, %r2733, 2;
	mov.u32 	%r2064, _ZN6thrust24THRUST_300001_SM_1000_NS8cuda_cub4core6detail5shmemE;
	add.s32 	%r2065, %r2064, %r2063;
	ld.shared.u32 	%r2740, [%r2065+2052];
$L__BB11_116:
	setp.ge.s32 	%p910, %r2739, %r138;
	setp.lt.s32 	%p666, %r2739, %r138;
	setp.ge.s32 	%p667, %r2741, %r140;
	and.pred  	%p911, %p667, %p666;
	or.pred  	%p668, %p910, %p667;
	@%p668 bra 	$L__BB11_118;
	setp.lt.s32 	%p911, %r2738, %r2740;
	setp.lt.s32 	%p910, %r2740, %r2738;
$L__BB11_118:
	selp.b32 	%r186, %r2738, %r2740, %p911;
	selp.b32 	%r187, %r2739, %r2741, %p911;
	add.s32 	%r2066, %r2741, %r2739;
	setp.lt.s32 	%p669, %r2066, %r141;
	xor.pred  	%p670, %p910, %p911;
	selp.b32 	%r2067, 32, 0, %p670;
	selp.b32 	%r188, %r2067, 0, %p669;
	@%p910 bra 	$L__BB11_120;
	add.s32 	%r189, %r2739, 1;
	shl.b32 	%r2068, %r2739, 2;
	mov.u32 	%r2069, _ZN6thrust24THRUST_300001_SM_1000_NS8cuda_cub4core6detail5shmemE;
	add.s32 	%r2070, %r2069, %r2068;
	ld.shared.u32 	%r2738, [%r2070+2052];
	mov.u32 	%r2739, %r189;
$L__BB11_120:
	@%p911 bra 	$L__BB11_122;
	add.s32 	%r193, %r2741, 1;
	shl.b32 	%r2071, %r2741, 2;
	mov.u32 	%r2072, _ZN6thrust24THRUST_300001_SM_1000_NS8cuda_cub4core6detail5shmemE;
	add.s32 	%r2073, %r2072, %r2071;
	ld.shared.u32 	%r2740, [%r2073+2052];
	mov.u32 	%r2741, %r193;
$L__BB11_122:
	setp.ge.s32 	%p912, %r2739, %r138;
	setp.lt.s32 	%p671, %r2739, %r138;
	setp.ge.s32 	%p672, %r2741, %r140;
	and.pred  	%p913, %p672, %p671;
	or.pred  	%p673, %p912, %p672;
	@%p673 bra 	$L__BB11_124;
	setp.lt.s32 	%p913, %r2738, %r2740;
	setp.lt.s32 	%p912, %r2740, %r2738;
$L__BB11_124:
	add.s32 	%r2074, %r2741, %r2739;
	setp.lt.s32 	%p674, %r2074, %r141;
	xor.pred  	%p675, %p912, %p913;
	selp.b32 	%r2075, 64, 0, %p675;
	selp.b32 	%r2076, %r2075, 0, %p674;
	or.b32  	%r2077, %r188, %r2076;
	selp.b32 	%r2078, 8, 0, %p28;
	selp.b32 	%r2079, 4, 0, %p21;
	selp.u32 	%r2080, 1, 0, %p7;
	selp.b32 	%r2081, 2, 0, %p14;
	or.b32  	%r2082, %r2081, %r2080;
	or.b32  	%r2083, %r2082, %r2079;
	or.b32  	%r2084, %r2083, %r2078;
	selp.b32 	%r2085, 16, 0, %p35;
	or.b32  	%r2086, %r2084, %r2085;
	or.b32  	%r197, %r2077, %r2086;
	mov.u32 	%r2746, %r2738;
	mov.u32 	%r2747, %r2739;
	@%p912 bra 	$L__BB11_126;
	add.s32 	%r2747, %r2739, 1;
	shl.b32 	%r2087, %r2739, 2;
	mov.u32 	%r2088, _ZN6thrust24THRUST_300001_SM_1000_NS8cuda_cub4core6detail5shmemE;
	add.s32 	%r2089, %r2088, %r2087;
	ld.shared.u32 	%r2746, [%r2089+2052];
$L__BB11_126:
	mov.u32 	%r2748, %r2740;
	mov.u32 	%r2749, %r2741;
	@%p913 bra 	$L__BB11_128;
	add.s32 	%r2749, %r2741, 1;
	shl.b32 	%r2090, %r2741, 2;
	mov.u32 	%r2091, _ZN6thrust24THRUST_300001_SM_1000_NS8cuda_cub4core6detail5shmemE;
	add.s32 	%r2092, %r2091, %r2090;
	ld.shared.u32 	%r2748, [%r2092+2052];
$L__BB11_128:
	setp.ge.s32 	%p914, %r2747, %r138;
	setp.lt.s32 	%p676, %r2747, %r138;
	setp.ge.s32 	%p677, %r2749, %r140;
	and.pred  	%p915, %p677, %p676;
	or.pred  	%p678, %p914, %p677;
	@%p678 bra 	$L__BB11_130;
	setp.lt.s32 	%p915, %r2746, %r2748;
	setp.lt.s32 	%p914, %r2748, %r2746;
$L__BB11_130:
	selp.b32 	%r206, %r2746, %r2748, %p915;
	selp.b32 	%r207, %r2747, %r2749, %p915;
	add.s32 	%r2093, %r2749, %r2747;
	setp.lt.s32 	%p679, %r2093, %r141;
	xor.pred  	%p680, %p914, %p915;
	selp.b32 	%r2094, 128, 0, %p680;
	selp.b32 	%r208, %r2094, 0, %p679;
	@%p914 bra 	$L__BB11_132;
	add.s32 	%r209, %r2747, 1;
	shl.b32 	%r2095, %r2747, 2;
	mov.u32 	%r2096, _ZN6thrust24THRUST_300001_SM_1000_NS8cuda_cub4core6detail5shmemE;
	add.s32 	%r2097, %r2096, %r2095;
	ld.shared.u32 	%r2746, [%r2097+2052];
	mov.u32 	%r2747, %r209;
$L__BB11_132:
	@%p915 bra 	$L__BB11_134;
	add.s32 	%r213, %r2749, 1;
	shl.b32 	%r2098, %r2749, 2;
	mov.u32 	%r2099, _ZN6thrust24THRUST_300001_SM_1000_NS8cuda_cub4core6detail5shmemE;
	add.s32 	%r2100, %r2099, %r2098;
	ld.shared.u32 	%r2748, [%r2100+2052];
	mov.u32 	%r2749, %r213;
$L__BB11_134:
	setp.ge.s32 	%p916, %r2747, %r138;
	setp.lt.s32 	%p681, %r2747, %r138;
	setp.ge.s32 	%p682, %r2749, %r140;
	and.pred  	%p917, %p682, %p681;
	or.pred  	%p683, %p916, %p682;
	@%p683 bra 	$L__BB11_136;
	setp.lt.s32 	%p917, %r2746, %r2748;
	setp.lt.s32 	%p916, %r2748, %r2746;
$L__BB11_136:
	add.s32 	%r2101, %r2749, %r2747;
	setp.lt.s32 	%p684, %r2101, %r141;
	xor.pred  	%p685, %p916, %p917;
	selp.b32 	%r2102, 256, 0, %p685;
	selp.b32 	%r2103, %r2102, 0, %p684;
	or.b32  	%r2104, %r208, %r2103;
	or.b32  	%r217, %r2104, %r197;
	mov.u32 	%r2754, %r2746;
	mov.u32 	%r2755, %r2747;
	@%p916 bra 	$L__BB11_138;
	add.s32 	%r2755, %r2747, 1;
	shl.b32 	%r2105, %r2747, 2;
	mov.u32 	%r2106, _ZN6thrust24THRUST_300001_SM_1000_NS8cuda_cub4core6detail5shmemE;
	add.s32 	%r2107, %r2106, %r2105;
	ld.shared.u32 	%r2754, [%r2107+2052];
$L__BB11_138:
	mov.u32 	%r2756, %r2748;
	mov.u32 	%r2757, %r2749;
	@%p917 bra 	$L__BB11_140;
	add.s32 	%r2757, %r2749, 1;
	shl.b32 	%r2108, %r2749, 2;
	mov.u32 	%r2109, _ZN6thrust24THRUST_300001_SM_1000_NS8cuda_cub4core6detail5shmemE;
	add.s32 	%r2110, %r2109, %r2108;
	ld.shared.u32 	%r2756, [%r2110+2052];
$L__BB11_140:
	setp.ge.s32 	%p918, %r2755, %r138;
	setp.lt.s32 	%p686, %r2755, %r138;
	setp.ge.s32 	%p687, %r2757, %r140;
	and.pred  	%p919, %p687, %p686;
	or.pred  	%p688, %p918, %p687;
	@%p688 bra 	$L__BB11_142;
	setp.lt.s32 	%p919, %r2754, %r2756;
	setp.lt.s32 	%p918, %r2756, %r2754;
$L__BB11_142:
	selp.b32 	%r226, %r2754, %r2756, %p919;
	selp.b32 	%r227, %r2755, %r2757, %p919;
	add.s32 	%r2111, %r2757, %r2755;
	setp.lt.s32 	%p689, %r2111, %r141;
	xor.pred  	%p690, %p918, %p919;
	selp.b32 	%r2112, 512, 0, %p690;
	selp.b32 	%r228, %r2112, 0, %p689;
	@%p918 bra 	$L__BB11_144;
	add.s32 	%r229, %r2755, 1;
	shl.b32 	%r2113, %r2755, 2;
	mov.u32 	%r2114, _ZN6thrust24THRUST_300001_SM_1000_NS8cuda_cub4core6detail5shmemE;
	add.s32 	%r2115, %r2114, %r2113;
	ld.shared.u32 	%r2754, [%r2115+2052];
	mov.u32 	%r2755, %r229;
$L__BB11_144:
	@%p919 bra 	$L__BB11_146;
	add.s32 	%r233, %r2757, 1;
	shl.b32 	%r2116, %r2757, 2;
	mov.u32 	%r2117, _ZN6thrust24THRUST_300001_SM_1000_NS8cuda_cub4core6detail5shmemE;
	add.s32 	%r2118, %r2117, %r2116;
	ld.shared.u32 	%r2756, [%r2118+2052];
	mov.u32 	%r2757, %r233;
$L__BB11_146:
	setp.ge.s32 	%p920, %r2755, %r138;
	setp.lt.s32 	%p691, %r2755, %r138;
	setp.ge.s32 	%p692, %r2757, %r140;
	and.pred  	%p921, %p692, %p691;
	or.pred  	%p693, %p920, %p692;
	@%p693 bra 	$L__BB11_148;
	setp.lt.s32 	%p921, %r2754, %r2756;
	setp.lt.s32 	%p920, %r2756, %r2754;
$L__BB11_148:
	add.s32 	%r2119, %r2757, %r2755;
	setp.lt.s32 	%p694, %r2119, %r141;
	xor.pred  	%p695, %p920, %p921;
	selp.b32 	%r2120, 1024, 0, %p695;
	selp.b32 	%r2121, %r2120, 0, %p694;
	or.b32  	%r2122, %r228, %r2121;
	or.b32  	%r237, %r2122, %r217;
	mov.u32 	%r2762, %r2754;
	mov.u32 	%r2763, %r2755;
	@%p920 bra 	$L__BB11_150;
	add.s32 	%r2763, %r2755, 1;
	shl.b32 	%r2123, %r2755, 2;
	mov.u32 	%r2124, _ZN6thrust24THRUST_300001_SM_1000_NS8cuda_cub4core6detail5shmemE;
	add.s32 	%r2125, %r2124, %r2123;
	ld.shared.u32 	%r2762, [%r2125+2052];
$L__BB11_150:
	mov.u32 	%r2764, %r2756;
	mov.u32 	%r2765, %r2757;
	@%p921 bra 	$L__BB11_152;
	add.s32 	%r2765, %r2757, 1;
	shl.b32 	%r2126, %r2757, 2;
	mov.u32 	%r2127, _ZN6thrust24THRUST_300001_SM_1000_NS8cuda_cub4core6detail5shmemE;
	add.s32 	%r2128, %r2127, %r2126;
	ld.shared.u32 	%r2764, [%r2128+2052];
$L__BB11_152:
	setp.ge.s32 	%p922, %r2763, %r138;
	setp.lt.s32 	%p696, %r2763, %r138;
	setp.ge.s32 	%p697, %r2765, %r140;
	and.pred  	%p923, %p697, %p696;
	or.pred  	%p698, %p922, %p697;
	@%p698 bra 	$L__BB11_154;
	setp.lt.s32 	%p923, %r2762, %r2764;
	setp.lt.s32 	%p922, %r2764, %r2762;
$L__BB11_154:
	selp.b32 	%r246, %r2762, %r2764, %p923;
	selp.b32 	%r247, %r2763, %r2765, %p923;
	add.s32 	%r2129, %r2765, %r2763;
	setp.lt.s32 	%p699, %r2129, %r141;
	xor.pred  	%p700, %p922, %p923;
	selp.b32 	%r2130, 2048, 0, %p700;
	selp.b32 	%r248, %r2130, 0, %p699;
	@%p922 bra 	$L__BB11_156;
	add.s32 	%r249, %r2763, 1;
	shl.b32 	%r2131, %r2763, 2;
	mov.u32 	%r2132, _ZN6thrust24THRUST_300001_SM_1000_NS8cuda_cub4core6detail5shmemE;
	add.s32 	%r2133, %r2132, %r2131;
	ld.shared.u32 	%r2762, [%r2133+2052];
	mov.u32 	%r2763, %r249;
$L__BB11_156:
	@%p923 bra 	$L__BB11_158;
	add.s32 	%r253, %r2765, 1;
	shl.b32 	%r2134, %r2765, 2;
	mov.u32 	%r2135, _ZN6thrust24THRUST_300001_SM_1000_NS8cuda_cub4core6detail5shmemE;
	add.s32 	%r2136, %r2135, %r2134;
	ld.shared.u32 	%r2764, [%r2136+2052];
	mov.u32 	%r2765, %r253;
$L__BB11_158:
	setp.ge.s32 	%p924, %r2763, %r138;
	setp.lt.s32 	%p701, %r2763, %r138;
	setp.ge.s32 	%p702, %r2765, %r140;
	and.pred  	%p925, %p702, %p701;
	or.pred  	%p703, %p924, %p702;
	@%p703 bra 	$L__BB11_160;
	setp.lt.s32 	%p925, %r2762, %r2764;
	setp.lt.s32 	%p924, %r2764, %r2762;
$L__BB11_160:
	add.s32 	%r2137, %r2765, %r2763;
	setp.lt.s32 	%p704, %r2137, %r141;
	xor.pred  	%p705, %p924, %p925;
	selp.b32 	%r2138, 4096, 0, %p705;
	selp.b32 	%r2139, %r2138, 0, %p704;
	or.b32  	%r2140, %r248, %r2139;
	or.b32  	%r257, %r2140, %r237;
	mov.u32 	%r2770, %r2762;
	mov.u32 	%r2771, %r2763;
	@%p924 bra 	$L__BB11_162;
	add.s32 	%r2771, %r2763, 1;
	shl.b32 	%r2141, %r2763, 2;
	mov.u32 	%r2142, _ZN6thrust24THRUST_300001_SM_1000_NS8cuda_cub4core6detail5shmemE;
	add.s32 	%r2143, %r2142, %r2141;
	ld.shared.u32 	%r2770, [%r2143+2052];
$L__BB11_162:
	mov.u32 	%r2772, %r2764;
	mov.u32 	%r2773, %r2765;
	@%p925 bra 	$L__BB11_164;
	add.s32 	%r2773, %r2765, 1;
	shl.b32 	%r2144, %r2765, 2;
	mov.u32 	%r2145, _ZN6thrust24THRUST_300001_SM_1000_NS8cuda_cub4core6detail5shmemE;
	add.s32 	%r2146, %r2145, %r2144;
	ld.shared.u32 	%r2772, [%r2146+2052];
$L__BB11_164:
	setp.ge.s32 	%p926, %r2771, %r138;
	setp.lt.s32 	%p706, %r2771, %r138;
	setp.ge.s32 	%p707, %r2773, %r140;
	and.pred  	%p927, %p707, %p706;
	or.pred  	%p708, %p926, %p707;
	@%p708 bra 	$L__BB11_166;
	setp.lt.s32 	%p927, %r2770, %r2772;
	setp.lt.s32 	%p926, %r2772, %r2770;
$L__BB11_166:
	selp.b32 	%r266, %r2770, %r2772, %p927;
	selp.b32 	%r267, %r2771, %r2773, %p927;
	add.s32 	%r2147, %r2773, %r2771;
	setp.lt.s32 	%p709, %r2147, %r141;
	xor.pred  	%p710, %p926, %p927;
	selp.b32 	%r2148, 8192, 0, %p710;
	selp.b32 	%r268, %r2148, 0, %p709;
	@%p926 bra 	$L__BB11_168;
	add.s32 	%r269, %r2771, 1;
	shl.b32 	%r2149, %r2771, 2;
	mov.u32 	%r2150, _ZN6thrust24THRUST_300001_SM_1000_NS8cuda_cub4core6detail5shmemE;
	add.s32 	%r2151, %r2150, %r2149;
	ld.shared.u32 	%r2770, [%r2151+2052];
	mov.u32 	%r2771, %r269;
$L__BB11_168:
	@%p927 bra 	$L__BB11_170;
	add.s32 	%r273, %r2773, 1;
	shl.b32 	%r2152, %r2773, 2;
	mov.u32 	%r2153, _ZN6thrust24THRUST_300001_SM_1000_NS8cuda_cub4core6detail5shmemE;
	add.s32 	%r2154, %r2153, %r2152;
	ld.shared.u32 	%r2772, [%r2154+2052];
	mov.u32 	%r2773, %r273;
$L__BB11_170:
	setp.ge.s32 	%p928, %r2771, %r138;
	setp.lt.s32 	%p711, %r2771, %r138;
	setp.ge.s32 	%p712, %r2773, %r140;
	and.pred  	%p929, %p712, %p711;
	or.pred  	%p713, %p928, %p712;
	@%p713 bra 	$L__BB11_172;
	setp.lt.s32 	%p929, %r2770, %r2772;
	setp.lt.s32 	%p928, %r2772, %r2770;
$L__BB11_172:
	add.s32 	%r2155, %r2773, %r2771;
	setp.lt.s32 	%p714, %r2155, %r141;
	xor.pred  	%p715, %p928, %p929;
	selp.b32 	%r2156, 16384, 0, %p715;
	selp.b32 	%r2157, %r2156, 0, %p714;
	or.b32  	%r2158, %r268, %r2157;
	or.b32  	%r277, %r2158, %r257;
	mov.u32 	%r2778, %r2770;
	mov.u32 	%r2779, %r2771;
	@%p928 bra 	$L__BB11_174;
	add.s32 	%r2779, %r2771, 1;
	shl.b32 	%r2159, %r2771, 2;
	mov.u32 	%r2160, _ZN6thrust24THRUST_300001_SM_1000_NS8cuda_cub4core6detail5shmemE;
	add.s32 	%r2161, %r2160, %r2159;
	ld.shared.u32 	%r2778, [%r2161+2052];
$L__BB11_174:
	mov.u32 	%r2780, %r2772;
	mov.u32 	%r2781, %r2773;
	@%p929 bra 	$L__BB11_176;
	add.s32 	%r2781, %r2773, 1;
	shl.b32 	%r2162, %r2773, 2;
	mov.u32 	%r2163, _ZN6thrust24THRUST_300001_SM_1000_NS8cuda_cub4core6detail5shmemE;
	add.s32 	%r2164, %r2163, %r2162;
	ld.shared.u32 	%r2780, [%r2164+2052];
$L__BB11_176:
	setp.ge.s32 	%p930, %r2779, %r138;
	setp.lt.s32 	%p716, %r2779, %r138;
	setp.ge.s32 	%p717, %r2781, %r140;
	and.pred  	%p931, %p717, %p716;
	or.pred  	%p718, %p930, %p717;
	@%p718 bra 	$L__BB11_178;
	setp.lt.s32 	%p931, %r2778, %r2780;
	setp.lt.s32 	%p930, %r2780, %r2778;
$L__BB11_178:
	selp.b32 	%r286, %r2778, %r2780, %p931;
	selp.b32 	%r287, %r2779, %r2781, %p931;
	add.s32 	%r2165, %r2781, %r2779;
	setp.lt.s32 	%p719, %r2165, %r141;
	xor.pred  	%p720, %p930, %p931;
	selp.b32 	%r2166, 32768, 0, %p720;
	selp.b32 	%r288, %r2166, 0, %p719;
	@%p930 bra 	$L__BB11_180;
	add.s32 	%r289, %r2779, 1;
	shl.b32 	%r2167, %r2779, 2;
	mov.u32 	%r2168, _ZN6thrust24THRUST_300001_SM_1000_NS8cuda_cub4core6detail5shmemE;
	add.s32 	%r2169, %r2168, %r2167;
	ld.shared.u32 	%r2778, [%r2169+2052];
	mov.u32 	%r2779, %r289;
$L__BB11_180:
	@%p931 bra 	$L__BB11_182;
	add.s32 	%r293, %r2781, 1;
	shl.b32 	%r2170, %r2781, 2;
	mov.u32 	%r2171, _ZN6thrust24THRUST_300001_SM_1000_NS8cuda_cub4core6detail5shmemE;
	add.s32 	%r2172, %r2171, %r2170;
	ld.shared.u32 	%r2780, [%r2172+2052];
	mov.u32 	%r2781, %r293;
$L__BB11_182:
	setp.ge.s32 	%p932, %r2779, %r138;
	setp.lt.s32 	%p721, %r2779, %r138;
	setp.ge.s32 	%p722, %r2781, %r140;
	and.pred  	%p933, %p722, %p721;
	or.pred  	%p723, %p932, %p722;
	@%p723 bra 	$L__BB11_184;
	setp.lt.s32 	%p933, %r2778, %r2780;
	setp.lt.s32 	%p932, %r2780, %r2778;
$L__BB11_184:
	add.s32 	%r2173, %r2781, %r2779;
	setp.lt.s32 	%p724, %r2173, %r141;
	xor.pred  	%p725, %p932, %p933;
	selp.b32 	%r2174, 65536, 0, %p725;
	selp.b32 	%r2175, %r2174, 0, %p724;
	or.b32  	%r2176, %r288, %r2175;
	or.b32  	%r297, %r2176, %r277;
	mov.u32 	%r2786, %r2778;
	mov.u32 	%r2787, %r2779;
	@%p932 bra 	$L__BB11_186;
	add.s32 	%r2787, %r2779, 1;
	shl.b32 	%r2177, %r2779, 2;
	mov.u32 	%r2178, _ZN6thrust24THRUST_300001_SM_1000_NS8cuda_cub4core6detail5shmemE;
	add.s32 	%r2179, %r2178, %r2177;
	ld.shared.u32 	%r2786, [%r2179+2052];
$L__BB11_186:
	mov.u32 	%r2788, %r2780;
	mov.u32 	%r2789, %r2781;
	@%p933 bra 	$L__BB11_188;
	add.s32 	%r2789, %r2781, 1;
	shl.b32 	%r2180, %r2781, 2;
	mov.u32 	%r2181, _ZN6thrust24THRUST_300001_SM_1000_NS8cuda_cub4core6detail5shmemE;
	add.s32 	%r2182, %r2181, %r2180;
	ld.shared.u32 	%r2788, [%r2182+2052];
$L__BB11_188:
	setp.ge.s32 	%p934, %r2787, %r138;
	setp.lt.s32 	%p726, %r2787, %r138;
	setp.ge.s32 	%p727, %r2789, %r140;
	and.pred  	%p935, %p727, %p726;
	or.pred  	%p728, %p934, %p727;
	@%p728 bra 	$L__BB11_190;
	setp.lt.s32 	%p935, %r2786, %r2788;
	setp.lt.s32 	%p934, %r2788, %r2786;
$L__BB11_190:
	selp.b32 	%r306, %r2786, %r2788, %p935;
	selp.b32 	%r307, %r2787, %r2789, %p935;
	add.s32 	%r2183, %r2789, %r2787;
	setp.lt.s32 	%p729, %r2183, %r141;
	xor.pred  	%p730, %p934, %p935;
	selp.b32 	%r2184, 131072, 0, %p730;
	selp.b32 	%r308, %r2184, 0, %p729;
	@%p934 bra 	$L__BB11_192;
	add.s32 	%r309, %r2787, 1;
	shl.b32 	%r2185, %r2787, 2;
	mov.u32 	%r2186, _ZN6thrust24THRUST_300001_SM_1000_NS8cuda_cub4core6detail5shmemE;
	add.s32 	%r2187, %r2186, %r2185;
	ld.shared.u32 	%r2786, [%r2187+2052];
	mov.u32 	%r2787, %r309;
$L__BB11_192:
	@%p935 bra 	$L__BB11_194;
	add.s32 	%r313, %r2789, 1;
	shl.b32 	%r2188, %r2789, 2;
	mov.u32 	%r2189, _ZN6thrust24THRUST_300001_SM_1000_NS8cuda_cub4core6detail5shmemE;
	add.s32 	%r2190, %r2189, %r2188;
	ld.shared.u32 	%r2788, [%r2190+2052];
	mov.u32 	%r2789, %r313;
$L__BB11_194:
	setp.ge.s32 	%p936, %r2787, %r138;
	setp.lt.s32 	%p731, %r2787, %r138;
	setp.ge.s32 	%p732, %r2789, %r140;
	and.pred  	%p937, %p732, %p731;
	or.pred  	%p733, %p936, %p732;
	@%p733 bra 	$L__BB11_196;
	setp.lt.s32 	%p937, %r2786, %r2788;
	setp.lt.s32 	%p936, %r2788, %r2786;
$L__BB11_196:
	selp.b32 	%r317, %r2786, %r2788, %p937;
	selp.b32 	%r318, %r2787, %r2789, %p937;
	add.s32 	%r2191, %r2789, %r2787;
	setp.lt.s32 	%p734, %r2191, %r141;
	xor.pred  	%p735, %p936, %p937;
	selp.b32 	%r2192, 262144, 0, %p735;
	selp.b32 	%r2193, %r2192, 0, %p734;
	or.b32  	%r2194, %r308, %r2193;
	or.b32  	%r319, %r2194, %r297;
	bar.sync 	0;
	popc.b32 	%r2195, %r319;
	cvt.u64.u32 	%rd13, %r2195;
	setp.ne.s32 	%p736, %r1, 0;
	@%p736 bra 	$L__BB11_201;
	shr.u32 	%r320, %r2874, 5;
	// begin inline asm
	mov.u32 %r2372, %laneid;
	// end inline asm
	mov.b64 	{%r2374, %r2379}, %rd13;
	mov.b32 	%r2380, 1;
	mov.b32 	%r2421, 0;
	mov.b32 	%r2422, -1;
	// begin inline asm
	shfl.sync.up.b32 %r2373, %r2374, %r2380, %r2421, %r2422;
	// end inline asm
	// begin inline asm
	shfl.sync.up.b32 %r2378, %r2379, %r2380, %r2421, %r2422;
	// end inline asm
	mov.b64 	%rd464, {%r2373, %r2378};
	setp.lt.s32 	%p790, %r2372, 1;
	selp.b64 	%rd465, 0, %rd464, %p790;
	add.s64 	%rd466, %rd465, %rd13;
	mov.b64 	{%r2384, %r2389}, %rd466;
	mov.b32 	%r2390, 2;
	// begin inline asm
	shfl.sync.up.b32 %r2383, %r2384, %r2390, %r2421, %r2422;
	// end inline asm
	// begin inline asm
	shfl.sync.up.b32 %r2388, %r2389, %r2390, %r2421, %r2422;
	// end inline asm
	mov.b64 	%rd467, {%r2383, %r2388};
	setp.lt.s32 	%p791, %r2372, 2;
	selp.b64 	%rd468, 0, %rd467, %p791;
	add.s64 	%rd469, %rd468, %rd466;
	mov.b64 	{%r2394, %r2399}, %rd469;
	mov.b32 	%r2400, 4;
	// begin inline asm
	shfl.sync.up.b32 %r2393, %r2394, %r2400, %r2421, %r2422;
	// end inline asm
	// begin inline asm
	shfl.sync.up.b32 %r2398, %r2399, %r2400, %r2421, %r2422;
	// end inline asm
	mov.b64 	%rd470, {%r2393, %r2398};
	setp.lt.s32 	%p792, %r2372, 4;
	selp.b64 	%rd471, 0, %rd470, %p792;
	add.s64 	%rd472, %rd471, %rd469;
	mov.b64 	{%r2404, %r2409}, %rd472;
	mov.b32 	%r2410, 8;
	// begin inline asm
	shfl.sync.up.b32 %r2403, %r2404, %r2410, %r2421, %r2422;
	// end inline asm
	// begin inline asm
	shfl.sync.up.b32 %r2408, %r2409, %r2410, %r2421, %r2422;
	// end inline asm
	mov.b64 	%rd473, {%r2403, %r2408};
	setp.lt.s32 	%p793, %r2372, 8;
	selp.b64 	%rd474, 0, %rd473, %p793;
	add.s64 	%rd475, %rd474, %rd472;
	mov.b64 	{%r2414, %r2419}, %rd475;
	mov.b32 	%r2420, 16;
	// begin inline asm
	shfl.sync.up.b32 %r2413, %r2414, %r2420, %r2421, %r2422;
	// end inline asm
	// begin inline asm
	shfl.sync.up.b32 %r2418, %r2419, %r2420, %r2421, %r2422;
	// end inline asm
	mov.b64 	%rd476, {%r2413, %r2418};
	setp.lt.s32 	%p794, %r2372, 16;
	selp.b64 	%rd477, 0, %rd476, %p794;
	add.s64 	%rd14, %rd477, %rd475;
	setp.ne.s32 	%p795, %r2372, 31;
	@%p795 bra 	$L__BB11_199;
	shl.b32 	%r2423, %r320, 3;
	mov.u32 	%r2424, _ZN6thrust24THRUST_300001_SM_1000_NS8cuda_cub4core6detail5shmemE;
	add.s32 	%r2425, %r2424, %r2423;
	st.shared.u64 	[%r2425], %rd14;
$L__BB11_199:
	setp.ne.s32 	%p796, %r2874, 0;
	bar.sync 	0;
	ld.shared.v2.u64 	{%rd479, %rd480}, [_ZN6thrust24THRUST_300001_SM_1000_NS8cuda_cub4core6detail5shmemE];
	add.s64 	%rd481, %rd480, %rd479;
	setp.eq.s32 	%p797, %r320, 2;
	selp.b64 	%rd482, %rd481, %rd479, %p797;
	ld.shared.v2.u64 	{%rd483, %rd484}, [_ZN6thrust24THRUST_300001_SM_1000_NS8cuda_cub4core6detail5shmemE+16];
	add.s64 	%rd485, %rd481, %rd483;
	setp.eq.s32 	%p798, %r320, 3;
	selp.b64 	%rd486, %rd485, %rd482, %p798;
	add.s64 	%rd487, %rd485, %rd484;
	setp.eq.s32 	%p799, %r320, 4;
	selp.b64 	%rd488, %rd487, %rd486, %p799;
	ld.shared.v2.u64 	{%rd489, %rd490}, [_ZN6thrust24THRUST_300001_SM_1000_NS8cuda_cub4core6detail5shmemE+32];
	add.s64 	%rd491, %rd487, %rd489;
	setp.eq.s32 	%p800, %r320, 5;
	selp.b64 	%rd492, %rd491, %rd488, %p800;
	add.s64 	%rd493, %rd491, %rd490;
	setp.eq.s32 	%p801, %r320, 6;
	selp.b64 	%rd494, %rd493, %rd492, %p801;
	ld.shared.v2.u64 	{%rd495, %rd496}, [_ZN6thrust24THRUST_300001_SM_1000_NS8cuda_cub4core6detail5shmemE+48];
	add.s64 	%rd497, %rd493, %rd495;
	setp.eq.s32 	%p802, %r320, 7;
	selp.b64 	%rd498, %rd497, %rd494, %p802;
	add.s64 	%rd499, %rd497, %rd496;
	setp.eq.s32 	%p803, %r320, 8;
	selp.b64 	%rd500, %rd499, %rd498, %p803;
	ld.shared.v2.u64 	{%rd501, %rd502}, [_ZN6thrust24THRUST_300001_SM_1000_NS8cuda_cub4core6detail5shmemE+64];
	add.s64 	%rd503, %rd499, %rd501;
	setp.eq.s32 	%p804, %r320, 9;
	selp.b64 	%rd504, %rd503, %rd500, %p804;
	add.s64 	%rd505, %rd503, %rd502;
	setp.eq.s32 	%p805, %r320, 10;
	selp.b64 	%rd506, %rd505, %rd504, %p805;
	ld.shared.v2.u64 	{%rd507, %rd508}, [_ZN6thrust24THRUST_300001_SM_1000_NS8cuda_cub4core6detail5shmemE+80];
	add.s64 	%rd509, %rd505, %rd507;
	setp.eq.s32 	%p806, %r320, 11;
	selp.b64 	%rd510, %rd509, %rd506, %p806;
	add.s64 	%rd511, %rd509, %rd508;
	setp.eq.s32 	%p807, %r320, 12;
	selp.b64 	%rd512, %rd511, %rd510, %p807;
	ld.shared.v2.u64 	{%rd513, %rd514}, [_ZN6thrust24THRUST_300001_SM_1000_NS8cuda_cub4core6detail5shmemE+96];
	add.s64 	%rd515, %rd511, %rd513;
	setp.eq.s32 	%p808, %r320, 13;
	selp.b64 	%rd516, %rd515, %rd512, %p808;
	add.s64 	%rd517, %rd515, %rd514;
	setp.eq.s32 	%p809, %r320, 14;
	selp.b64 	%rd518, %rd517, %rd516, %p809;
	ld.shared.v2.u64 	{%rd519, %rd520}, [_ZN6thrust24THRUST_300001_SM_1000_NS8cuda_cub4core6detail5shmemE+112];
	add.s64 	%rd521, %rd517, %rd519;
	setp.eq.s32 	%p810, %r320, 15;
	selp.b64 	%rd522, %rd521, %rd518, %p810;
	add.s64 	%rd553, %rd521, %rd520;
	setp.lt.u32 	%p811, %r2874, 32;
	selp.b64 	%rd523, 0, %rd522, %p811;
	setp.eq.s32 	%p812, %r2372, 0;
	sub.s64 	%rd524, %rd14, %rd13;
	selp.b64 	%rd525, 0, %rd524, %p812;
	add.s64 	%rd551, %rd523, %rd525;
	mov.b64 	%rd555, 0;
	@%p796 bra 	$L__BB11_231;
	add.s64 	%rd526, %rd2, 512;
	mov.b64 	%rd527, 101;
	// begin inline asm
	st.relaxed.gpu.v2.u64 [%rd526], {%rd527, %rd553};
	// end inline asm
	bra.uni 	$L__BB11_231;
$L__BB11_201:
	shr.u32 	%r322, %r2874, 5;
	// begin inline asm
	mov.u32 %r2196, %laneid;
	// end inline asm
	mov.b64 	{%r2198, %r2203}, %rd13;
	mov.b32 	%r2204, 1;
	mov.b32 	%r2245, 0;
	mov.b32 	%r2246, -1;
	// begin inline asm
	shfl.sync.up.b32 %r2197, %r2198, %r2204, %r2245, %r2246;
	// end inline asm
	// begin inline asm
	shfl.sync.up.b32 %r2202, %r2203, %r2204, %r2245, %r2246;
	// end inline asm
	mov.b64 	%rd351, {%r2197, %r2202};
	setp.lt.s32 	%p737, %r2196, 1;
	selp.b64 	%rd352, 0, %rd351, %p737;
	add.s64 	%rd353, %rd352, %rd13;
	mov.b64 	{%r2208, %r2213}, %rd353;
	mov.b32 	%r2214, 2;
	// begin inline asm
	shfl.sync.up.b32 %r2207, %r2208, %r2214, %r2245, %r2246;
	// end inline asm
	// begin inline asm
	shfl.sync.up.b32 %r2212, %r2213, %r2214, %r2245, %r2246;
	// end inline asm
	mov.b64 	%rd354, {%r2207, %r2212};
	setp.lt.s32 	%p738, %r2196, 2;
	selp.b64 	%rd355, 0, %rd354, %p738;
	add.s64 	%rd356, %rd355, %rd353;
	mov.b64 	{%r2218, %r2223}, %rd356;
	mov.b32 	%r2224, 4;
	// begin inline asm
	shfl.sync.up.b32 %r2217, %r2218, %r2224, %r2245, %r2246;
	// end inline asm
	// begin inline asm
	shfl.sync.up.b32 %r2222, %r2223, %r2224, %r2245, %r2246;
	// end inline asm
	mov.b64 	%rd357, {%r2217, %r2222};
	setp.lt.s32 	%p739, %r2196, 4;
	selp.b64 	%rd358, 0, %rd357, %p739;
	add.s64 	%rd359, %rd358, %rd356;
	mov.b64 	{%r2228, %r2233}, %rd359;
	mov.b32 	%r2234, 8;
	// begin inline asm
	shfl.sync.up.b32 %r2227, %r2228, %r2234, %r2245, %r2246;
	// end inline asm
	// begin inline asm
	shfl.sync.up.b32 %r2232, %r2233, %r2234, %r2245, %r2246;
	// end inline asm
	mov.b64 	%rd360, {%r2227, %r2232};
	setp.lt.s32 	%p740, %r2196, 8;
	selp.b64 	%rd361, 0, %rd360, %p740;
	add.s64 	%rd362, %rd361, %rd359;
	mov.b64 	{%r2238, %r2243}, %rd362;
	mov.b32 	%r2244, 16;
	// begin inline asm
	shfl.sync.up.b32 %r2237, %r2238, %r2244, %r2245, %r2246;
	// end inline asm
	// begin inline asm
	shfl.sync.up.b32 %r2242, %r2243, %r2244, %r2245, %r2246;
	// end inline asm
	mov.b64 	%rd363, {%r2237, %r2242};
	setp.lt.s32 	%p741, %r2196, 16;
	selp.b64 	%rd364, 0, %rd363, %p741;
	add.s64 	%rd17, %rd364, %rd362;
	setp.ne.s32 	%p742, %r2196, 31;
	@%p742 bra 	$L__BB11_203;
	shl.b32 	%r2247, %r322, 3;
	mov.u32 	%r2248, _ZN6thrust24THRUST_300001_SM_1000_NS8cuda_cub4core6detail5shmemE;
	add.s32 	%r2249, %r2248, %r2247;
	st.shared.u64 	[%r2249], %rd17;
$L__BB11_203:
	sub.s64 	%rd365, %rd17, %rd13;
	bar.sync 	0;
	ld.shared.v2.u64 	{%rd366, %rd367}, [_ZN6thrust24THRUST_300001_SM_1000_NS8cuda_cub4core6detail5shmemE];
	add.s64 	%rd368, %rd367, %rd366;
	setp.eq.s32 	%p743, %r322, 2;
	selp.b64 	%rd369, %rd368, %rd366, %p743;
	ld.shared.v2.u64 	{%rd370, %rd371}, [_ZN6thrust24THRUST_300001_SM_1000_NS8cuda_cub4core6detail5shmemE+16];
	add.s64 	%rd372, %rd368, %rd370;
	setp.eq.s32 	%p744, %r322, 3;
	selp.b64 	%rd373, %rd372, %rd369, %p744;
	add.s64 	%rd374, %rd372, %rd371;
	setp.eq.s32 	%p745, %r322, 4;
	selp.b64 	%rd375, %rd374, %rd373, %p745;
	ld.shared.v2.u64 	{%rd376, %rd377}, [_ZN6thrust24THRUST_300001_SM_1000_NS8cuda_cub4core6detail5shmemE+32];
	add.s64 	%rd378, %rd374, %rd376;
	setp.eq.s32 	%p746, %r322, 5;
	selp.b64 	%rd379, %rd378, %rd375, %p746;
	add.s64 	%rd380, %rd378, %rd377;
	setp.eq.s32 	%p747, %r322, 6;
	selp.b64 	%rd381, %rd380, %rd379, %p747;
	ld.shared.v2.u64 	{%rd382, %rd383}, [_ZN6thrust24THRUST_300001_SM_1000_NS8cuda_cub4core6detail5shmemE+48];
	add.s64 	%rd384, %rd380, %rd382;
	setp.eq.s32 	%p748, %r322, 7;
	selp.b64 	%rd385, %rd384, %rd381, %p748;
	add.s64 	%rd386, %rd384, %rd383;
	setp.eq.s32 	%p749, %r322, 8;
	selp.b64 	%rd387, %rd386, %rd385, %p749;
	ld.shared.v2.u64 	{%rd388, %rd389}, [_ZN6thrust24THRUST_300001_SM_1000_NS8cuda_cub4core6detail5shmemE+64];
	add.s64 	%rd390, %rd386, %rd388;
	setp.eq.s32 	%p750, %r322, 9;
	selp.b64 	%rd391, %rd390, %rd387, %p750;
	add.s64 	%rd392, %rd390, %rd389;
	setp.eq.s32 	%p751, %r322, 10;
	selp.b64 	%rd393, %rd392, %rd391, %p751;
	ld.shared.v2.u64 	{%rd394, %rd395}, [_ZN6thrust24THRUST_300001_SM_1000_NS8cuda_cub4core6detail5shmemE+80];
	add.s64 	%rd396, %rd392, %rd394;
	setp.eq.s32 	%p752, %r322, 11;
	selp.b64 	%rd397, %rd396, %rd393, %p752;
	add.s64 	%rd398, %rd396, %rd395;
	setp.eq.s32 	%p753, %r322, 12;
	selp.b64 	%rd399, %rd398, %rd397, %p753;
	ld.shared.v2.u64 	{%rd400, %rd401}, [_ZN6thrust24THRUST_300001_SM_1000_NS8cuda_cub4core6detail5shmemE+96];
	add.s64 	%rd402, %rd398, %rd400;
	setp.eq.s32 	%p754, %r322, 13;
	selp.b64 	%rd403, %rd402, %rd399, %p754;
	add.s64 	%rd404, %rd402, %rd401;
	setp.eq.s32 	%p755, %r322, 14;
	selp.b64 	%rd405, %rd404, %rd403, %p755;
	ld.shared.v2.u64 	{%rd406, %rd407}, [_ZN6thrust24THRUST_300001_SM_1000_NS8cuda_cub4core6detail5shmemE+112];
	add.s64 	%rd408, %rd404, %rd406;
	setp.eq.s32 	%p756, %r322, 15;
	selp.b64 	%rd409, %rd408, %rd405, %p756;
	add.s64 	%rd18, %rd408, %rd407;
	setp.gt.u32 	%p757, %r2874, 31;
	setp.lt.u32 	%p758, %r2874, 32;
	setp.eq.s32 	%p759, %r2196, 0;
	selp.b64 	%rd410, 0, %rd365, %p759;
	add.s64 	%rd551, %rd409, %rd410;
	selp.b64 	%rd20, %rd365, %rd551, %p758;
	@%p757 bra 	$L__BB11_228;
	setp.ne.s32 	%p760, %r2874, 0;
	mul.wide.u32 	%rd411, %r1, 16;
	add.s64 	%rd21, %rd2, %rd411;
	@%p760 bra 	$L__BB11_206;
	st.shared.u64 	[_ZN6thrust24THRUST_300001_SM_1000_NS8cuda_cub4core6detail5shmemE+184], %rd18;
	add.s64 	%rd412, %rd21, 512;
	mov.b64 	%rd413, 100;
	// begin inline asm
	st.relaxed.gpu.v2.u64 [%rd412], {%rd413, %rd18};
	// end inline asm
$L__BB11_206:
	not.b32 	%r324, %r2874;
	setp.gt.u32 	%p761, %r2, 499;
	@%p761 bra 	$L__BB11_208;
	membar.cta;
	bra.uni 	$L__BB11_209;
$L__BB11_208:
	mov.b32 	%r2250, 450;
	// begin inline asm
	nanosleep.u32 %r2250;
	// end inline asm
$L__BB11_209:
	mul.wide.s32 	%rd418, %r324, 16;
	add.s64 	%rd419, %rd21, %rd418;
	add.s64 	%rd417, %rd419, 512;
	// begin inline asm
	ld.relaxed.gpu.v2.u64 {%rd549, %rd546}, [%rd417];
	// end inline asm
$L__BB11_210:
	setp.eq.s64 	%p762, %rd549, 99;
	mov.b32 	%r2251, -1;
	vote.sync.any.pred 	%p763, %p762, %r2251;
	not.pred 	%p764, %p763;
	@%p764 bra 	$L__BB11_215;
	setp.gt.u32 	%p789, %r2, 499;
	@%p789 bra 	$L__BB11_213;
	membar.cta;
	bra.uni 	$L__BB11_214;
$L__BB11_213:
	mov.b32 	%r2371, 350;
	// begin inline asm
	nanosleep.u32 %r2371;
	// end inline asm
$L__BB11_214:
	// begin inline asm
	ld.relaxed.gpu.v2.u64 {%rd549, %rd546}, [%rd417];
	// end inline asm
	bra.uni 	$L__BB11_210;
$L__BB11_215:
	setp.eq.s64 	%p765, %rd549, 101;
	mov.b32 	%r2303, -1;
	vote.sync.ballot.b32 	%r2304, %p765, %r2303;
	// begin inline asm
	mov.u32 %r2253, %lanemask_ge;
	// end inline asm
	and.b32  	%r2305, %r2304, %r2253;
	or.b32  	%r2306, %r2305, -2147483648;
	add.s32 	%r2307, %r2306, -1;
	not.b32 	%r2308, %r2306;
	and.b32  	%r2309, %r2308, %r2307;
	popc.b32 	%r2257, %r2309;
	mov.b64 	{%r2255, %r2260}, %rd546;
	mov.b32 	%r2261, 1;
	// begin inline asm
	shfl.sync.down.b32 %r2254, %r2255, %r2261, %r2257, %r2303;
	// end inline asm
	// begin inline asm
	shfl.sync.down.b32 %r2259, %r2260, %r2261, %r2257, %r2303;
	// end inline asm
	mov.b64 	%rd420, {%r2254, %r2259};
	setp.lt.s32 	%p767, %r2196, %r2257;
	selp.b64 	%rd421, %rd420, 0, %p767;
	add.s64 	%rd422, %rd421, %rd546;
	mov.b64 	{%r2265, %r2270}, %rd422;
	mov.b32 	%r2271, 2;
	// begin inline asm
	shfl.sync.down.b32 %r2264, %r2265, %r2271, %r2257, %r2303;
	// end inline asm
	// begin inline asm
	shfl.sync.down.b32 %r2269, %r2270, %r2271, %r2257, %r2303;
	// end inline asm
	mov.b64 	%rd423, {%r2264, %r2269};
	add.s32 	%r326, %r2196, 2;
	setp.gt.s32 	%p768, %r326, %r2257;
	selp.b64 	%rd424, 0, %rd423, %p768;
	add.s64 	%rd425, %rd424, %rd422;
	mov.b64 	{%r2275, %r2280}, %rd425;
	mov.b32 	%r2281, 4;
	// begin inline asm
	shfl.sync.down.b32 %r2274, %r2275, %r2281, %r2257, %r2303;
	// end inline asm
	// begin inline asm
	shfl.sync.down.b32 %r2279, %r2280, %r2281, %r2257, %r2303;
	// end inline asm
	mov.b64 	%rd426, {%r2274, %r2279};
	add.s32 	%r327, %r2196, 4;
	setp.gt.s32 	%p769, %r327, %r2257;
	selp.b64 	%rd427, 0, %rd426, %p769;
	add.s64 	%rd428, %rd427, %rd425;
	mov.b64 	{%r2285, %r2290}, %rd428;
	mov.b32 	%r2291, 8;
	// begin inline asm
	shfl.sync.down.b32 %r2284, %r2285, %r2291, %r2257, %r2303;
	// end inline asm
	// begin inline asm
	shfl.sync.down.b32 %r2289, %r2290, %r2291, %r2257, %r2303;
	// end inline asm
	mov.b64 	%rd429, {%r2284, %r2289};
	add.s32 	%r328, %r2196, 8;
	setp.gt.s32 	%p770, %r328, %r2257;
	selp.b64 	%rd430, 0, %rd429, %p770;
	add.s64 	%rd431, %rd430, %rd428;
	mov.b64 	{%r2295, %r2300}, %rd431;
	mov.b32 	%r2301, 16;
	// begin inline asm
	shfl.sync.down.b32 %r2294, %r2295, %r2301, %r2257, %r2303;
	// end inline asm
	// begin inline asm
	shfl.sync.down.b32 %r2299, %r2300, %r2301, %r2257, %r2303;
	// end inline asm
	mov.b64 	%rd432, {%r2294, %r2299};
	add.s32 	%r329, %r2196, 16;
	setp.gt.s32 	%p771, %r329, %r2257;
	selp.b64 	%rd433, 0, %rd432, %p771;
	add.s64 	%rd548, %rd433, %rd431;
	add.s32 	%r2790, %r1, %r324;
	add.s64 	%rd32, %rd2, 512;
$L__BB11_216:
	setp.ne.s64 	%p772, %rd549, 101;
	mov.b32 	%r2310, -1;
	vote.sync.all.pred 	%p773, %p772, %r2310;
	not.pred 	%p774, %p773;
	@%p774 bra 	$L__BB11_224;
	mul.wide.s32 	%rd441, %r2790, 16;
	add.s64 	%rd442, %rd32, %rd441;
	add.s64 	%rd440, %rd442, -512;
	// begin inline asm
	ld.relaxed.gpu.v2.u64 {%rd549, %rd550}, [%rd440];
	// end inline asm
$L__BB11_218:
	setp.eq.s64 	%p778, %rd549, 99;
	mov.b32 	%r2312, -1;
	vote.sync.any.pred 	%p779, %p778, %r2312;
	not.pred 	%p780, %p779;
	@%p780 bra 	$L__BB11_223;
	setp.gt.u32 	%p788, %r2, 499;
	@%p788 bra 	$L__BB11_221;
	membar.cta;
	bra.uni 	$L__BB11_222;
$L__BB11_221:
	mov.b32 	%r2370, 350;
	// begin inline asm
	nanosleep.u32 %r2370;
	// end inline asm
$L__BB11_222:
	// begin inline asm
	ld.relaxed.gpu.v2.u64 {%rd549, %rd550}, [%rd440];
	// end inline asm
	bra.uni 	$L__BB11_218;
$L__BB11_223:
	setp.eq.s64 	%p781, %rd549, 101;
	mov.b32 	%r2363, -1;
	vote.sync.ballot.b32 	%r2364, %p781, %r2363;
	and.b32  	%r2365, %r2364, %r2253;
	or.b32  	%r2366, %r2365, -2147483648;
	add.s32 	%r2367, %r2366, -1;
	not.b32 	%r2368, %r2366;
	and.b32  	%r2369, %r2368, %r2367;
	popc.b32 	%r2317, %r2369;
	mov.b64 	{%r2315, %r2320}, %rd550;
	mov.b32 	%r2321, 1;
	// begin inline asm
	shfl.sync.down.b32 %r2314, %r2315, %r2321, %r2317, %r2363;
	// end inline asm
	// begin inline asm
	shfl.sync.down.b32 %r2319, %r2320, %r2321, %r2317, %r2363;
	// end inline asm
	mov.b64 	%rd443, {%r2314, %r2319};
	setp.lt.s32 	%p783, %r2196, %r2317;
	selp.b64 	%rd444, %rd443, 0, %p783;
	add.s64 	%rd445, %rd444, %rd550;
	mov.b64 	{%r2325, %r2330}, %rd445;
	mov.b32 	%r2331, 2;
	// begin inline asm
	shfl.sync.down.b32 %r2324, %r2325, %r2331, %r2317, %r2363;
	// end inline asm
	// begin inline asm
	shfl.sync.down.b32 %r2329, %r2330, %r2331, %r2317, %r2363;
	// end inline asm
	mov.b64 	%rd446, {%r2324, %r2329};
	setp.gt.s32 	%p784, %r326, %r2317;
	selp.b64 	%rd447, 0, %rd446, %p784;
	add.s64 	%rd448, %rd445, %rd447;
	mov.b64 	{%r2335, %r2340}, %rd448;
	mov.b32 	%r2341, 4;
	// begin inline asm
	shfl.sync.down.b32 %r2334, %r2335, %r2341, %r2317, %r2363;
	// end inline asm
	// begin inline asm
	shfl.sync.down.b32 %r2339, %r2340, %r2341, %r2317, %r2363;
	// end inline asm
	mov.b64 	%rd449, {%r2334, %r2339};
	setp.gt.s32 	%p785, %r327, %r2317;
	selp.b64 	%rd450, 0, %rd449, %p785;
	add.s64 	%rd451, %rd450, %rd448;
	mov.b64 	{%r2345, %r2350}, %rd451;
	mov.b32 	%r2351, 8;
	// begin inline asm
	shfl.sync.down.b32 %r2344, %r2345, %r2351, %r2317, %r2363;
	// end inline asm
	// begin inline asm
	shfl.sync.down.b32 %r2349, %r2350, %r2351, %r2317, %r2363;
	// end inline asm
	mov.b64 	%rd452, {%r2344, %r2349};
	setp.gt.s32 	%p786, %r328, %r2317;
	selp.b64 	%rd453, 0, %rd452, %p786;
	add.s64 	%rd454, %rd453, %rd451;
	mov.b64 	{%r2355, %r2360}, %rd454;
	mov.b32 	%r2361, 16;
	// begin inline asm
	shfl.sync.down.b32 %r2354, %r2355, %r2361, %r2317, %r2363;
	// end inline asm
	// begin inline asm
	shfl.sync.down.b32 %r2359, %r2360, %r2361, %r2317, %r2363;
	// end inline asm
	mov.b64 	%rd455, {%r2354, %r2359};
	setp.gt.s32 	%p787, %r329, %r2317;
	selp.b64 	%rd456, 0, %rd455, %p787;
	add.s64 	%rd457, %rd454, %rd548;
	add.s64 	%rd548, %rd457, %rd456;
	add.s32 	%r2790, %r2790, -32;
	bra.uni 	$L__BB11_216;
$L__BB11_224:
	setp.ne.s32 	%p775, %r2874, 0;
	@%p775 bra 	$L__BB11_226;
	add.s64 	%rd436, %rd548, %rd18;
	add.s64 	%rd434, %rd21, 512;
	mov.b64 	%rd435, 101;
	// begin inline asm
	st.relaxed.gpu.v2.u64 [%rd434], {%rd435, %rd436};
	// end inline asm
	st.shared.u64 	[_ZN6thrust24THRUST_300001_SM_1000_NS8cuda_cub4core6detail5shmemE+168], %rd548;
	st.shared.u64 	[_ZN6thrust24THRUST_300001_SM_1000_NS8cuda_cub4core6detail5shmemE+176], %rd436;
$L__BB11_226:
	setp.ne.s32 	%p776, %r2196, 0;
	mov.u64 	%rd551, %rd20;
	@%p776 bra 	$L__BB11_228;
	st.shared.u64 	[_ZN6thrust24THRUST_300001_SM_1000_NS8cuda_cub4core6detail5shmemE+144], %rd548;
	mov.u64 	%rd551, %rd548;
$L__BB11_228:
	setp.eq.s32 	%p777, %r2874, 0;
	bar.sync 	0;
	@%p777 bra 	$L__BB11_230;
	ld.shared.u64 	%rd437, [_ZN6thrust24THRUST_300001_SM_1000_NS8cuda_cub4core6detail5shmemE+144];
	add.s64 	%rd551, %rd437, %rd551;
$L__BB11_230:
	ld.shared.u64 	%rd553, [_ZN6thrust24THRUST_300001_SM_1000_NS8cuda_cub4core6detail5shmemE+184];
	ld.shared.u64 	%rd555, [_ZN6thrust24THRUST_300001_SM_1000_NS8cuda_cub4core6detail5shmemE+168];
$L__BB11_231:
	bar.sync 	0;
	cvt.u32.u64 	%r333, %rd553;
	cvt.u32.u64 	%r2426, %rd555;
	cvt.u32.u64 	%r2427, %rd551;
	sub.s32 	%r2853, %r2427, %r2426;
	shl.b32 	%r2428, %r2853, 2;
	mov.u32 	%r2429, _ZN6thrust24THRUST_300001_SM_1000_NS8cuda_cub4core6detail5shmemE;
	add.s32 	%r2430, %r2429, %r2428;
	add.s32 	%r335, %r2430, 2048;
	not.pred 	%p813, %p7;
	mov.u32 	%r2792, %r2853;
	@%p813 bra 	$L__BB11_233;
	add.s32 	%r2792, %r2853, 1;
	selp.b32 	%r2431, %r145, %r143, %p901;
	st.shared.u32 	[%r335], %r2431;
$L__BB11_233:
	not.pred 	%p814, %p14;
	@%p814 bra 	$L__BB11_235;
	add.s32 	%r338, %r2792, 1;
	shl.b32 	%r2432, %r2792, 2;
	mov.u32 	%r2433, _ZN6thrust24THRUST_300001_SM_1000_NS8cuda_cub4core6detail5shmemE;
	add.s32 	%r2434, %r2433, %r2432;
	selp.b32 	%r2435, %r2718, %r2720, %p903;
	st.shared.u32 	[%r2434+2048], %r2435;
	mov.u32 	%r2792, %r338;
$L__BB11_235:
	not.pred 	%p815, %p21;
	@%p815 bra 	$L__BB11_237;
	add.s32 	%r340, %r2792, 1;
	shl.b32 	%r2436, %r2792, 2;
	mov.u32 	%r2437, _ZN6thrust24THRUST_300001_SM_1000_NS8cuda_cub4core6detail5shmemE;
	add.s32 	%r2438, %r2437, %r2436;
	selp.b32 	%r2439, %r2722, %r2724, %p905;
	st.shared.u32 	[%r2438+2048], %r2439;
	mov.u32 	%r2792, %r340;
$L__BB11_237:
	not.pred 	%p816, %p28;
	@%p816 bra 	$L__BB11_239;
	add.s32 	%r342, %r2792, 1;
	shl.b32 	%r2440, %r2792, 2;
	mov.u32 	%r2441, _ZN6thrust24THRUST_300001_SM_1000_NS8cuda_cub4core6detail5shmemE;
	add.s32 	%r2442, %r2441, %r2440;
	selp.b32 	%r2443, %r2726, %r2728, %p907;
	st.shared.u32 	[%r2442+2048], %r2443;
	mov.u32 	%r2792, %r342;
$L__BB11_239:
	not.pred 	%p817, %p35;
	@%p817 bra 	$L__BB11_241;
	add.s32 	%r344, %r2792, 1;
	shl.b32 	%r2444, %r2792, 2;
	mov.u32 	%r2445, _ZN6thrust24THRUST_300001_SM_1000_NS8cuda_cub4core6detail5shmemE;
	add.s32 	%r2446, %r2445, %r2444;
	selp.b32 	%r2447, %r2730, %r2732, %p909;
	st.shared.u32 	[%r2446+2048], %r2447;
	mov.u32 	%r2792, %r344;
$L__BB11_241:
	and.b32  	%r346, %r197, 32;
	setp.eq.s32 	%p818, %r346, 0;
	@%p818 bra 	$L__BB11_243;
	add.s32 	%r347, %r2792, 1;
	shl.b32 	%r2448, %r2792, 2;
	mov.u32 	%r2449, _ZN6thrust24THRUST_300001_SM_1000_NS8cuda_cub4core6detail5shmemE;
	add.s32 	%r2450, %r2449, %r2448;
	st.shared.u32 	[%r2450+2048], %r186;
	mov.u32 	%r2792, %r347;
$L__BB11_243:
	and.b32  	%r349, %r197, 64;
	setp.eq.s32 	%p819, %r349, 0;
	@%p819 bra 	$L__BB11_245;
	add.s32 	%r350, %r2792, 1;
	shl.b32 	%r2451, %r2792, 2;
	mov.u32 	%r2452, _ZN6thrust24THRUST_300001_SM_1000_NS8cuda_cub4core6detail5shmemE;
	add.s32 	%r2453, %r2452, %r2451;
	selp.b32 	%r2454, %r2738, %r2740, %p913;
	st.shared.u32 	[%r2453+2048], %r2454;
	mov.u32 	%r2792, %r350;
$L__BB11_245:
	and.b32  	%r352, %r217, 128;
	setp.eq.s32 	%p820, %r352, 0;
	@%p820 bra 	$L__BB11_247;
	add.s32 	%r353, %r2792, 1;
	shl.b32 	%r2455, %r2792, 2;
	mov.u32 	%r2456, _ZN6thrust24THRUST_300001_SM_1000_NS8cuda_cub4core6detail5shmemE;
	add.s32 	%r2457, %r2456, %r2455;
	st.shared.u32 	[%r2457+2048], %r206;
	mov.u32 	%r2792, %r353;
$L__BB11_247:
	and.b32  	%r355, %r217, 256;
	setp.eq.s32 	%p821, %r355, 0;
	@%p821 bra 	$L__BB11_249;
	add.s32 	%r356, %r2792, 1;
	shl.b32 	%r2458, %r2792, 2;
	mov.u32 	%r2459, _ZN6thrust24THRUST_300001_SM_1000_NS8cuda_cub4core6detail5shmemE;
	add.s32 	%r2460, %r2459, %r2458;
	selp.b32 	%r2461, %r2746, %r2748, %p917;
	st.shared.u32 	[%r2460+2048], %r2461;
	mov.u32 	%r2792, %r356;
$L__BB11_249:
	and.b32  	%r358, %r237, 512;
	setp.eq.s32 	%p822, %r358, 0;
	@%p822 bra 	$L__BB11_251;
	add.s32 	%r359, %r2792, 1;
	shl.b32 	%r2462, %r2792, 2;
	mov.u32 	%r2463, _ZN6thrust24THRUST_300001_SM_1000_NS8cuda_cub4core6detail5shmemE;
	add.s32 	%r2464, %r2463, %r2462;
	st.shared.u32 	[%r2464+2048], %r226;
	mov.u32 	%r2792, %r359;
$L__BB11_251:
	and.b32  	%r361, %r237, 1024;
	setp.eq.s32 	%p823, %r361, 0;
	@%p823 bra 	$L__BB11_253;
	add.s32 	%r362, %r2792, 1;
	shl.b32 	%r2465, %r2792, 2;
	mov.u32 	%r2466, _ZN6thrust24THRUST_300001_SM_1000_NS8cuda_cub4core6detail5shmemE;
	add.s32 	%r2467, %r2466, %r2465;
	selp.b32 	%r2468, %r2754, %r2756, %p921;
	st.shared.u32 	[%r2467+2048], %r2468;
	mov.u32 	%r2792, %r362;
$L__BB11_253:
	and.b32  	%r364, %r257, 2048;
	setp.eq.s32 	%p824, %r364, 0;
	@%p824 bra 	$L__BB11_255;
	add.s32 	%r365, %r2792, 1;
	shl.b32 	%r2469, %r2792, 2;
	mov.u32 	%r2470, _ZN6thrust24THRUST_300001_SM_1000_NS8cuda_cub4core6detail5shmemE;
	add.s32 	%r2471, %r2470, %r2469;
	st.shared.u32 	[%r2471+2048], %r246;
	mov.u32 	%r2792, %r365;
$L__BB11_255:
	and.b32  	%r367, %r257, 4096;
	setp.eq.s32 	%p825, %r367, 0;
	@%p825 bra 	$L__BB11_257;
	add.s32 	%r368, %r2792, 1;
	shl.b32 	%r2472, %r2792, 2;
	mov.u32 	%r2473, _ZN6thrust24THRUST_300001_SM_1000_NS8cuda_cub4core6detail5shmemE;
	add.s32 	%r2474, %r2473, %r2472;
	selp.b32 	%r2475, %r2762, %r2764, %p925;
	st.shared.u32 	[%r2474+2048], %r2475;
	mov.u32 	%r2792, %r368;
$L__BB11_257:
	and.b32  	%r370, %r277, 8192;
	setp.eq.s32 	%p826, %r370, 0;
	@%p826 bra 	$L__BB11_259;
	add.s32 	%r371, %r2792, 1;
	shl.b32 	%r2476, %r2792, 2;
	mov.u32 	%r2477, _ZN6thrust24THRUST_300001_SM_1000_NS8cuda_cub4core6detail5shmemE;
	add.s32 	%r2478, %r2477, %r2476;
	st.shared.u32 	[%r2478+2048], %r266;
	mov.u32 	%r2792, %r371;
$L__BB11_259:
	and.b32  	%r373, %r277, 16384;
	setp.eq.s32 	%p827, %r373, 0;
	@%p827 bra 	$L__BB11_261;
	add.s32 	%r374, %r2792, 1;
	shl.b32 	%r2479, %r2792, 2;
	mov.u32 	%r2480, _ZN6thrust24THRUST_300001_SM_1000_NS8cuda_cub4core6detail5shmemE;
	add.s32 	%r2481, %r2480, %r2479;
	selp.b32 	%r2482, %r2770, %r2772, %p929;
	st.shared.u32 	[%r2481+2048], %r2482;
	mov.u32 	%r2792, %r374;
$L__BB11_261:
	and.b32  	%r376, %r297, 32768;
	setp.eq.s32 	%p828, %r376, 0;
	@%p828 bra 	$L__BB11_263;
	add.s32 	%r377, %r2792, 1;
	shl.b32 	%r2483, %r2792, 2;
	mov.u32 	%r2484, _ZN6thrust24THRUST_300001_SM_1000_NS8cuda_cub4core6detail5shmemE;
	add.s32 	%r2485, %r2484, %r2483;
	st.shared.u32 	[%r2485+2048], %r286;
	mov.u32 	%r2792, %r377;
$L__BB11_263:
	and.b32  	%r379, %r297, 65536;
	setp.eq.s32 	%p829, %r379, 0;
	@%p829 bra 	$L__BB11_265;
	add.s32 	%r380, %r2792, 1;
	shl.b32 	%r2486, %r2792, 2;
	mov.u32 	%r2487, _ZN6thrust24THRUST_300001_SM_1000_NS8cuda_cub4core6detail5shmemE;
	add.s32 	%r2488, %r2487, %r2486;
	selp.b32 	%r2489, %r2778, %r2780, %p933;
	st.shared.u32 	[%r2488+2048], %r2489;
	mov.u32 	%r2792, %r380;
$L__BB11_265:
	and.b32  	%r382, %r319, 131072;
	setp.eq.s32 	%p830, %r382, 0;
	@%p830 bra 	$L__BB11_267;
	add.s32 	%r383, %r2792, 1;
	shl.b32 	%r2490, %r2792, 2;
	mov.u32 	%r2491, _ZN6thrust24THRUST_300001_SM_1000_NS8cuda_cub4core6detail5shmemE;
	add.s32 	%r2492, %r2491, %r2490;
	st.shared.u32 	[%r2492+2048], %r306;
	mov.u32 	%r2792, %r383;
$L__BB11_267:
	and.b32  	%r385, %r319, 262144;
	setp.eq.s32 	%p831, %r385, 0;
	@%p831 bra 	$L__BB11_269;
	shl.b32 	%r2493, %r2792, 2;
	mov.u32 	%r2494, _ZN6thrust24THRUST_300001_SM_1000_NS8cuda_cub4core6detail5shmemE;
	add.s32 	%r2495, %r2494, %r2493;
	st.shared.u32 	[%r2495+2048], %r317;
$L__BB11_269:
	cvt.u64.u32 	%rd53, %r2874;
	bar.sync 	0;
	setp.ge.s32 	%p832, %r2874, %r333;
	@%p832 bra 	$L__BB11_276;
	not.b32 	%r2496, %r2874;
	add.s32 	%r386, %r2496, %r333;
	and.b32  	%r2497, %r386, 1536;
	setp.eq.s32 	%p833, %r2497, 1536;
	mov.u32 	%r2813, %r2874;
	@%p833 bra 	$L__BB11_273;
	shr.u32 	%r2498, %r386, 9;
	add.s32 	%r2499, %r2498, 1;
	and.b32  	%r2500, %r2499, 3;
	shl.b32 	%r2501, %r2874, 2;
	mov.u32 	%r2502, _ZN6thrust24THRUST_300001_SM_1000_NS8cuda_cub4core6detail5shmemE;
	add.s32 	%r2503, %r2501, %r2502;
	add.s32 	%r2810, %r2503, 2048;
	add.s64 	%rd530, %rd555, %rd53;
	shl.b64 	%rd531, %rd530, 2;
	add.s64 	%rd556, %rd7, %rd531;
	neg.s32 	%r2809, %r2500;
	shl.b32 	%r2504, %r2499, 9;
	and.b32  	%r2505, %r2504, 1536;
	add.s32 	%r2813, %r2874, %r2505;
$L__BB11_272:
	.pragma "nounroll";
	ld.shared.u32 	%r2506, [%r2810];
	st.global.u32 	[%rd556], %r2506;
	add.s32 	%r2810, %r2810, 2048;
	add.s64 	%rd556, %rd556, 2048;
	add.s32 	%r2809, %r2809, 1;
	setp.ne.s32 	%p834, %r2809, 0;
	@%p834 bra 	$L__BB11_272;
$L__BB11_273:
	setp.lt.u32 	%p835, %r386, 1536;
	@%p835 bra 	$L__BB11_276;
	cvt.u64.u32 	%rd532, %r2813;
	add.s64 	%rd533, %rd555, %rd532;
	shl.b64 	%rd534, %rd533, 2;
	add.s64 	%rd535, %rd534, %rd7;
	add.s64 	%rd557, %rd535, 4096;
	shl.b32 	%r2507, %r2813, 2;
	mov.u32 	%r2508, _ZN6thrust24THRUST_300001_SM_1000_NS8cuda_cub4core6detail5shmemE;
	add.s32 	%r2509, %r2507, %r2508;
	add.s32 	%r2812, %r2509, 8192;
$L__BB11_275:
	ld.shared.u32 	%r2510, [%r2812+-6144];
	st.global.u32 	[%rd557+-4096], %r2510;
	ld.shared.u32 	%r2511, [%r2812+-4096];
	st.global.u32 	[%rd557+-2048], %r2511;
	ld.shared.u32 	%r2512, [%r2812+-2048];
	st.global.u32 	[%rd557], %r2512;
	ld.shared.u32 	%r2513, [%r2812];
	st.global.u32 	[%rd557+2048], %r2513;
	add.s32 	%r2813, %r2813, 2048;
	add.s64 	%rd557, %rd557, 8192;
	add.s32 	%r2812, %r2812, 8192;
	setp.lt.s32 	%p836, %r2813, %r333;
	@%p836 bra 	$L__BB11_275;
$L__BB11_276:
	setp.ge.s32 	%p837, %r2874, %r3;
	add.s64 	%rd60, %rd5, %rd348;
	add.s64 	%rd61, %rd6, %rd350;
	@%p837 bra 	$L__BB11_278;
	ld.global.u32 	%r2833, [%rd60];
	bra.uni 	$L__BB11_279;
$L__BB11_278:
	ld.global.u32 	%r2833, [%rd61];
$L__BB11_279:
	setp.lt.s32 	%p838, %r9, %r3;
	@%p838 bra 	$L__BB11_281;
	ld.global.u32 	%r2834, [%rd61+2048];
	bra.uni 	$L__BB11_282;
$L__BB11_281:
	ld.global.u32 	%r2834, [%rd60+2048];
$L__BB11_282:
	or.b32  	%r2514, %r2874, 1024;
	setp.lt.s32 	%p839, %r2514, %r3;
	@%p839 bra 	$L__BB11_284;
	ld.global.u32 	%r2835, [%rd61+4096];
	bra.uni 	$L__BB11_285;
$L__BB11_284:
	ld.global.u32 	%r2835, [%rd60+4096];
$L__BB11_285:
	setp.lt.s32 	%p840, %r16, %r3;
	@%p840 bra 	$L__BB11_287;
	ld.global.u32 	%r2836, [%rd61+6144];
	bra.uni 	$L__BB11_288;
$L__BB11_287:
	ld.global.u32 	%r2836, [%rd60+6144];
$L__BB11_288:
	or.b32  	%r2515, %r2874, 2048;
	setp.lt.s32 	%p841, %r2515, %r3;
	@%p841 bra 	$L__BB11_290;
	ld.global.u32 	%r2837, [%rd61+8192];
	bra.uni 	$L__BB11_291;
$L__BB11_290:
	ld.global.u32 	%r2837, [%rd60+8192];
$L__BB11_291:
	setp.lt.s32 	%p842, %r23, %r3;
	@%p842 bra 	$L__BB11_293;
	ld.global.u32 	%r2838, [%rd61+10240];
	bra.uni 	$L__BB11_294;
$L__BB11_293:
	ld.global.u32 	%r2838, [%rd60+10240];
$L__BB11_294:
	or.b32  	%r2516, %r2874, 3072;
	setp.lt.s32 	%p843, %r2516, %r3;
	@%p843 bra 	$L__BB11_296;
	ld.global.u32 	%r2839, [%rd61+12288];
	bra.uni 	$L__BB11_297;
$L__BB11_296:
	ld.global.u32 	%r2839, [%rd60+12288];
$L__BB11_297:
	add.s32 	%r2517, %r2874, 3584;
	setp.lt.s32 	%p844, %r2517, %r3;
	@%p844 bra 	$L__BB11_299;
	ld.global.u32 	%r2840, [%rd61+14336];
	bra.uni 	$L__BB11_300;
$L__BB11_299:
	ld.global.u32 	%r2840, [%rd60+14336];
$L__BB11_300:
	or.b32  	%r2518, %r2874, 4096;
	setp.lt.s32 	%p845, %r2518, %r3;
	@%p845 bra 	$L__BB11_302;
	ld.global.u32 	%r2841, [%rd61+16384];
	bra.uni 	$L__BB11_303;
$L__BB11_302:
	ld.global.u32 	%r2841, [%rd60+16384];
$L__BB11_303:
	add.s32 	%r2519, %r2874, 4608;
	setp.lt.s32 	%p846, %r2519, %r3;
	@%p846 bra 	$L__BB11_305;
	ld.global.u32 	%r2842, [%rd61+18432];
	bra.uni 	$L__BB11_306;
$L__BB11_305:
	ld.global.u32 	%r2842, [%rd60+18432];
$L__BB11_306:
	or.b32  	%r2520, %r2874, 5120;
	setp.lt.s32 	%p847, %r2520, %r3;
	@%p847 bra 	$L__BB11_308;
	ld.global.u32 	%r2843, [%rd61+20480];
	bra.uni 	$L__BB11_309;
$L__BB11_308:
	ld.global.u32 	%r2843, [%rd60+20480];
$L__BB11_309:
	add.s32 	%r2521, %r2874, 5632;
	setp.lt.s32 	%p848, %r2521, %r3;
	@%p848 bra 	$L__BB11_311;
	ld.global.u32 	%r2844, [%rd61+22528];
	bra.uni 	$L__BB11_312;
$L__BB11_311:
	ld.global.u32 	%r2844, [%rd60+22528];
$L__BB11_312:
	or.b32  	%r2522, %r2874, 6144;
	setp.lt.s32 	%p849, %r2522, %r3;
	@%p849 bra 	$L__BB11_314;
	ld.global.u32 	%r2845, [%rd61+24576];
	bra.uni 	$L__BB11_315;
$L__BB11_314:
	ld.global.u32 	%r2845, [%rd60+24576];
$L__BB11_315:
	add.s32 	%r2523, %r2874, 6656;
	setp.lt.s32 	%p850, %r2523, %r3;
	@%p850 bra 	$L__BB11_317;
	ld.global.u32 	%r2846, [%rd61+26624];
	bra.uni 	$L__BB11_318;
$L__BB11_317:
	ld.global.u32 	%r2846, [%rd60+26624];
$L__BB11_318:
	or.b32  	%r2524, %r2874, 7168;
	setp.lt.s32 	%p851, %r2524, %r3;
	@%p851 bra 	$L__BB11_320;
	ld.global.u32 	%r2847, [%rd61+28672];
	bra.uni 	$L__BB11_321;
$L__BB11_320:
	ld.global.u32 	%r2847, [%rd60+28672];
$L__BB11_321:
	add.s32 	%r2525, %r2874, 7680;
	setp.lt.s32 	%p852, %r2525, %r3;
	@%p852 bra 	$L__BB11_323;
	ld.global.u32 	%r2848, [%rd61+30720];
	bra.uni 	$L__BB11_324;
$L__BB11_323:
	ld.global.u32 	%r2848, [%rd60+30720];
$L__BB11_324:
	or.b32  	%r2526, %r2874, 8192;
	setp.lt.s32 	%p853, %r2526, %r3;
	@%p853 bra 	$L__BB11_326;
	ld.global.u32 	%r2849, [%rd61+32768];
	bra.uni 	$L__BB11_327;
$L__BB11_326:
	ld.global.u32 	%r2849, [%rd60+32768];
$L__BB11_327:
	add.s32 	%r2527, %r2874, 8704;
	setp.lt.s32 	%p854, %r2527, %r3;
	@%p854 bra 	$L__BB11_329;
	ld.global.u32 	%r2850, [%rd61+34816];
	bra.uni 	$L__BB11_330;
$L__BB11_329:
	ld.global.u32 	%r2850, [%rd60+34816];
$L__BB11_330:
	setp.ge.s32 	%p855, %r63, %r64;
	@%p855 bra 	$L__BB11_334;
	setp.ge.s32 	%p856, %r63, %r3;
	@%p856 bra 	$L__BB11_333;
	ld.global.u32 	%r2832, [%rd60+36864];
	bra.uni 	$L__BB11_334;
$L__BB11_333:
	ld.global.u32 	%r2832, [%rd61+36864];
$L__BB11_334:
	bar.sync 	0;
	st.shared.u32 	[%r68], %r2833;
	st.shared.u32 	[%r68+2048], %r2834;
	st.shared.u32 	[%r68+4096], %r2835;
	st.shared.u32 	[%r68+6144], %r2836;
	st.shared.u32 	[%r68+8192], %r2837;
	st.shared.u32 	[%r68+10240], %r2838;
	st.shared.u32 	[%r68+12288], %r2839;
	st.shared.u32 	[%r68+14336], %r2840;
	st.shared.u32 	[%r68+16384], %r2841;
	st.shared.u32 	[%r68+18432], %r2842;
	st.shared.u32 	[%r68+20480], %r2843;
	st.shared.u32 	[%r68+22528], %r2844;
	st.shared.u32 	[%r68+24576], %r2845;
	st.shared.u32 	[%r68+26624], %r2846;
	st.shared.u32 	[%r68+28672], %r2847;
	st.shared.u32 	[%r68+30720], %r2848;
	st.shared.u32 	[%r68+32768], %r2849;
	st.shared.u32 	[%r68+34816], %r2850;
	st.shared.u32 	[%r68+36864], %r2832;
	bar.sync 	0;
	not.pred 	%p857, %p7;
	@%p857 bra 	$L__BB11_336;
	selp.b32 	%r2529, %r2690, %r139, %p901;
	shl.b32 	%r2530, %r2529, 2;
	mov.u32 	%r2531, _ZN6thrust24THRUST_300001_SM_1000_NS8cuda_cub4core6detail5shmemE;
	add.s32 	%r2532, %r2531, %r2530;
	ld.shared.u32 	%r2833, [%r2532+2048];
$L__BB11_336:
	not.pred 	%p858, %p14;
	@%p858 bra 	$L__BB11_338;
	selp.b32 	%r2533, %r2719, %r2721, %p903;
	shl.b32 	%r2534, %r2533, 2;
	mov.u32 	%r2535, _ZN6thrust24THRUST_300001_SM_1000_NS8cuda_cub4core6detail5shmemE;
	add.s32 	%r2536, %r2535, %r2534;
	ld.shared.u32 	%r2834, [%r2536+2048];
$L__BB11_338:
	not.pred 	%p859, %p21;
	@%p859 bra 	$L__BB11_340;
	selp.b32 	%r2537, %r2723, %r2725, %p905;
	shl.b32 	%r2538, %r2537, 2;
	mov.u32 	%r2539, _ZN6thrust24THRUST_300001_SM_1000_NS8cuda_cub4core6detail5shmemE;
	add.s32 	%r2540, %r2539, %r2538;
	ld.shared.u32 	%r2835, [%r2540+2048];
$L__BB11_340:
	not.pred 	%p860, %p28;
	@%p860 bra 	$L__BB11_342;
	selp.b32 	%r2541, %r2727, %r2729, %p907;
	shl.b32 	%r2542, %r2541, 2;
	mov.u32 	%r2543, _ZN6thrust24THRUST_300001_SM_1000_NS8cuda_cub4core6detail5shmemE;
	add.s32 	%r2544, %r2543, %r2542;
	ld.shared.u32 	%r2836, [%r2544+2048];
$L__BB11_342:
	not.pred 	%p861, %p35;
	@%p861 bra 	$L__BB11_344;
	selp.b32 	%r2545, %r2731, %r2733, %p909;
	shl.b32 	%r2546, %r2545, 2;
	mov.u32 	%r2547, _ZN6thrust24THRUST_300001_SM_1000_NS8cuda_cub4core6detail5shmemE;
	add.s32 	%r2548, %r2547, %r2546;
	ld.shared.u32 	%r2837, [%r2548+2048];
$L__BB11_344:
	setp.eq.s32 	%p862, %r346, 0;
	@%p862 bra 	$L__BB11_346;
	shl.b32 	%r2549, %r187, 2;
	mov.u32 	%r2550, _ZN6thrust24THRUST_300001_SM_1000_NS8cuda_cub4core6detail5shmemE;
	add.s32 	%r2551, %r2550, %r2549;
	ld.shared.u32 	%r2838, [%r2551+2048];
$L__BB11_346:
	setp.eq.s32 	%p863, %r349, 0;
	@%p863 bra 	$L__BB11_348;
	selp.b32 	%r2552, %r2739, %r2741, %p913;
	shl.b32 	%r2553, %r2552, 2;
	mov.u32 	%r2554, _ZN6thrust24THRUST_300001_SM_1000_NS8cuda_cub4core6detail5shmemE;
	add.s32 	%r2555, %r2554, %r2553;
	ld.shared.u32 	%r2839, [%r2555+2048];
$L__BB11_348:
	setp.eq.s32 	%p864, %r352, 0;
	@%p864 bra 	$L__BB11_350;
	shl.b32 	%r2556, %r207, 2;
	mov.u32 	%r2557, _ZN6thrust24THRUST_300001_SM_1000_NS8cuda_cub4core6detail5shmemE;
	add.s32 	%r2558, %r2557, %r2556;
	ld.shared.u32 	%r2840, [%r2558+2048];
$L__BB11_350:
	setp.eq.s32 	%p865, %r355, 0;
	@%p865 bra 	$L__BB11_352;
	selp.b32 	%r2559, %r2747, %r2749, %p917;
	shl.b32 	%r2560, %r2559, 2;
	mov.u32 	%r2561, _ZN6thrust24THRUST_300001_SM_1000_NS8cuda_cub4core6detail5shmemE;
	add.s32 	%r2562, %r2561, %r2560;
	ld.shared.u32 	%r2841, [%r2562+2048];
$L__BB11_352:
	setp.eq.s32 	%p866, %r358, 0;
	@%p866 bra 	$L__BB11_354;
	shl.b32 	%r2563, %r227, 2;
	mov.u32 	%r2564, _ZN6thrust24THRUST_300001_SM_1000_NS8cuda_cub4core6detail5shmemE;
	add.s32 	%r2565, %r2564, %r2563;
	ld.shared.u32 	%r2842, [%r2565+2048];
$L__BB11_354:
	setp.eq.s32 	%p867, %r361, 0;
	@%p867 bra 	$L__BB11_356;
	selp.b32 	%r2566, %r2755, %r2757, %p921;
	shl.b32 	%r2567, %r2566, 2;
	mov.u32 	%r2568, _ZN6thrust24THRUST_300001_SM_1000_NS8cuda_cub4core6detail5shmemE;
	add.s32 	%r2569, %r2568, %r2567;
	ld.shared.u32 	%r2843, [%r2569+2048];
$L__BB11_356:
	setp.eq.s32 	%p868, %r364, 0;
	@%p868 bra 	$L__BB11_358;
	shl.b32 	%r2570, %r247, 2;
	mov.u32 	%r2571, _ZN6thrust24THRUST_300001_SM_1000_NS8cuda_cub4core6detail5shmemE;
	add.s32 	%r2572, %r2571, %r2570;
	ld.shared.u32 	%r2844, [%r2572+2048];
$L__BB11_358:
	setp.eq.s32 	%p869, %r367, 0;
	@%p869 bra 	$L__BB11_360;
	selp.b32 	%r2573, %r2763, %r2765, %p925;
	shl.b32 	%r2574, %r2573, 2;
	mov.u32 	%r2575, _ZN6thrust24THRUST_300001_SM_1000_NS8cuda_cub4core6detail5shmemE;
	add.s32 	%r2576, %r2575, %r2574;
	ld.shared.u32 	%r2845, [%r2576+2048];
$L__BB11_360:
	setp.eq.s32 	%p870, %r370, 0;
	@%p870 bra 	$L__BB11_362;
	shl.b32 	%r2577, %r267, 2;
	mov.u32 	%r2578, _ZN6thrust24THRUST_300001_SM_1000_NS8cuda_cub4core6detail5shmemE;
	add.s32 	%r2579, %r2578, %r2577;
	ld.shared.u32 	%r2846, [%r2579+2048];
$L__BB11_362:
	setp.eq.s32 	%p871, %r373, 0;
	@%p871 bra 	$L__BB11_364;
	selp.b32 	%r2580, %r2771, %r2773, %p929;
	shl.b32 	%r2581, %r2580, 2;
	mov.u32 	%r2582, _ZN6thrust24THRUST_300001_SM_1000_NS8cuda_cub4core6detail5shmemE;
	add.s32 	%r2583, %r2582, %r2581;
	ld.shared.u32 	%r2847, [%r2583+2048];
$L__BB11_364:
	setp.eq.s32 	%p872, %r376, 0;
	@%p872 bra 	$L__BB11_366;
	shl.b32 	%r2584, %r287, 2;
	mov.u32 	%r2585, _ZN6thrust24THRUST_300001_SM_1000_NS8cuda_cub4core6detail5shmemE;
	add.s32 	%r2586, %r2585, %r2584;
	ld.shared.u32 	%r2848, [%r2586+2048];
$L__BB11_366:
	setp.eq.s32 	%p873, %r379, 0;
	@%p873 bra 	$L__BB11_368;
	selp.b32 	%r2587, %r2779, %r2781, %p933;
	shl.b32 	%r2588, %r2587, 2;
	mov.u32 	%r2589, _ZN6thrust24THRUST_300001_SM_1000_NS8cuda_cub4core6detail5shmemE;
	add.s32 	%r2590, %r2589, %r2588;
	ld.shared.u32 	%r2849, [%r2590+2048];
$L__BB11_368:
	setp.eq.s32 	%p874, %r382, 0;
	@%p874 bra 	$L__BB11_370;
	shl.b32 	%r2591, %r307, 2;
	mov.u32 	%r2592, _ZN6thrust24THRUST_300001_SM_1000_NS8cuda_cub4core6detail5shmemE;
	add.s32 	%r2593, %r2592, %r2591;
	ld.shared.u32 	%r2850, [%r2593+2048];
$L__BB11_370:
	setp.eq.s32 	%p875, %r385, 0;
	@%p875 bra 	$L__BB11_372;
	shl.b32 	%r2594, %r318, 2;
	mov.u32 	%r2595, _ZN6thrust24THRUST_300001_SM_1000_NS8cuda_cub4core6detail5shmemE;
	add.s32 	%r2596, %r2595, %r2594;
	ld.shared.u32 	%r2832, [%r2596+2048];
$L__BB11_372:
	bar.sync 	0;
	not.pred 	%p876, %p7;
	@%p876 bra 	$L__BB11_374;
	add.s32 	%r2853, %r2853, 1;
	st.shared.u32 	[%r335], %r2833;
$L__BB11_374:
	not.pred 	%p877, %p14;
	@%p877 bra 	$L__BB11_376;
	add.s32 	%r497, %r2853, 1;
	shl.b32 	%r2597, %r2853, 2;
	mov.u32 	%r2598, _ZN6thrust24THRUST_300001_SM_1000_NS8cuda_cub4core6detail5shmemE;
	add.s32 	%r2599, %r2598, %r2597;
	st.shared.u32 	[%r2599+2048], %r2834;
	mov.u32 	%r2853, %r497;
$L__BB11_376:
	not.pred 	%p878, %p21;
	@%p878 bra 	$L__BB11_378;
	add.s32 	%r499, %r2853, 1;
	shl.b32 	%r2600, %r2853, 2;
	mov.u32 	%r2601, _ZN6thrust24THRUST_300001_SM_1000_NS8cuda_cub4core6detail5shmemE;
	add.s32 	%r2602, %r2601, %r2600;
	st.shared.u32 	[%r2602+2048], %r2835;
	mov.u32 	%r2853, %r499;
$L__BB11_378:
	not.pred 	%p879, %p28;
	@%p879 bra 	$L__BB11_380;
	add.s32 	%r501, %r2853, 1;
	shl.b32 	%r2603, %r2853, 2;
	mov.u32 	%r2604, _ZN6thrust24THRUST_300001_SM_1000_NS8cuda_cub4core6detail5shmemE;
	add.s32 	%r2605, %r2604, %r2603;
	st.shared.u32 	[%r2605+2048], %r2836;
	mov.u32 	%r2853, %r501;
$L__BB11_380:
	not.pred 	%p880, %p35;
	@%p880 bra 	$L__BB11_382;
	add.s32 	%r503, %r2853, 1;
	shl.b32 	%r2606, %r2853, 2;
	mov.u32 	%r2607, _ZN6thrust24THRUST_300001_SM_1000_NS8cuda_cub4core6detail5shmemE;
	add.s32 	%r2608, %r2607, %r2606;
	st.shared.u32 	[%r2608+2048], %r2837;
	mov.u32 	%r2853, %r503;
$L__BB11_382:
	setp.eq.s32 	%p881, %r346, 0;
	@%p881 bra 	$L__BB11_384;
	add.s32 	%r505, %r2853, 1;
	shl.b32 	%r2609, %r2853, 2;
	mov.u32 	%r2610, _ZN6thrust24THRUST_300001_SM_1000_NS8cuda_cub4core6detail5shmemE;
	add.s32 	%r2611, %r2610, %r2609;
	st.shared.u32 	[%r2611+2048], %r2838;
	mov.u32 	%r2853, %r505;
$L__BB11_384:
	setp.eq.s32 	%p882, %r349, 0;
	@%p882 bra 	$L__BB11_386;
	add.s32 	%r507, %r2853, 1;
	shl.b32 	%r2612, %r2853, 2;
	mov.u32 	%r2613, _ZN6thrust24THRUST_300001_SM_1000_NS8cuda_cub4core6detail5shmemE;
	add.s32 	%r2614, %r2613, %r2612;
	st.shared.u32 	[%r2614+2048], %r2839;
	mov.u32 	%r2853, %r507;
$L__BB11_386:
	setp.eq.s32 	%p883, %r352, 0;
	@%p883 bra 	$L__BB11_388;
	add.s32 	%r509, %r2853, 1;
	shl.b32 	%r2615, %r2853, 2;
	mov.u32 	%r2616, _ZN6thrust24THRUST_300001_SM_1000_NS8cuda_cub4core6detail5shmemE;
	add.s32 	%r2617, %r2616, %r2615;
	st.shared.u32 	[%r2617+2048], %r2840;
	mov.u32 	%r2853, %r509;
$L__BB11_388:
	setp.eq.s32 	%p884, %r355, 0;
	@%p884 bra 	$L__BB11_390;
	add.s32 	%r511, %r2853, 1;
	shl.b32 	%r2618, %r2853, 2;
	mov.u32 	%r2619, _ZN6thrust24THRUST_300001_SM_1000_NS8cuda_cub4core6detail5shmemE;
	add.s32 	%r2620, %r2619, %r2618;
	st.shared.u32 	[%r2620+2048], %r2841;
	mov.u32 	%r2853, %r511;
$L__BB11_390:
	setp.eq.s32 	%p885, %r358, 0;
	@%p885 bra 	$L__BB11_392;
	add.s32 	%r513, %r2853, 1;
	shl.b32 	%r2621, %r2853, 2;
	mov.u32 	%r2622, _ZN6thrust24THRUST_300001_SM_1000_NS8cuda_cub4core6detail5shmemE;
	add.s32 	%r2623, %r2622, %r2621;
	st.shared.u32 	[%r2623+2048], %r2842;
	mov.u32 	%r2853, %r513;
$L__BB11_392:
	setp.eq.s32 	%p886, %r361, 0;
	@%p886 bra 	$L__BB11_394;
	add.s32 	%r515, %r2853, 1;
	shl.b32 	%r2624, %r2853, 2;
	mov.u32 	%r2625, _ZN6thrust24THRUST_300001_SM_1000_NS8cuda_cub4core6detail5shmemE;
	add.s32 	%r2626, %r2625, %r2624;
	st.shared.u32 	[%r2626+2048], %r2843;
	mov.u32 	%r2853, %r515;
$L__BB11_394:
	setp.eq.s32 	%p887, %r364, 0;
	@%p887 bra 	$L__BB11_396;
	add.s32 	%r517, %r2853, 1;
	shl.b32 	%r2627, %r2853, 2;
	mov.u32 	%r2628, _ZN6thrust24THRUST_300001_SM_1000_NS8cuda_cub4core6detail5shmemE;
	add.s32 	%r2629, %r2628, %r2627;
	st.shared.u32 	[%r2629+2048], %r2844;
	mov.u32 	%r2853, %r517;
$L__BB11_396:
	setp.eq.s32 	%p888, %r367, 0;
	@%p888 bra 	$L__BB11_398;
	add.s32 	%r519, %r2853, 1;
	shl.b32 	%r2630, %r2853, 2;
	mov.u32 	%r2631, _ZN6thrust24THRUST_300001_SM_1000_NS8cuda_cub4core6detail5shmemE;
	add.s32 	%r2632, %r2631, %r2630;
	st.shared.u32 	[%r2632+2048], %r2845;
	mov.u32 	%r2853, %r519;
$L__BB11_398:
	setp.eq.s32 	%p889, %r370, 0;
	@%p889 bra 	$L__BB11_400;
	add.s32 	%r521, %r2853, 1;
	shl.b32 	%r2633, %r2853, 2;
	mov.u32 	%r2634, _ZN6thrust24THRUST_300001_SM_1000_NS8cuda_cub4core6detail5shmemE;
	add.s32 	%r2635, %r2634, %r2633;
	st.shared.u32 	[%r2635+2048], %r2846;
	mov.u32 	%r2853, %r521;
$L__BB11_400:
	setp.eq.s32 	%p890, %r373, 0;
	@%p890 bra 	$L__BB11_402;
	add.s32 	%r523, %r2853, 1;
	shl.b32 	%r2636, %r2853, 2;
	mov.u32 	%r2637, _ZN6thrust24THRUST_300001_SM_1000_NS8cuda_cub4core6detail5shmemE;
	add.s32 	%r2638, %r2637, %r2636;
	st.shared.u32 	[%r2638+2048], %r2847;
	mov.u32 	%r2853, %r523;
$L__BB11_402:
	setp.eq.s32 	%p891, %r376, 0;
	@%p891 bra 	$L__BB11_404;
	add.s32 	%r525, %r2853, 1;
	shl.b32 	%r2639, %r2853, 2;
	mov.u32 	%r2640, _ZN6thrust24THRUST_300001_SM_1000_NS8cuda_cub4core6detail5shmemE;
	add.s32 	%r2641, %r2640, %r2639;
	st.shared.u32 	[%r2641+2048], %r2848;
	mov.u32 	%r2853, %r525;
$L__BB11_404:
	setp.eq.s32 	%p892, %r379, 0;
	@%p892 bra 	$L__BB11_406;
	add.s32 	%r527, %r2853, 1;
	shl.b32 	%r2642, %r2853, 2;
	mov.u32 	%r2643, _ZN6thrust24THRUST_300001_SM_1000_NS8cuda_cub4core6detail5shmemE;
	add.s32 	%r2644, %r2643, %r2642;
	st.shared.u32 	[%r2644+2048], %r2849;
	mov.u32 	%r2853, %r527;
$L__BB11_406:
	setp.eq.s32 	%p893, %r382, 0;
	@%p893 bra 	$L__BB11_408;
	add.s32 	%r529, %r2853, 1;
	shl.b32 	%r2645, %r2853, 2;
	mov.u32 	%r2646, _ZN6thrust24THRUST_300001_SM_1000_NS8cuda_cub4core6detail5shmemE;
	add.s32 	%r2647, %r2646, %r2645;
	st.shared.u32 	[%r2647+2048], %r2850;
	mov.u32 	%r2853, %r529;
$L__BB11_408:
	setp.eq.s32 	%p894, %r385, 0;
	@%p894 bra 	$L__BB11_410;
	shl.b32 	%r2648, %r2853, 2;
	mov.u32 	%r2649, _ZN6thrust24THRUST_300001_SM_1000_NS8cuda_cub4core6detail5shmemE;
	add.s32 	%r2650, %r2649, %r2648;
	st.shared.u32 	[%r2650+2048], %r2832;
$L__BB11_410:
	setp.ge.s32 	%p895, %r2874, %r333;
	bar.sync 	0;
	@%p895 bra 	$L__BB11_870;
	not.b32 	%r2651, %r2874;
	add.s32 	%r531, %r2651, %r333;
	and.b32  	%r2652, %r531, 1536;
	setp.eq.s32 	%p896, %r2652, 1536;
	@%p896 bra 	$L__BB11_414;
	shr.u32 	%r2653, %r531, 9;
	add.s32 	%r2654, %r2653, 1;
	and.b32  	%r2655, %r2654, 3;
	shl.b32 	%r2656, %r2874, 2;
	mov.u32 	%r2657, _ZN6thrust24THRUST_300001_SM_1000_NS8cuda_cub4core6detail5shmemE;
	add.s32 	%r2658, %r2656, %r2657;
	add.s32 	%r2871, %r2658, 2048;
	add.s64 	%rd538, %rd555, %rd53;
	shl.b64 	%rd539, %rd538, 2;
	add.s64 	%rd558, %rd8, %rd539;
	neg.s32 	%r2870, %r2655;
	shl.b32 	%r2659, %r2654, 9;
	and.b32  	%r2660, %r2659, 1536;
	add.s32 	%r2874, %r2874, %r2660;
$L__BB11_413:
	.pragma "nounroll";
	ld.shared.u32 	%r2661, [%r2871];
	st.global.u32 	[%rd558], %r2661;
	add.s32 	%r2871, %r2871, 2048;
	add.s64 	%rd558, %rd558, 2048;
	add.s32 	%r2870, %r2870, 1;
	setp.ne.s32 	%p897, %r2870, 0;
	@%p897 bra 	$L__BB11_413;
$L__BB11_414:
	setp.lt.u32 	%p898, %r531, 1536;
	@%p898 bra 	$L__BB11_870;
	cvt.u64.u32 	%rd540, %r2874;
	add.s64 	%rd541, %rd555, %rd540;
	shl.b64 	%rd542, %rd541, 2;
	add.s64 	%rd543, %rd542, %rd8;
	add.s64 	%rd559, %rd543, 4096;
	shl.b32 	%r2662, %r2874, 2;
	mov.u32 	%r2663, _ZN6thrust24THRUST_300001_SM_1000_NS8cuda_cub4core6detail5shmemE;
	add.s32 	%r2664, %r2662, %r2663;
	add.s32 	%r2873, %r2664, 8192;
$L__BB11_416:
	ld.shared.u32 	%r2665, [%r2873+-6144];
	st.global.u32 	[%rd559+-4096], %r2665;
	ld.shared.u32 	%r2666, [%r2873+-4096];
	st.global.u32 	[%rd559+-2048], %r2666;
	ld.shared.u32 	%r2667, [%r2873+-2048];
	st.global.u32 	[%rd559], %r2667;
	ld.shared.u32 	%r2668, [%r2873];
	st.global.u32 	[%rd559+2048], %r2668;
	add.s32 	%r2874, %r2874, 2048;
	add.s64 	%rd559, %rd559, 8192;
	add.s32 	%r2873, %r2873, 8192;
	setp.lt.s32 	%p899, %r2874, %r333;
	@%p899 bra 	$L__BB11_416;
	bra.uni 	$L__BB11_870;
$L__BB11_417:
	mul.wide.u32 	%rd135, %r1, 16;
	add.s64 	%rd136, %rd1, %rd135;
	ld.global.u64 	%rd137, [%rd136];
	ld.global.u64 	%rd138, [%rd136+8];
	ld.global.u64 	%rd139, [%rd136+16];
	ld.global.u64 	%rd140, [%rd136+24];
	cvt.u32.u64 	%r1101, %rd137;
	cvt.u32.u64 	%r1102, %rd139;
	sub.s32 	%r545, %r1102, %r1101;
	sub.s64 	%rd141, %rd140, %rd138;
	cvt.u32.u64 	%r546, %rd141;
	mov.u32 	%r547, %tid.x;
	add.s32 	%r548, %r546, %r545;
	setp.ge.s32 	%p240, %r547, %r548;
	cvt.u64.u32 	%rd143, %r547;
	add.s64 	%rd68, %rd137, %rd143;
	shl.b64 	%rd144, %rd68, 2;
	add.s64 	%rd69, %rd3, %rd144;
	sub.s32 	%r1103, %r547, %r545;
	cvt.s64.s32 	%rd145, %r1103;
	add.s64 	%rd70, %rd138, %rd145;
	shl.b64 	%rd146, %rd70, 2;
	add.s64 	%rd71, %rd4, %rd146;
	@%p240 bra 	$L__BB11_421;
	setp.ge.s32 	%p241, %r547, %r545;
	@%p241 bra 	$L__BB11_420;
	ld.global.u32 	%r2875, [%rd69];
	bra.uni 	$L__BB11_421;
$L__BB11_420:
	ld.global.u32 	%r2875, [%rd71];
$L__BB11_421:
	add.s32 	%r552, %r547, 512;
	setp.ge.s32 	%p242, %r552, %r548;
	@%p242 bra 	$L__BB11_425;
	setp.lt.s32 	%p243, %r552, %r545;
	@%p243 bra 	$L__BB11_424;
	ld.global.u32 	%r2876, [%rd71+2048];
	bra.uni 	$L__BB11_425;
$L__BB11_424:
	ld.global.u32 	%r2876, [%rd69+2048];
$L__BB11_425:
	or.b32  	%r556, %r547, 1024;
	setp.ge.s32 	%p244, %r556, %r548;
	@%p244 bra 	$L__BB11_429;
	setp.lt.s32 	%p245, %r556, %r545;
	@%p245 bra 	$L__BB11_428;
	ld.global.u32 	%r2877, [%rd71+4096];
	bra.uni 	$L__BB11_429;
$L__BB11_428:
	ld.global.u32 	%r2877, [%rd69+4096];
$L__BB11_429:
	add.s32 	%r560, %r547, 1536;
	setp.ge.s32 	%p246, %r560, %r548;
	@%p246 bra 	$L__BB11_433;
	setp.lt.s32 	%p247, %r560, %r545;
	@%p247 bra 	$L__BB11_432;
	ld.global.u32 	%r2878, [%rd71+6144];
	bra.uni 	$L__BB11_433;
$L__BB11_432:
	ld.global.u32 	%r2878, [%rd69+6144];
$L__BB11_433:
	or.b32  	%r564, %r547, 2048;
	setp.ge.s32 	%p248, %r564, %r548;
	@%p248 bra 	$L__BB11_437;
	setp.lt.s32 	%p249, %r564, %r545;
	@%p249 bra 	$L__BB11_436;
	ld.global.u32 	%r2879, [%rd71+8192];
	bra.uni 	$L__BB11_437;
$L__BB11_436:
	ld.global.u32 	%r2879, [%rd69+8192];
$L__BB11_437:
	add.s32 	%r568, %r547, 2560;
	setp.ge.s32 	%p250, %r568, %r548;
	@%p250 bra 	$L__BB11_441;
	setp.lt.s32 	%p251, %r568, %r545;
	@%p251 bra 	$L__BB11_440;
	ld.global.u32 	%r2880, [%rd71+10240];
	bra.uni 	$L__BB11_441;
$L__BB11_440:
	ld.global.u32 	%r2880, [%rd69+10240];
$L__BB11_441:
	or.b32  	%r572, %r547, 3072;
	setp.ge.s32 	%p252, %r572, %r548;
	@%p252 bra 	$L__BB11_445;
	setp.lt.s32 	%p253, %r572, %r545;
	@%p253 bra 	$L__BB11_444;
	ld.global.u32 	%r2881, [%rd71+12288];
	bra.uni 	$L__BB11_445;
$L__BB11_444:
	ld.global.u32 	%r2881, [%rd69+12288];
$L__BB11_445:
	add.s32 	%r576, %r547, 3584;
	setp.ge.s32 	%p254, %r576, %r548;
	@%p254 bra 	$L__BB11_449;
	setp.lt.s32 	%p255, %r576, %r545;
	@%p255 bra 	$L__BB11_448;
	ld.global.u32 	%r2882, [%rd71+14336];
	bra.uni 	$L__BB11_449;
$L__BB11_448:
	ld.global.u32 	%r2882, [%rd69+14336];
$L__BB11_449:
	or.b32  	%r580, %r547, 4096;
	setp.ge.s32 	%p256, %r580, %r548;
	@%p256 bra 	$L__BB11_453;
	setp.lt.s32 	%p257, %r580, %r545;
	@%p257 bra 	$L__BB11_452;
	ld.global.u32 	%r2883, [%rd71+16384];
	bra.uni 	$L__BB11_453;
$L__BB11_452:
	ld.global.u32 	%r2883, [%rd69+16384];
$L__BB11_453:
	add.s32 	%r584, %r547, 4608;
	setp.ge.s32 	%p258, %r584, %r548;
	@%p258 bra 	$L__BB11_457;
	setp.lt.s32 	%p259, %r584, %r545;
	@%p259 bra 	$L__BB11_456;
	ld.global.u32 	%r2884, [%rd71+18432];
	bra.uni 	$L__BB11_457;
$L__BB11_456:
	ld.global.u32 	%r2884, [%rd69+18432];
$L__BB11_457:
	or.b32  	%r588, %r547, 5120;
	setp.ge.s32 	%p260, %r588, %r548;
	@%p260 bra 	$L__BB11_461;
	setp.lt.s32 	%p261, %r588, %r545;
	@%p261 bra 	$L__BB11_460;
	ld.global.u32 	%r2885, [%rd71+20480];
	bra.uni 	$L__BB11_461;
$L__BB11_460:
	ld.global.u32 	%r2885, [%rd69+20480];
$L__BB11_461:
	add.s32 	%r592, %r547, 5632;
	setp.ge.s32 	%p262, %r592, %r548;
	@%p262 bra 	$L__BB11_465;
	setp.lt.s32 	%p263, %r592, %r545;
	@%p263 bra 	$L__BB11_464;
	ld.global.u32 	%r2886, [%rd71+22528];
	bra.uni 	$L__BB11_465;
$L__BB11_464:
	ld.global.u32 	%r2886, [%rd69+22528];
$L__BB11_465:
	or.b32  	%r596, %r547, 6144;
	setp.ge.s32 	%p264, %r596, %r548;
	@%p264 bra 	$L__BB11_469;
	setp.lt.s32 	%p265, %r596, %r545;
	@%p265 bra 	$L__BB11_468;
	ld.global.u32 	%r2887, [%rd71+24576];
	bra.uni 	$L__BB11_469;
$L__BB11_468:
	ld.global.u32 	%r2887, [%rd69+24576];
$L__BB11_469:
	add.s32 	%r600, %r547, 6656;
	setp.ge.s32 	%p266, %r600, %r548;
	@%p266 bra 	$L__BB11_473;
	setp.lt.s32 	%p267, %r600, %r545;
	@%p267 bra 	$L__BB11_472;
	ld.global.u32 	%r2888, [%rd71+26624];
	bra.uni 	$L__BB11_473;
$L__BB11_472:
	ld.global.u32 	%r2888, [%rd69+26624];
$L__BB11_473:
	or.b32  	%r604, %r547, 7168;
	setp.ge.s32 	%p268, %r604, %r548;
	@%p268 bra 	$L__BB11_477;
	setp.lt.s32 	%p269, %r604, %r545;
	@%p269 bra 	$L__BB11_476;
	ld.global.u32 	%r2889, [%rd71+28672];
	bra.uni 	$L__BB11_477;
$L__BB11_476:
	ld.global.u32 	%r2889, [%rd69+28672];
$L__BB11_477:
	add.s32 	%r608, %r547, 7680;
	setp.ge.s32 	%p270, %r608, %r548;
	@%p270 bra 	$L__BB11_481;
	setp.lt.s32 	%p271, %r608, %r545;
	@%p271 bra 	$L__BB11_480;
	ld.global.u32 	%r2890, [%rd71+30720];
	bra.uni 	$L__BB11_481;
$L__BB11_480:
	ld.global.u32 	%r2890, [%rd69+30720];
$L__BB11_481:
	or.b32  	%r612, %r547, 8192;
	setp.ge.s32 	%p272, %r612, %r548;
	@%p272 bra 	$L__BB11_485;
	setp.lt.s32 	%p273, %r612, %r545;
	@%p273 bra 	$L__BB11_484;
	ld.global.u32 	%r2891, [%rd71+32768];
	bra.uni 	$L__BB11_485;
$L__BB11_484:
	ld.global.u32 	%r2891, [%rd69+32768];
$L__BB11_485:
	add.s32 	%r616, %r547, 8704;
	setp.ge.s32 	%p274, %r616, %r548;
	@%p274 bra 	$L__BB11_489;
	setp.lt.s32 	%p275, %r616, %r545;
	@%p275 bra 	$L__BB11_488;
	ld.global.u32 	%r2892, [%rd71+34816];
	bra.uni 	$L__BB11_489;
$L__BB11_488:
	ld.global.u32 	%r2892, [%rd69+34816];
$L__BB11_489:
	or.b32  	%r620, %r547, 9216;
	setp.ge.s32 	%p276, %r620, %r548;
	@%p276 bra 	$L__BB11_493;
	setp.lt.s32 	%p277, %r620, %r545;
	@%p277 bra 	$L__BB11_492;
	ld.global.u32 	%r2893, [%rd71+36864];
	bra.uni 	$L__BB11_493;
$L__BB11_492:
	ld.global.u32 	%r2893, [%rd69+36864];
$L__BB11_493:
	mov.u32 	%r1122, _ZN6thrust24THRUST_300001_SM_1000_NS8cuda_cub4core6detail5shmemE;
	add.s32 	%r1123, %r1122, 2048;
	shl.b32 	%r1125, %r547, 2;
	add.s32 	%r624, %r1123, %r1125;
	st.shared.u32 	[%r624], %r2875;
	st.shared.u32 	[%r624+2048], %r2876;
	st.shared.u32 	[%r624+4096], %r2877;
	st.shared.u32 	[%r624+6144], %r2878;
	st.shared.u32 	[%r624+8192], %r2879;
	st.shared.u32 	[%r624+10240], %r2880;
	st.shared.u32 	[%r624+12288], %r2881;
	st.shared.u32 	[%r624+14336], %r2882;
	st.shared.u32 	[%r624+16384], %r2883;
	st.shared.u32 	[%r624+18432], %r2884;
	st.shared.u32 	[%r624+20480], %r2885;
	st.shared.u32 	[%r624+22528], %r2886;
	st.shared.u32 	[%r624+24576], %r2887;
	st.shared.u32 	[%r624+26624], %r2888;
	st.shared.u32 	[%r624+28672], %r2889;
	st.shared.u32 	[%r624+30720], %r2890;
	st.shared.u32 	[%r624+32768], %r2891;
	st.shared.u32 	[%r624+34816], %r2892;
	st.shared.u32 	[%r624+36864], %r2893;
	bar.sync 	0;
	mul.lo.s32 	%r1126, %r547, 19;
	min.s32 	%r625, %r548, %r1126;
	shl.b32 	%r1127, %r545, 2;
	add.s32 	%r626, %r1123, %r1127;
	sub.s32 	%r1128, %r625, %r546;
	max.s32 	%r2896, %r1128, 0;
	min.s32 	%r2895, %r625, %r545;
	setp.ge.s32 	%p278, %r2896, %r2895;
	@%p278 bra 	$L__BB11_495;
$L__BB11_494:
	add.s32 	%r1129, %r2896, %r2895;
	shr.s32 	%r1130, %r1129, 1;
	shl.b32 	%r1131, %r1130, 2;
	add.s32 	%r1133, %r1122, %r1131;
	ld.shared.u32 	%r1134, [%r1133+2048];
	not.b32 	%r1135, %r1130;
	add.s32 	%r1136, %r625, %r1135;
	shl.b32 	%r1137, %r1136, 2;
	add.s32 	%r1138, %r626, %r1137;
	ld.shared.u32 	%r1139, [%r1138];
	setp.lt.s32 	%p279, %r1139, %r1134;
	add.s32 	%r1140, %r1130, 1;
	selp.b32 	%r2896, %r2896, %r1140, %p279;
	selp.b32 	%r2895, %r1130, %r2895, %p279;
	setp.lt.s32 	%p280, %r2896, %r2895;
	@%p280 bra 	$L__BB11_494;
$L__BB11_495:
	sub.s32 	%r634, %r625, %r2896;
	setp.ge.s32 	%p281, %r634, %r546;
	mov.b32 	%r2923, 0;
	@%p281 bra 	$L__BB11_520;
	shl.b32 	%r1144, %r634, 2;
	add.s32 	%r635, %r626, %r1144;
	ld.shared.u32 	%r636, [%r635];
	setp.lt.s32 	%p282, %r2896, 1;
	mov.b32 	%r2900, 0;
	mov.u32 	%r2899, %r2896;
	@%p282 bra 	$L__BB11_498;
	mul.lo.s32 	%r1145, %r2896, 511;
	shr.s32 	%r1146, %r1145, 9;
	shl.b32 	%r1147, %r1146, 2;
	add.s32 	%r1149, %r1122, %r1147;
	ld.shared.u32 	%r1150, [%r1149+2048];
	setp.lt.s32 	%p283, %r1150, %r636;
	add.s32 	%r1151, %r1146, 1;
	selp.b32 	%r2899, %r2896, %r1146, %p283;
	selp.b32 	%r2900, %r1151, 0, %p283;
$L__BB11_498:
	setp.ge.s32 	%p284, %r2900, %r2899;
	@%p284 bra 	$L__BB11_500;
	mad.lo.s32 	%r1152, %r2899, 127, %r2900;
	shr.s32 	%r1153, %r1152, 7;
	shl.b32 	%r1154, %r1153, 2;
	add.s32 	%r1156, %r1122, %r1154;
	ld.shared.u32 	%r1157, [%r1156+2048];
	setp.lt.s32 	%p285, %r1157, %r636;
	add.s32 	%r1158, %r1153, 1;
	selp.b32 	%r2899, %r2899, %r1153, %p285;
	selp.b32 	%r2900, %r1158, %r2900, %p285;
$L__BB11_500:
	setp.ge.s32 	%p286, %r2900, %r2899;
	@%p286 bra 	$L__BB11_502;
	mad.lo.s32 	%r1159, %r2899, 31, %r2900;
	shr.s32 	%r1160, %r1159, 5;
	shl.b32 	%r1161, %r1160, 2;
	add.s32 	%r1163, %r1122, %r1161;
	ld.shared.u32 	%r1164, [%r1163+2048];
	setp.lt.s32 	%p287, %r1164, %r636;
	add.s32 	%r1165, %r1160, 1;
	selp.b32 	%r2899, %r2899, %r1160, %p287;
	selp.b32 	%r2900, %r1165, %r2900, %p287;
$L__BB11_502:
	setp.ge.s32 	%p288, %r2900, %r2899;
	@%p288 bra 	$L__BB11_504;
	mad.lo.s32 	%r1166, %r2899, 15, %r2900;
	shr.s32 	%r1167, %r1166, 4;
	shl.b32 	%r1168, %r1167, 2;
	add.s32 	%r1170, %r1122, %r1168;
	ld.shared.u32 	%r1171, [%r1170+2048];
	setp.lt.s32 	%p289, %r1171, %r636;
	add.s32 	%r1172, %r1167, 1;
	selp.b32 	%r2899, %r2899, %r1167, %p289;
	selp.b32 	%r2900, %r1172, %r2900, %p289;
$L__BB11_504:
	setp.ge.s32 	%p290, %r2900, %r2899;
	@%p290 bra 	$L__BB11_506;
$L__BB11_505:
	add.s32 	%r1174, %r2900, %r2899;
	shr.s32 	%r1175, %r1174, 1;
	shl.b32 	%r1176, %r1175, 2;
	add.s32 	%r1178, %r1122, %r1176;
	ld.shared.u32 	%r1179, [%r1178+2048];
	setp.lt.s32 	%p291, %r1179, %r636;
	add.s32 	%r1180, %r1175, 1;
	selp.b32 	%r2899, %r2899, %r1175, %p291;
	selp.b32 	%r2900, %r1180, %r2900, %p291;
	setp.lt.s32 	%p292, %r2900, %r2899;
	@%p292 bra 	$L__BB11_505;
$L__BB11_506:
	setp.lt.s32 	%p293, %r634, 1;
	mov.b32 	%r2911, 0;
	mov.u32 	%r2910, %r634;
	@%p293 bra 	$L__BB11_508;
	mul.lo.s32 	%r1183, %r634, 511;
	shr.s32 	%r1184, %r1183, 9;
	shl.b32 	%r1185, %r1184, 2;
	add.s32 	%r1186, %r626, %r1185;
	ld.shared.u32 	%r1187, [%r1186];
	setp.lt.s32 	%p294, %r1187, %r636;
	add.s32 	%r1188, %r1184, 1;
	selp.b32 	%r2910, %r634, %r1184, %p294;
	selp.b32 	%r2911, %r1188, 0, %p294;
$L__BB11_508:
	setp.ge.s32 	%p295, %r2911, %r2910;
	@%p295 bra 	$L__BB11_510;
	mad.lo.s32 	%r1190, %r2910, 127, %r2911;
	shr.s32 	%r1191, %r1190, 7;
	shl.b32 	%r1192, %r1191, 2;
	add.s32 	%r1193, %r626, %r1192;
	ld.shared.u32 	%r1194, [%r1193];
	setp.lt.s32 	%p296, %r1194, %r636;
	add.s32 	%r1195, %r1191, 1;
	selp.b32 	%r2910, %r2910, %r1191, %p296;
	selp.b32 	%r2911, %r1195, %r2911, %p296;
$L__BB11_510:
	setp.ge.s32 	%p297, %r2911, %r2910;
	@%p297 bra 	$L__BB11_512;
	mad.lo.s32 	%r1196, %r2910, 31, %r2911;
	shr.s32 	%r1197, %r1196, 5;
	shl.b32 	%r1198, %r1197, 2;
	add.s32 	%r1199, %r626, %r1198;
	ld.shared.u32 	%r1200, [%r1199];
	setp.lt.s32 	%p298, %r1200, %r636;
	add.s32 	%r1201, %r1197, 1;
	selp.b32 	%r2910, %r2910, %r1197, %p298;
	selp.b32 	%r2911, %r1201, %r2911, %p298;
$L__BB11_512:
	setp.ge.s32 	%p299, %r2911, %r2910;
	@%p299 bra 	$L__BB11_514;
	mad.lo.s32 	%r1202, %r2910, 15, %r2911;
	shr.s32 	%r1203, %r1202, 4;
	shl.b32 	%r1204, %r1203, 2;
	add.s32 	%r1205, %r626, %r1204;
	ld.shared.u32 	%r1206, [%r1205];
	setp.lt.s32 	%p300, %r1206, %r636;
	add.s32 	%r1207, %r1203, 1;
	selp.b32 	%r2910, %r2910, %r1203, %p300;
	selp.b32 	%r2911, %r1207, %r2911, %p300;
$L__BB11_514:
	setp.ge.s32 	%p301, %r2911, %r2910;
	@%p301 bra 	$L__BB11_516;
$L__BB11_515:
	add.s32 	%r1209, %r2911, %r2910;
	shr.s32 	%r1210, %r1209, 1;
	shl.b32 	%r1211, %r1210, 2;
	add.s32 	%r1212, %r626, %r1211;
	ld.shared.u32 	%r1213, [%r1212];
	setp.lt.s32 	%p302, %r1213, %r636;
	add.s32 	%r1214, %r1210, 1;
	selp.b32 	%r2910, %r2910, %r1210, %p302;
	selp.b32 	%r2911, %r1214, %r2911, %p302;
	setp.lt.s32 	%p303, %r2911, %r2910;
	@%p303 bra 	$L__BB11_515;
$L__BB11_516:
	sub.s32 	%r1217, %r2896, %r2900;
	sub.s32 	%r681, %r634, %r2911;
	add.s32 	%r682, %r681, %r1217;
	shr.s32 	%r1218, %r682, 1;
	max.s32 	%r683, %r1218, %r681;
	add.s32 	%r1220, %r2911, %r683;
	add.s32 	%r1221, %r1220, 1;
	min.s32 	%r1222, %r1221, %r546;
	sub.s32 	%r2920, %r1222, %r634;
	setp.lt.s32 	%p304, %r2920, 1;
	mov.b32 	%r2921, 0;
	@%p304 bra 	$L__BB11_519;
	mov.b32 	%r2921, 0;
$L__BB11_518:
	add.s32 	%r1224, %r2921, %r2920;
	shr.s32 	%r1225, %r1224, 1;
	shl.b32 	%r1226, %r1225, 2;
	add.s32 	%r1227, %r635, %r1226;
	ld.shared.u32 	%r1228, [%r1227];
	setp.lt.s32 	%p305, %r636, %r1228;
	add.s32 	%r1229, %r1225, 1;
	selp.b32 	%r2920, %r1225, %r2920, %p305;
	selp.b32 	%r2921, %r2921, %r1229, %p305;
	setp.lt.s32 	%p306, %r2921, %r2920;
	@%p306 bra 	$L__BB11_518;
$L__BB11_519:
	add.s32 	%r1230, %r681, %r2921;
	min.s32 	%r1231, %r1230, %r683;
	sub.s32 	%r1232, %r682, %r1231;
	add.s32 	%r1233, %r1231, 1;
	setp.eq.s32 	%p307, %r1232, %r1233;
	setp.lt.s32 	%p308, %r683, %r1230;
	and.pred  	%p309, %p307, %p308;
	add.s32 	%r2896, %r1232, %r2900;
	selp.u32 	%r2923, 1, 0, %p309;
$L__BB11_520:
	sub.s32 	%r1234, %r625, %r2896;
	add.s32 	%r1235, %r1234, %r2923;
	setp.eq.s32 	%p310, %r547, 0;
	shl.b32 	%r1236, %r545, 16;
	or.b32  	%r1237, %r1236, %r546;
	shl.b32 	%r1238, %r2896, 16;
	or.b32  	%r1239, %r1235, %r1238;
	selp.b32 	%r1240, %r1237, %r1239, %p310;
	add.s32 	%r1241, %r547, -1;
	selp.b32 	%r1242, 511, %r1241, %p310;
	shl.b32 	%r1243, %r1242, 2;
	add.s32 	%r1245, %r1122, %r1243;
	st.shared.u32 	[%r1245], %r1240;
	bar.sync 	0;
	ld.shared.u32 	%r1246, [%r624+-2048];
	shr.s32 	%r694, %r1246, 16;
	and.b32  	%r1247, %r1246, 65535;
	add.s32 	%r695, %r1235, %r545;
	add.s32 	%r696, %r1247, %r545;
	add.s32 	%r697, %r696, %r694;
	shl.b32 	%r1248, %r695, 2;
	add.s32 	%r698, %r1123, %r1248;
	ld.shared.u32 	%r699, [%r698];
	shl.b32 	%r1250, %r2896, 2;
	add.s32 	%r700, %r1123, %r1250;
	ld.shared.u32 	%r701, [%r700];
	setp.ge.s32 	%p938, %r2896, %r694;
	setp.lt.s32 	%p311, %r2896, %r694;
	setp.ge.s32 	%p312, %r695, %r696;
	and.pred  	%p939, %p312, %p311;
	or.pred  	%p313, %p938, %p312;
	@%p313 bra 	$L__BB11_522;
	setp.lt.s32 	%p939, %r701, %r699;
	setp.lt.s32 	%p938, %r699, %r701;
$L__BB11_522:
	add.s32 	%r1251, %r695, %r2896;
	setp.lt.s32 	%p314, %r1251, %r697;
	xor.pred  	%p315, %p938, %p939;
	and.pred  	%p126, %p314, %p315;
	mov.u32 	%r2924, %r701;
	mov.u32 	%r2925, %r2896;
	@%p938 bra 	$L__BB11_524;
	add.s32 	%r2925, %r2896, 1;
	ld.shared.u32 	%r2924, [%r700+4];
$L__BB11_524:
	mov.u32 	%r2926, %r699;
	mov.u32 	%r2927, %r695;
	@%p939 bra 	$L__BB11_526;
	add.s32 	%r2927, %r695, 1;
	ld.shared.u32 	%r2926, [%r698+4];
$L__BB11_526:
	setp.ge.s32 	%p940, %r2925, %r694;
	setp.lt.s32 	%p316, %r2925, %r694;
	setp.ge.s32 	%p317, %r2927, %r696;
	and.pred  	%p941, %p317, %p316;
	or.pred  	%p318, %p940, %p317;
	@%p318 bra 	$L__BB11_528;
	setp.lt.s32 	%p941, %r2924, %r2926;
	setp.lt.s32 	%p940, %r2926, %r2924;
$L__BB11_528:
	add.s32 	%r1252, %r2927, %r2925;
	setp.lt.s32 	%p319, %r1252, %r697;
	xor.pred  	%p320, %p940, %p941;
	and.pred  	%p133, %p319, %p320;
	mov.u32 	%r2928, %r2924;
	mov.u32 	%r2929, %r2925;
	@%p940 bra 	$L__BB11_530;
	add.s32 	%r2929, %r2925, 1;
	shl.b32 	%r1253, %r2925, 2;
	add.s32 	%r1255, %r1122, %r1253;
	ld.shared.u32 	%r2928, [%r1255+2052];
$L__BB11_530:
	mov.u32 	%r2930, %r2926;
	mov.u32 	%r2931, %r2927;
	@%p941 bra 	$L__BB11_532;
	add.s32 	%r2931, %r2927, 1;
	shl.b32 	%r1256, %r2927, 2;
	add.s32 	%r1258, %r1122, %r1256;
	ld.shared.u32 	%r2930, [%r1258+2052];
$L__BB11_532:
	setp.ge.s32 	%p942, %r2929, %r694;
	setp.lt.s32 	%p321, %r2929, %r694;
	setp.ge.s32 	%p322, %r2931, %r696;
	and.pred  	%p943, %p322, %p321;
	or.pred  	%p323, %p942, %p322;
	@%p323 bra 	$L__BB11_534;
	setp.lt.s32 	%p943, %r2928, %r2930;
	setp.lt.s32 	%p942, %r2930, %r2928;
$L__BB11_534:
	add.s32 	%r1259, %r2931, %r2929;
	setp.lt.s32 	%p324, %r1259, %r697;
	xor.pred  	%p325, %p942, %p943;
	and.pred  	%p140, %p324, %p325;
	mov.u32 	%r2932, %r2928;
	mov.u32 	%r2933, %r2929;
	@%p942 bra 	$L__BB11_536;
	add.s32 	%r2933, %r2929, 1;
	shl.b32 	%r1260, %r2929, 2;
	mov.u32 	%r1261, _ZN6thrust24THRUST_300001_SM_1000_NS8cuda_cub4core6detail5shmemE;
	add.s32 	%r1262, %r1261, %r1260;
	ld.shared.u32 	%r2932, [%r1262+2052];
$L__BB11_536:
	mov.u32 	%r2934, %r2930;
	mov.u32 	%r2935, %r2931;
	@%p943 bra 	$L__BB11_538;
	add.s32 	%r2935, %r2931, 1;
	shl.b32 	%r1263, %r2931, 2;
	mov.u32 	%r1264, _ZN6thrust24THRUST_300001_SM_1000_NS8cuda_cub4core6detail5shmemE;
	add.s32 	%r1265, %r1264, %r1263;
	ld.shared.u32 	%r2934, [%r1265+2052];
$L__BB11_538:
	setp.ge.s32 	%p944, %r2933, %r694;
	setp.lt.s32 	%p326, %r2933, %r694;
	setp.ge.s32 	%p327, %r2935, %r696;
	and.pred  	%p945, %p327, %p326;
	or.pred  	%p328, %p944, %p327;
	@%p328 bra 	$L__BB11_540;
	setp.lt.s32 	%p945, %r2932, %r2934;
	setp.lt.s32 	%p944, %r2934, %r2932;
$L__BB11_540:
	add.s32 	%r1266, %r2935, %r2933;
	setp.lt.s32 	%p329, %r1266, %r697;
	xor.pred  	%p330, %p944, %p945;
	and.pred  	%p147, %p329, %p330;
	mov.u32 	%r2936, %r2932;
	mov.u32 	%r2937, %r2933;
	@%p944 bra 	$L__BB11_542;
	add.s32 	%r2937, %r2933, 1;
	shl.b32 	%r1267, %r2933, 2;
	mov.u32 	%r1268, _ZN6thrust24THRUST_300001_SM_1000_NS8cuda_cub4core6detail5shmemE;
	add.s32 	%r1269, %r1268, %r1267;
	ld.shared.u32 	%r2936, [%r1269+2052];
$L__BB11_542:
	mov.u32 	%r2938, %r2934;
	mov.u32 	%r2939, %r2935;
	@%p945 bra 	$L__BB11_544;
	add.s32 	%r2939, %r2935, 1;
	shl.b32 	%r1270, %r2935, 2;
	mov.u32 	%r1271, _ZN6thrust24THRUST_300001_SM_1000_NS8cuda_cub4core6detail5shmemE;
	add.s32 	%r1272, %r1271, %r1270;
	ld.shared.u32 	%r2938, [%r1272+2052];
$L__BB11_544:
	setp.ge.s32 	%p946, %r2937, %r694;
	setp.lt.s32 	%p331, %r2937, %r694;
	setp.ge.s32 	%p332, %r2939, %r696;
	and.pred  	%p947, %p332, %p331;
	or.pred  	%p333, %p946, %p332;
	@%p333 bra 	$L__BB11_546;
	setp.lt.s32 	%p947, %r2936, %r2938;
	setp.lt.s32 	%p946, %r2938, %r2936;
$L__BB11_546:
	add.s32 	%r1273, %r2939, %r2937;
	setp.lt.s32 	%p334, %r1273, %r697;
	xor.pred  	%p335, %p946, %p947;
	and.pred  	%p154, %p334, %p335;
	mov.u32 	%r2944, %r2936;
	mov.u32 	%r2945, %r2937;
	@%p946 bra 	$L__BB11_548;
	add.s32 	%r2945, %r2937, 1;
	shl.b32 	%r1274, %r2937, 2;
	mov.u32 	%r1275, _ZN6thrust24THRUST_300001_SM_1000_NS8cuda_cub4core6detail5shmemE;
	add.s32 	%r1276, %r1275, %r1274;
	ld.shared.u32 	%r2944, [%r1276+2052];
$L__BB11_548:
	mov.u32 	%r2946, %r2938;
	mov.u32 	%r2947, %r2939;
	@%p947 bra 	$L__BB11_550;
	add.s32 	%r2947, %r2939, 1;
	shl.b32 	%r1277, %r2939, 2;
	mov.u32 	%r1278, _ZN6thrust24THRUST_300001_SM_1000_NS8cuda_cub4core6detail5shmemE;
	add.s32 	%r1279, %r1278, %r1277;
	ld.shared.u32 	%r2946, [%r1279+2052];
$L__BB11_550:
	setp.ge.s32 	%p948, %r2945, %r694;
	setp.lt.s32 	%p336, %r2945, %r694;
	setp.ge.s32 	%p337, %r2947, %r696;
	and.pred  	%p949, %p337, %p336;
	or.pred  	%p338, %p948, %p337;
	@%p338 bra 	$L__BB11_552;
	setp.lt.s32 	%p949, %r2944, %r2946;
	setp.lt.s32 	%p948, %r2946, %r2944;
$L__BB11_552:
	selp.b32 	%r742, %r2944, %r2946, %p949;
	selp.b32 	%r743, %r2945, %r2947, %p949;
	add.s32 	%r1280, %r2947, %r2945;
	setp.lt.s32 	%p339, %r1280, %r697;
	xor.pred  	%p340, %p948, %p949;
	selp.b32 	%r1281, 32, 0, %p340;
	selp.b32 	%r744, %r1281, 0, %p339;
	@%p948 bra 	$L__BB11_554;
	add.s32 	%r745, %r2945, 1;
	shl.b32 	%r1282, %r2945, 2;
	mov.u32 	%r1283, _ZN6thrust24THRUST_300001_SM_1000_NS8cuda_cub4core6detail5shmemE;
	add.s32 	%r1284, %r1283, %r1282;
	ld.shared.u32 	%r2944, [%r1284+2052];
	mov.u32 	%r2945, %r745;
$L__BB11_554:
	@%p949 bra 	$L__BB11_556;
	add.s32 	%r749, %r2947, 1;
	shl.b32 	%r1285, %r2947, 2;
	mov.u32 	%r1286, _ZN6thrust24THRUST_300001_SM_1000_NS8cuda_cub4core6detail5shmemE;
	add.s32 	%r1287, %r1286, %r1285;
	ld.shared.u32 	%r2946, [%r1287+2052];
	mov.u32 	%r2947, %r749;
$L__BB11_556:
	setp.ge.s32 	%p950, %r2945, %r694;
	setp.lt.s32 	%p341, %r2945, %r694;
	setp.ge.s32 	%p342, %r2947, %r696;
	and.pred  	%p951, %p342, %p341;
	or.pred  	%p343, %p950, %p342;
	@%p343 bra 	$L__BB11_558;
	setp.lt.s32 	%p951, %r2944, %r2946;
	setp.lt.s32 	%p950, %r2946, %r2944;
$L__BB11_558:
	add.s32 	%r1288, %r2947, %r2945;
	setp.lt.s32 	%p344, %r1288, %r697;
	xor.pred  	%p345, %p950, %p951;
	selp.b32 	%r1289, 64, 0, %p345;
	selp.b32 	%r1290, %r1289, 0, %p344;
	or.b32  	%r1291, %r744, %r1290;
	selp.b32 	%r1292, 8, 0, %p147;
	selp.b32 	%r1293, 4, 0, %p140;
	selp.u32 	%r1294, 1, 0, %p126;
	selp.b32 	%r1295, 2, 0, %p133;
	or.b32  	%r1296, %r1295, %r1294;
	or.b32  	%r1297, %r1296, %r1293;
	or.b32  	%r1298, %r1297, %r1292;
	selp.b32 	%r1299, 16, 0, %p154;
	or.b32  	%r1300, %r1298, %r1299;
	or.b32  	%r753, %r1291, %r1300;
	mov.u32 	%r2952, %r2944;
	mov.u32 	%r2953, %r2945;
	@%p950 bra 	$L__BB11_560;
	add.s32 	%r2953, %r2945, 1;
	shl.b32 	%r1301, %r2945, 2;
	mov.u32 	%r1302, _ZN6thrust24THRUST_300001_SM_1000_NS8cuda_cub4core6detail5shmemE;
	add.s32 	%r1303, %r1302, %r1301;
	ld.shared.u32 	%r2952, [%r1303+2052];
$L__BB11_560:
	mov.u32 	%r2954, %r2946;
	mov.u32 	%r2955, %r2947;
	@%p951 bra 	$L__BB11_562;
	add.s32 	%r2955, %r2947, 1;
	shl.b32 	%r1304, %r2947, 2;
	mov.u32 	%r1305, _ZN6thrust24THRUST_300001_SM_1000_NS8cuda_cub4core6detail5shmemE;
	add.s32 	%r1306, %r1305, %r1304;
	ld.shared.u32 	%r2954, [%r1306+2052];
$L__BB11_562:
	setp.ge.s32 	%p952, %r2953, %r694;
	setp.lt.s32 	%p346, %r2953, %r694;
	setp.ge.s32 	%p347, %r2955, %r696;
	and.pred  	%p953, %p347, %p346;
	or.pred  	%p348, %p952, %p347;
	@%p348 bra 	$L__BB11_564;
	setp.lt.s32 	%p953, %r2952, %r2954;
	setp.lt.s32 	%p952, %r2954, %r2952;
$L__BB11_564:
	selp.b32 	%r762, %r2952, %r2954, %p953;
	selp.b32 	%r763, %r2953, %r2955, %p953;
	add.s32 	%r1307, %r2955, %r2953;
	setp.lt.s32 	%p349, %r1307, %r697;
	xor.pred  	%p350, %p952, %p953;
	selp.b32 	%r1308, 128, 0, %p350;
	selp.b32 	%r764, %r1308, 0, %p349;
	@%p952 bra 	$L__BB11_566;
	add.s32 	%r765, %r2953, 1;
	shl.b32 	%r1309, %r2953, 2;
	mov.u32 	%r1310, _ZN6thrust24THRUST_300001_SM_1000_NS8cuda_cub4core6detail5shmemE;
	add.s32 	%r1311, %r1310, %r1309;
	ld.shared.u32 	%r2952, [%r1311+2052];
	mov.u32 	%r2953, %r765;
$L__BB11_566:
	@%p953 bra 	$L__BB11_568;
	add.s32 	%r769, %r2955, 1;
	shl.b32 	%r1312, %r2955, 2;
	mov.u32 	%r1313, _ZN6thrust24THRUST_300001_SM_1000_NS8cuda_cub4core6detail5shmemE;
	add.s32 	%r1314, %r1313, %r1312;
	ld.shared.u32 	%r2954, [%r1314+2052];
	mov.u32 	%r2955, %r769;
$L__BB11_568:
	setp.ge.s32 	%p954, %r2953, %r694;
	setp.lt.s32 	%p351, %r2953, %r694;
	setp.ge.s32 	%p352, %r2955, %r696;
	and.pred  	%p955, %p352, %p351;
	or.pred  	%p353, %p954, %p352;
	@%p353 bra 	$L__BB11_570;
	setp.lt.s32 	%p955, %r2952, %r2954;
	setp.lt.s32 	%p954, %r2954, %r2952;
$L__BB11_570:
	add.s32 	%r1315, %r2955, %r2953;
	setp.lt.s32 	%p354, %r1315, %r697;
	xor.pred  	%p355, %p954, %p955;
	selp.b32 	%r1316, 256, 0, %p355;
	selp.b32 	%r1317, %r1316, 0, %p354;
	or.b32  	%r1318, %r764, %r1317;
	or.b32  	%r773, %r1318, %r753;
	mov.u32 	%r2960, %r2952;
	mov.u32 	%r2961, %r2953;
	@%p954 bra 	$L__BB11_572;
	add.s32 	%r2961, %r2953, 1;
	shl.b32 	%r1319, %r2953, 2;
	mov.u32 	%r1320, _ZN6thrust24THRUST_300001_SM_1000_NS8cuda_cub4core6detail5shmemE;
	add.s32 	%r1321, %r1320, %r1319;
	ld.shared.u32 	%r2960, [%r1321+2052];
$L__BB11_572:
	mov.u32 	%r2962, %r2954;
	mov.u32 	%r2963, %r2955;
	@%p955 bra 	$L__BB11_574;
	add.s32 	%r2963, %r2955, 1;
	shl.b32 	%r1322, %r2955, 2;
	mov.u32 	%r1323, _ZN6thrust24THRUST_300001_SM_1000_NS8cuda_cub4core6detail5shmemE;
	add.s32 	%r1324, %r1323, %r1322;
	ld.shared.u32 	%r2962, [%r1324+2052];
$L__BB11_574:
	setp.ge.s32 	%p956, %r2961, %r694;
	setp.lt.s32 	%p356, %r2961, %r694;
	setp.ge.s32 	%p357, %r2963, %r696;
	and.pred  	%p957, %p357, %p356;
	or.pred  	%p358, %p956, %p357;
	@%p358 bra 	$L__BB11_576;
	setp.lt.s32 	%p957, %r2960, %r2962;
	setp.lt.s32 	%p956, %r2962, %r2960;
$L__BB11_576:
	selp.b32 	%r782, %r2960, %r2962, %p957;
	selp.b32 	%r783, %r2961, %r2963, %p957;
	add.s32 	%r1325, %r2963, %r2961;
	setp.lt.s32 	%p359, %r1325, %r697;
	xor.pred  	%p360, %p956, %p957;
	selp.b32 	%r1326, 512, 0, %p360;
	selp.b32 	%r784, %r1326, 0, %p359;
	@%p956 bra 	$L__BB11_578;
	add.s32 	%r785, %r2961, 1;
	shl.b32 	%r1327, %r2961, 2;
	mov.u32 	%r1328, _ZN6thrust24THRUST_300001_SM_1000_NS8cuda_cub4core6detail5shmemE;
	add.s32 	%r1329, %r1328, %r1327;
	ld.shared.u32 	%r2960, [%r1329+2052];
	mov.u32 	%r2961, %r785;
$L__BB11_578:
	@%p957 bra 	$L__BB11_580;
	add.s32 	%r789, %r2963, 1;
	shl.b32 	%r1330, %r2963, 2;
	mov.u32 	%r1331, _ZN6thrust24THRUST_300001_SM_1000_NS8cuda_cub4core6detail5shmemE;
	add.s32 	%r1332, %r1331, %r1330;
	ld.shared.u32 	%r2962, [%r1332+2052];
	mov.u32 	%r2963, %r789;
$L__BB11_580:
	setp.ge.s32 	%p958, %r2961, %r694;
	setp.lt.s32 	%p361, %r2961, %r694;
	setp.ge.s32 	%p362, %r2963, %r696;
	and.pred  	%p959, %p362, %p361;
	or.pred  	%p363, %p958, %p362;
	@%p363 bra 	$L__BB11_582;
	setp.lt.s32 	%p959, %r2960, %r2962;
	setp.lt.s32 	%p958, %r2962, %r2960;
$L__BB11_582:
	add.s32 	%r1333, %r2963, %r2961;
	setp.lt.s32 	%p364, %r1333, %r697;
	xor.pred  	%p365, %p958, %p959;
	selp.b32 	%r1334, 1024, 0, %p365;
	selp.b32 	%r1335, %r1334, 0, %p364;
	or.b32  	%r1336, %r784, %r1335;
	or.b32  	%r793, %r1336, %r773;
	mov.u32 	%r2968, %r2960;
	mov.u32 	%r2969, %r2961;
	@%p958 bra 	$L__BB11_584;
	add.s32 	%r2969, %r2961, 1;
	shl.b32 	%r1337, %r2961, 2;
	mov.u32 	%r1338, _ZN6thrust24THRUST_300001_SM_1000_NS8cuda_cub4core6detail5shmemE;
	add.s32 	%r1339, %r1338, %r1337;
	ld.shared.u32 	%r2968, [%r1339+2052];
$L__BB11_584:
	mov.u32 	%r2970, %r2962;
	mov.u32 	%r2971, %r2963;
	@%p959 bra 	$L__BB11_586;
	add.s32 	%r2971, %r2963, 1;
	shl.b32 	%r1340, %r2963, 2;
	mov.u32 	%r1341, _ZN6thrust24THRUST_300001_SM_1000_NS8cuda_cub4core6detail5shmemE;
	add.s32 	%r1342, %r1341, %r1340;
	ld.shared.u32 	%r2970, [%r1342+2052];
$L__BB11_586:
	setp.ge.s32 	%p960, %r2969, %r694;
	setp.lt.s32 	%p366, %r2969, %r694;
	setp.ge.s32 	%p367, %r2971, %r696;
	and.pred  	%p961, %p367, %p366;
	or.pred  	%p368, %p960, %p367;
	@%p368 bra 	$L__BB11_588;
	setp.lt.s32 	%p961, %r2968, %r2970;
	setp.lt.s32 	%p960, %r2970, %r2968;
$L__BB11_588:
	selp.b32 	%r802, %r2968, %r2970, %p961;
	selp.b32 	%r803, %r2969, %r2971, %p961;
	add.s32 	%r1343, %r2971, %r2969;
	setp.lt.s32 	%p369, %r1343, %r697;
	xor.pred  	%p370, %p960, %p961;
	selp.b32 	%r1344, 2048, 0, %p370;
	selp.b32 	%r804, %r1344, 0, %p369;
	@%p960 bra 	$L__BB11_590;
	add.s32 	%r805, %r2969, 1;
	shl.b32 	%r1345, %r2969, 2;
	mov.u32 	%r1346, _ZN6thrust24THRUST_300001_SM_1000_NS8cuda_cub4core6detail5shmemE;
	add.s32 	%r1347, %r1346, %r1345;
	ld.shared.u32 	%r2968, [%r1347+2052];
	mov.u32 	%r2969, %r805;
$L__BB11_590:
	@%p961 bra 	$L__BB11_592;
	add.s32 	%r809, %r2971, 1;
	shl.b32 	%r1348, %r2971, 2;
	mov.u32 	%r1349, _ZN6thrust24THRUST_300001_SM_1000_NS8cuda_cub4core6detail5shmemE;
	add.s32 	%r1350, %r1349, %r1348;
	ld.shared.u32 	%r2970, [%r1350+2052];
	mov.u32 	%r2971, %r809;
$L__BB11_592:
	setp.ge.s32 	%p962, %r2969, %r694;
	setp.lt.s32 	%p371, %r2969, %r694;
	setp.ge.s32 	%p372, %r2971, %r696;
	and.pred  	%p963, %p372, %p371;
	or.pred  	%p373, %p962, %p372;
	@%p373 bra 	$L__BB11_594;
	setp.lt.s32 	%p963, %r2968, %r2970;
	setp.lt.s32 	%p962, %r2970, %r2968;
$L__BB11_594:
	add.s32 	%r1351, %r2971, %r2969;
	setp.lt.s32 	%p374, %r1351, %r697;
	xor.pred  	%p375, %p962, %p963;
	selp.b32 	%r1352, 4096, 0, %p375;
	selp.b32 	%r1353, %r1352, 0, %p374;
	or.b32  	%r1354, %r804, %r1353;
	or.b32  	%r813, %r1354, %r793;
	mov.u32 	%r2976, %r2968;
	mov.u32 	%r2977, %r2969;
	@%p962 bra 	$L__BB11_596;
	add.s32 	%r2977, %r2969, 1;
	shl.b32 	%r1355, %r2969, 2;
	mov.u32 	%r1356, _ZN6thrust24THRUST_300001_SM_1000_NS8cuda_cub4core6detail5shmemE;
	add.s32 	%r1357, %r1356, %r1355;
	ld.shared.u32 	%r2976, [%r1357+2052];
$L__BB11_596:
	mov.u32 	%r2978, %r2970;
	mov.u32 	%r2979, %r2971;
	@%p963 bra 	$L__BB11_598;
	add.s32 	%r2979, %r2971, 1;
	shl.b32 	%r1358, %r2971, 2;
	mov.u32 	%r1359, _ZN6thrust24THRUST_300001_SM_1000_NS8cuda_cub4core6detail5shmemE;
	add.s32 	%r1360, %r1359, %r1358;
	ld.shared.u32 	%r2978, [%r1360+2052];
$L__BB11_598:
	setp.ge.s32 	%p964, %r2977, %r694;
	setp.lt.s32 	%p376, %r2977, %r694;
	setp.ge.s32 	%p377, %r2979, %r696;
	and.pred  	%p965, %p377, %p376;
	or.pred  	%p378, %p964, %p377;
	@%p378 bra 	$L__BB11_600;
	setp.lt.s32 	%p965, %r2976, %r2978;
	setp.lt.s32 	%p964, %r2978, %r2976;
$L__BB11_600:
	selp.b32 	%r822, %r2976, %r2978, %p965;
	selp.b32 	%r823, %r2977, %r2979, %p965;
	add.s32 	%r1361, %r2979, %r2977;
	setp.lt.s32 	%p379, %r1361, %r697;
	xor.pred  	%p380, %p964, %p965;
	selp.b32 	%r1362, 8192, 0, %p380;
	selp.b32 	%r824, %r1362, 0, %p379;
	@%p964 bra 	$L__BB11_602;
	add.s32 	%r825, %r2977, 1;
	shl.b32 	%r1363, %r2977, 2;
	mov.u32 	%r1364, _ZN6thrust24THRUST_300001_SM_1000_NS8cuda_cub4core6detail5shmemE;
	add.s32 	%r1365, %r1364, %r1363;
	ld.shared.u32 	%r2976, [%r1365+2052];
	mov.u32 	%r2977, %r825;
$L__BB11_602:
	@%p965 bra 	$L__BB11_604;
	add.s32 	%r829, %r2979, 1;
	shl.b32 	%r1366, %r2979, 2;
	mov.u32 	%r1367, _ZN6thrust24THRUST_300001_SM_1000_NS8cuda_cub4core6detail5shmemE;
	add.s32 	%r1368, %r1367, %r1366;
	ld.shared.u32 	%r2978, [%r1368+2052];
	mov.u32 	%r2979, %r829;
$L__BB11_604:
	setp.ge.s32 	%p966, %r2977, %r694;
	setp.lt.s32 	%p381, %r2977, %r694;
	setp.ge.s32 	%p382, %r2979, %r696;
	and.pred  	%p967, %p382, %p381;
	or.pred  	%p383, %p966, %p382;
	@%p383 bra 	$L__BB11_606;
	setp.lt.s32 	%p967, %r2976, %r2978;
	setp.lt.s32 	%p966, %r2978, %r2976;
$L__BB11_606:
	add.s32 	%r1369, %r2979, %r2977;
	setp.lt.s32 	%p384, %r1369, %r697;
	xor.pred  	%p385, %p966, %p967;
	selp.b32 	%r1370, 16384, 0, %p385;
	selp.b32 	%r1371, %r1370, 0, %p384;
	or.b32  	%r1372, %r824, %r1371;
	or.b32  	%r833, %r1372, %r813;
	mov.u32 	%r2984, %r2976;
	mov.u32 	%r2985, %r2977;
	@%p966 bra 	$L__BB11_608;
	add.s32 	%r2985, %r2977, 1;
	shl.b32 	%r1373, %r2977, 2;
	mov.u32 	%r1374, _ZN6thrust24THRUST_300001_SM_1000_NS8cuda_cub4core6detail5shmemE;
	add.s32 	%r1375, %r1374, %r1373;
	ld.shared.u32 	%r2984, [%r1375+2052];
$L__BB11_608:
	mov.u32 	%r2986, %r2978;
	mov.u32 	%r2987, %r2979;
	@%p967 bra 	$L__BB11_610;
	add.s32 	%r2987, %r2979, 1;
	shl.b32 	%r1376, %r2979, 2;
	mov.u32 	%r1377, _ZN6thrust24THRUST_300001_SM_1000_NS8cuda_cub4core6detail5shmemE;
	add.s32 	%r1378, %r1377, %r1376;
	ld.shared.u32 	%r2986, [%r1378+2052];
$L__BB11_610:
	setp.ge.s32 	%p968, %r2985, %r694;
	setp.lt.s32 	%p386, %r2985, %r694;
	setp.ge.s32 	%p387, %r2987, %r696;
	and.pred  	%p969, %p387, %p386;
	or.pred  	%p388, %p968, %p387;
	@%p388 bra 	$L__BB11_612;
	setp.lt.s32 	%p969, %r2984, %r2986;
	setp.lt.s32 	%p968, %r2986, %r2984;
$L__BB11_612:
	selp.b32 	%r842, %r2984, %r2986, %p969;
	selp.b32 	%r843, %r2985, %r2987, %p969;
	add.s32 	%r1379, %r2987, %r2985;
	setp.lt.s32 	%p389, %r1379, %r697;
	xor.pred  	%p390, %p968, %p969;
	selp.b32 	%r1380, 32768, 0, %p390;
	selp.b32 	%r844, %r1380, 0, %p389;
	@%p968 bra 	$L__BB11_614;
	add.s32 	%r845, %r2985, 1;
	shl.b32 	%r1381, %r2985, 2;
	mov.u32 	%r1382, _ZN6thrust24THRUST_300001_SM_1000_NS8cuda_cub4core6detail5shmemE;
	add.s32 	%r1383, %r1382, %r1381;
	ld.shared.u32 	%r2984, [%r1383+2052];
	mov.u32 	%r2985, %r845;
$L__BB11_614:
	@%p969 bra 	$L__BB11_616;
	add.s32 	%r849, %r2987, 1;
	shl.b32 	%r1384, %r2987, 2;
	mov.u32 	%r1385, _ZN6thrust24THRUST_300001_SM_1000_NS8cuda_cub4core6detail5shmemE;
	add.s32 	%r1386, %r1385, %r1384;
	ld.shared.u32 	%r2986, [%r1386+2052];
	mov.u32 	%r2987, %r849;
$L__BB11_616:
	setp.ge.s32 	%p970, %r2985, %r694;
	setp.lt.s32 	%p391, %r2985, %r694;
	setp.ge.s32 	%p392, %r2987, %r696;
	and.pred  	%p971, %p392, %p391;
	or.pred  	%p393, %p970, %p392;
	@%p393 bra 	$L__BB11_618;
	setp.lt.s32 	%p971, %r2984, %r2986;
	setp.lt.s32 	%p970, %r2986, %r2984;
$L__BB11_618:
	add.s32 	%r1387, %r2987, %r2985;
	setp.lt.s32 	%p394, %r1387, %r697;
	xor.pred  	%p395, %p970, %p971;
	selp.b32 	%r1388, 65536, 0, %p395;
	selp.b32 	%r1389, %r1388, 0, %p394;
	or.b32  	%r1390, %r844, %r1389;
	or.b32  	%r853, %r1390, %r833;
	mov.u32 	%r2992, %r2984;
	mov.u32 	%r2993, %r2985;
	@%p970 bra 	$L__BB11_620;
	add.s32 	%r2993, %r2985, 1;
	shl.b32 	%r1391, %r2985, 2;
	mov.u32 	%r1392, _ZN6thrust24THRUST_300001_SM_1000_NS8cuda_cub4core6detail5shmemE;
	add.s32 	%r1393, %r1392, %r1391;
	ld.shared.u32 	%r2992, [%r1393+2052];
$L__BB11_620:
	mov.u32 	%r2994, %r2986;
	mov.u32 	%r2995, %r2987;
	@%p971 bra 	$L__BB11_622;
	add.s32 	%r2995, %r2987, 1;
	shl.b32 	%r1394, %r2987, 2;
	mov.u32 	%r1395, _ZN6thrust24THRUST_300001_SM_1000_NS8cuda_cub4core6detail5shmemE;
	add.s32 	%r1396, %r1395, %r1394;
	ld.shared.u32 	%r2994, [%r1396+2052];
$L__BB11_622:
	setp.ge.s32 	%p972, %r2993, %r694;
	setp.lt.s32 	%p396, %r2993, %r694;
	setp.ge.s32 	%p397, %r2995, %r696;
	and.pred  	%p973, %p397, %p396;
	or.pred  	%p398, %p972, %p397;
	@%p398 bra 	$L__BB11_624;
	setp.lt.s32 	%p973, %r2992, %r2994;
	setp.lt.s32 	%p972, %r2994, %r2992;
$L__BB11_624:
	selp.b32 	%r862, %r2992, %r2994, %p973;
	selp.b32 	%r863, %r2993, %r2995, %p973;
	add.s32 	%r1397, %r2995, %r2993;
	setp.lt.s32 	%p399, %r1397, %r697;
	xor.pred  	%p400, %p972, %p973;
	selp.b32 	%r1398, 131072, 0, %p400;
	selp.b32 	%r864, %r1398, 0, %p399;
	@%p972 bra 	$L__BB11_626;
	add.s32 	%r865, %r2993, 1;
	shl.b32 	%r1399, %r2993, 2;
	mov.u32 	%r1400, _ZN6thrust24THRUST_300001_SM_1000_NS8cuda_cub4core6detail5shmemE;
	add.s32 	%r1401, %r1400, %r1399;
	ld.shared.u32 	%r2992, [%r1401+2052];
	mov.u32 	%r2993, %r865;
$L__BB11_626:
	@%p973 bra 	$L__BB11_628;
	add.s32 	%r869, %r2995, 1;
	shl.b32 	%r1402, %r2995, 2;
	mov.u32 	%r1403, _ZN6thrust24THRUST_300001_SM_1000_NS8cuda_cub4core6detail5shmemE;
	add.s32 	%r1404, %r1403, %r1402;
	ld.shared.u32 	%r2994, [%r1404+2052];
	mov.u32 	%r2995, %r869;
$L__BB11_628:
	setp.ge.s32 	%p974, %r2993, %r694;
	setp.lt.s32 	%p401, %r2993, %r694;
	setp.ge.s32 	%p402, %r2995, %r696;
	and.pred  	%p975, %p402, %p401;
	or.pred  	%p403, %p974, %p402;
	@%p403 bra 	$L__BB11_630;
	setp.lt.s32 	%p975, %r2992, %r2994;
	setp.lt.s32 	%p974, %r2994, %r2992;
$L__BB11_630:
	selp.b32 	%r873, %r2992, %r2994, %p975;
	selp.b32 	%r874, %r2993, %r2995, %p975;
	add.s32 	%r1405, %r2995, %r2993;
	setp.lt.s32 	%p404, %r1405, %r697;
	xor.pred  	%p405, %p974, %p975;
	selp.b32 	%r1406, 262144, 0, %p405;
	selp.b32 	%r1407, %r1406, 0, %p404;
	or.b32  	%r1408, %r864, %r1407;
	or.b32  	%r875, %r1408, %r853;
	bar.sync 	0;
	popc.b32 	%r1409, %r875;
	cvt.u64.u32 	%rd72, %r1409;
	setp.ne.s32 	%p406, %r1, 0;
	@%p406 bra 	$L__BB11_634;
	shr.u32 	%r876, %r547, 5;
	// begin inline asm
	mov.u32 %r1589, %laneid;
	// end inline asm
	mov.b64 	{%r1591, %r1596}, %rd72;
	mov.b32 	%r1597, 1;
	mov.b32 	%r1638, 0;
	mov.b32 	%r1639, -1;
	// begin inline asm
	shfl.sync.up.b32 %r1590, %r1591, %r1597, %r1638, %r1639;
	// end inline asm
	// begin inline asm
	shfl.sync.up.b32 %r1595, %r1596, %r1597, %r1638, %r1639;
	// end inline asm
	mov.b64 	%rd261, {%r1590, %r1595};
	setp.lt.s32 	%p460, %r1589, 1;
	selp.b64 	%rd262, 0, %rd261, %p460;
	add.s64 	%rd263, %rd262, %rd72;
	mov.b64 	{%r1601, %r1606}, %rd263;
	mov.b32 	%r1607, 2;
	// begin inline asm
	shfl.sync.up.b32 %r1600, %r1601, %r1607, %r1638, %r1639;
	// end inline asm
	// begin inline asm
	shfl.sync.up.b32 %r1605, %r1606, %r1607, %r1638, %r1639;
	// end inline asm
	mov.b64 	%rd264, {%r1600, %r1605};
	setp.lt.s32 	%p461, %r1589, 2;
	selp.b64 	%rd265, 0, %rd264, %p461;
	add.s64 	%rd266, %rd265, %rd263;
	mov.b64 	{%r1611, %r1616}, %rd266;
	mov.b32 	%r1617, 4;
	// begin inline asm
	shfl.sync.up.b32 %r1610, %r1611, %r1617, %r1638, %r1639;
	// end inline asm
	// begin inline asm
	shfl.sync.up.b32 %r1615, %r1616, %r1617, %r1638, %r1639;
	// end inline asm
	mov.b64 	%rd267, {%r1610, %r1615};
	setp.lt.s32 	%p462, %r1589, 4;
	selp.b64 	%rd268, 0, %rd267, %p462;
	add.s64 	%rd269, %rd268, %rd266;
	mov.b64 	{%r1621, %r1626}, %rd269;
	mov.b32 	%r1627, 8;
	// begin inline asm
	shfl.sync.up.b32 %r1620, %r1621, %r1627, %r1638, %r1639;
	// end inline asm
	// begin inline asm
	shfl.sync.up.b32 %r1625, %r1626, %r1627, %r1638, %r1639;
	// end inline asm
	mov.b64 	%rd270, {%r1620, %r1625};
	setp.lt.s32 	%p463, %r1589, 8;
	selp.b64 	%rd271, 0, %rd270, %p463;
	add.s64 	%rd272, %rd271, %rd269;
	mov.b64 	{%r1631, %r1636}, %rd272;
	mov.b32 	%r1637, 16;
	// begin inline asm
	shfl.sync.up.b32 %r1630, %r1631, %r1637, %r1638, %r1639;
	// end inline asm
	// begin inline asm
	shfl.sync.up.b32 %r1635, %r1636, %r1637, %r1638, %r1639;
	// end inline asm
	mov.b64 	%rd273, {%r1630, %r1635};
	setp.lt.s32 	%p464, %r1589, 16;
	selp.b64 	%rd274, 0, %rd273, %p464;
	add.s64 	%rd73, %rd274, %rd272;
	setp.ne.s32 	%p465, %r1589, 31;
	@%p465 bra 	$L__BB11_633;
	shl.b32 	%r1640, %r876, 3;
	mov.u32 	%r1641, _ZN6thrust24THRUST_300001_SM_1000_NS8cuda_cub4core6detail5shmemE;
	add.s32 	%r1642, %r1641, %r1640;
	st.shared.u64 	[%r1642], %rd73;
$L__BB11_633:
	bar.sync 	0;
	ld.shared.v2.u64 	{%rd276, %rd277}, [_ZN6thrust24THRUST_300001_SM_1000_NS8cuda_cub4core6detail5shmemE];
	add.s64 	%rd278, %rd277, %rd276;
	setp.eq.s32 	%p466, %r876, 2;
	selp.b64 	%rd279, %rd278, %rd276, %p466;
	ld.shared.v2.u64 	{%rd280, %rd281}, [_ZN6thrust24THRUST_300001_SM_1000_NS8cuda_cub4core6detail5shmemE+16];
	add.s64 	%rd282, %rd278, %rd280;
	setp.eq.s32 	%p467, %r876, 3;
	selp.b64 	%rd283, %rd282, %rd279, %p467;
	add.s64 	%rd284, %rd282, %rd281;
	setp.eq.s32 	%p468, %r876, 4;
	selp.b64 	%rd285, %rd284, %rd283, %p468;
	ld.shared.v2.u64 	{%rd286, %rd287}, [_ZN6thrust24THRUST_300001_SM_1000_NS8cuda_cub4core6detail5shmemE+32];
	add.s64 	%rd288, %rd284, %rd286;
	setp.eq.s32 	%p469, %r876, 5;
	selp.b64 	%rd289, %rd288, %rd285, %p469;
	add.s64 	%rd290, %rd288, %rd287;
	setp.eq.s32 	%p470, %r876, 6;
	selp.b64 	%rd291, %rd290, %rd289, %p470;
	ld.shared.v2.u64 	{%rd292, %rd293}, [_ZN6thrust24THRUST_300001_SM_1000_NS8cuda_cub4core6detail5shmemE+48];
	add.s64 	%rd294, %rd290, %rd292;
	setp.eq.s32 	%p471, %r876, 7;
	selp.b64 	%rd295, %rd294, %rd291, %p471;
	add.s64 	%rd296, %rd294, %rd293;
	setp.eq.s32 	%p472, %r876, 8;
	selp.b64 	%rd297, %rd296, %rd295, %p472;
	ld.shared.v2.u64 	{%rd298, %rd299}, [_ZN6thrust24THRUST_300001_SM_1000_NS8cuda_cub4core6detail5shmemE+64];
	add.s64 	%rd300, %rd296, %rd298;
	setp.eq.s32 	%p473, %r876, 9;
	selp.b64 	%rd301, %rd300, %rd297, %p473;
	add.s64 	%rd302, %rd300, %rd299;
	setp.eq.s32 	%p474, %r876, 10;
	selp.b64 	%rd303, %rd302, %rd301, %p474;
	ld.shared.v2.u64 	{%rd304, %rd305}, [_ZN6thrust24THRUST_300001_SM_1000_NS8cuda_cub4core6detail5shmemE+80];
	add.s64 	%rd306, %rd302, %rd304;
	setp.eq.s32 	%p475, %r876, 11;
	selp.b64 	%rd307, %rd306, %rd303, %p475;
	add.s64 	%rd308, %rd306, %rd305;
	setp.eq.s32 	%p476, %r876, 12;
	selp.b64 	%rd309, %rd308, %rd307, %p476;
	ld.shared.v2.u64 	{%rd310, %rd311}, [_ZN6thrust24THRUST_300001_SM_1000_NS8cuda_cub4core6detail5shmemE+96];
	add.s64 	%rd312, %rd308, %rd310;
	setp.eq.s32 	%p477, %r876, 13;
	selp.b64 	%rd313, %rd312, %rd309, %p477;
	add.s64 	%rd314, %rd312, %rd311;
	setp.eq.s32 	%p478, %r876, 14;
	selp.b64 	%rd315, %rd314, %rd313, %p478;
	ld.shared.v2.u64 	{%rd316, %rd317}, [_ZN6thrust24THRUST_300001_SM_1000_NS8cuda_cub4core6detail5shmemE+112];
	add.s64 	%rd318, %rd314, %rd316;
	setp.eq.s32 	%p479, %r876, 15;
	selp.b64 	%rd319, %rd318, %rd315, %p479;
	add.s64 	%rd569, %rd318, %rd317;
	setp.lt.u32 	%p480, %r547, 32;
	selp.b64 	%rd320, 0, %rd319, %p480;
	setp.eq.s32 	%p481, %r1589, 0;
	sub.s64 	%rd321, %rd73, %rd72;
	selp.b64 	%rd322, 0, %rd321, %p481;
	add.s64 	%rd566, %rd320, %rd322;
	mov.b64 	%rd570, 0;
	bra.uni 	$L__BB11_664;
$L__BB11_634:
	shr.u32 	%r878, %r547, 5;
	// begin inline asm
	mov.u32 %r1410, %laneid;
	// end inline asm
	mov.b64 	{%r1412, %r1417}, %rd72;
	mov.b32 	%r1418, 1;
	mov.b32 	%r1459, 0;
	mov.b32 	%r1460, -1;
	// begin inline asm
	shfl.sync.up.b32 %r1411, %r1412, %r1418, %r1459, %r1460;
	// end inline asm
	// begin inline asm
	shfl.sync.up.b32 %r1416, %r1417, %r1418, %r1459, %r1460;
	// end inline asm
	mov.b64 	%rd147, {%r1411, %r1416};
	setp.lt.s32 	%p407, %r1410, 1;
	selp.b64 	%rd148, 0, %rd147, %p407;
	add.s64 	%rd149, %rd148, %rd72;
	mov.b64 	{%r1422, %r1427}, %rd149;
	mov.b32 	%r1428, 2;
	// begin inline asm
	shfl.sync.up.b32 %r1421, %r1422, %r1428, %r1459, %r1460;
	// end inline asm
	// begin inline asm
	shfl.sync.up.b32 %r1426, %r1427, %r1428, %r1459, %r1460;
	// end inline asm
	mov.b64 	%rd150, {%r1421, %r1426};
	setp.lt.s32 	%p408, %r1410, 2;
	selp.b64 	%rd151, 0, %rd150, %p408;
	add.s64 	%rd152, %rd151, %rd149;
	mov.b64 	{%r1432, %r1437}, %rd152;
	mov.b32 	%r1438, 4;
	// begin inline asm
	shfl.sync.up.b32 %r1431, %r1432, %r1438, %r1459, %r1460;
	// end inline asm
	// begin inline asm
	shfl.sync.up.b32 %r1436, %r1437, %r1438, %r1459, %r1460;
	// end inline asm
	mov.b64 	%rd153, {%r1431, %r1436};
	setp.lt.s32 	%p409, %r1410, 4;
	selp.b64 	%rd154, 0, %rd153, %p409;
	add.s64 	%rd155, %rd154, %rd152;
	mov.b64 	{%r1442, %r1447}, %rd155;
	mov.b32 	%r1448, 8;
	// begin inline asm
	shfl.sync.up.b32 %r1441, %r1442, %r1448, %r1459, %r1460;
	// end inline asm
	// begin inline asm
	shfl.sync.up.b32 %r1446, %r1447, %r1448, %r1459, %r1460;
	// end inline asm
	mov.b64 	%rd156, {%r1441, %r1446};
	setp.lt.s32 	%p410, %r1410, 8;
	selp.b64 	%rd157, 0, %rd156, %p410;
	add.s64 	%rd158, %rd157, %rd155;
	mov.b64 	{%r1452, %r1457}, %rd158;
	mov.b32 	%r1458, 16;
	// begin inline asm
	shfl.sync.up.b32 %r1451, %r1452, %r1458, %r1459, %r1460;
	// end inline asm
	// begin inline asm
	shfl.sync.up.b32 %r1456, %r1457, %r1458, %r1459, %r1460;
	// end inline asm
	mov.b64 	%rd159, {%r1451, %r1456};
	setp.lt.s32 	%p411, %r1410, 16;
	selp.b64 	%rd160, 0, %rd159, %p411;
	add.s64 	%rd76, %rd160, %rd158;
	setp.ne.s32 	%p412, %r1410, 31;
	@%p412 bra 	$L__BB11_636;
	shl.b32 	%r1461, %r878, 3;
	mov.u32 	%r1462, _ZN6thrust24THRUST_300001_SM_1000_NS8cuda_cub4core6detail5shmemE;
	add.s32 	%r1463, %r1462, %r1461;
	st.shared.u64 	[%r1463], %rd76;
$L__BB11_636:
	sub.s64 	%rd161, %rd76, %rd72;
	bar.sync 	0;
	ld.shared.v2.u64 	{%rd162, %rd163}, [_ZN6thrust24THRUST_300001_SM_1000_NS8cuda_cub4core6detail5shmemE];
	add.s64 	%rd164, %rd163, %rd162;
	setp.eq.s32 	%p413, %r878, 2;
	selp.b64 	%rd165, %rd164, %rd162, %p413;
	ld.shared.v2.u64 	{%rd166, %rd167}, [_ZN6thrust24THRUST_300001_SM_1000_NS8cuda_cub4core6detail5shmemE+16];
	add.s64 	%rd168, %rd164, %rd166;
	setp.eq.s32 	%p414, %r878, 3;
	selp.b64 	%rd169, %rd168, %rd165, %p414;
	add.s64 	%rd170, %rd168, %rd167;
	setp.eq.s32 	%p415, %r878, 4;
	selp.b64 	%rd171, %rd170, %rd169, %p415;
	ld.shared.v2.u64 	{%rd172, %rd173}, [_ZN6thrust24THRUST_300001_SM_1000_NS8cuda_cub4core6detail5shmemE+32];
	add.s64 	%rd174, %rd170, %rd172;
	setp.eq.s32 	%p416, %r878, 5;
	selp.b64 	%rd175, %rd174, %rd171, %p416;
	add.s64 	%rd176, %rd174, %rd173;
	setp.eq.s32 	%p417, %r878, 6;
	selp.b64 	%rd177, %rd176, %rd175, %p417;
	ld.shared.v2.u64 	{%rd178, %rd179}, [_ZN6thrust24THRUST_300001_SM_1000_NS8cuda_cub4core6detail5shmemE+48];
	add.s64 	%rd180, %rd176, %rd178;
	setp.eq.s32 	%p418, %r878, 7;
	selp.b64 	%rd181, %rd180, %rd177, %p418;
	add.s64 	%rd182, %rd180, %rd179;
	setp.eq.s32 	%p419, %r878, 8;
	selp.b64 	%rd183, %rd182, %rd181, %p419;
	ld.shared.v2.u64 	{%rd184, %rd185}, [_ZN6thrust24THRUST_300001_SM_1000_NS8cuda_cub4core6detail5shmemE+64];
	add.s64 	%rd186, %rd182, %rd184;
	setp.eq.s32 	%p420, %r878, 9;
	selp.b64 	%rd187, %rd186, %rd183, %p420;
	add.s64 	%rd188, %rd186, %rd185;
	setp.eq.s32 	%p421, %r878, 10;
	selp.b64 	%rd189, %rd188, %rd187, %p421;
	ld.shared.v2.u64 	{%rd190, %rd191}, [_ZN6thrust24THRUST_300001_SM_1000_NS8cuda_cub4core6detail5shmemE+80];
	add.s64 	%rd192, %rd188, %rd190;
	setp.eq.s32 	%p422, %r878, 11;
	selp.b64 	%rd193, %rd192, %rd189, %p422;
	add.s64 	%rd194, %rd192, %rd191;
	setp.eq.s32 	%p423, %r878, 12;
	selp.b64 	%rd195, %rd194, %rd193, %p423;
	ld.shared.v2.u64 	{%rd196, %rd197}, [_ZN6thrust24THRUST_300001_SM_1000_NS8cuda_cub4core6detail5shmemE+96];
	add.s64 	%rd198, %rd194, %rd196;
	setp.eq.s32 	%p424, %r878, 13;
	selp.b64 	%rd199, %rd198, %rd195, %p424;
	add.s64 	%rd200, %rd198, %rd197;
	setp.eq.s32 	%p425, %r878, 14;
	selp.b64 	%rd201, %rd200, %rd199, %p425;
	ld.shared.v2.u64 	{%rd202, %rd203}, [_ZN6thrust24THRUST_300001_SM_1000_NS8cuda_cub4core6detail5shmemE+112];
	add.s64 	%rd204, %rd200, %rd202;
	setp.eq.s32 	%p426, %r878, 15;
	selp.b64 	%rd205, %rd204, %rd201, %p426;
	add.s64 	%rd77, %rd204, %rd203;
	setp.gt.u32 	%p427, %r547, 31;
	setp.lt.u32 	%p428, %r547, 32;
	setp.eq.s32 	%p429, %r1410, 0;
	selp.b64 	%rd206, 0, %rd161, %p429;
	add.s64 	%rd566, %rd205, %rd206;
	selp.b64 	%rd79, %rd161, %rd566, %p428;
	@%p427 bra 	$L__BB11_661;
	setp.ne.s32 	%p430, %r547, 0;
	mul.wide.u32 	%rd207, %r1, 16;
	add.s64 	%rd80, %rd2, %rd207;
	@%p430 bra 	$L__BB11_639;
	st.shared.u64 	[_ZN6thrust24THRUST_300001_SM_1000_NS8cuda_cub4core6detail5shmemE+184], %rd77;
	add.s64 	%rd208, %rd80, 512;
	mov.b64 	%rd209, 100;
	// begin inline asm
	st.relaxed.gpu.v2.u64 [%rd208], {%rd209, %rd77};
	// end inline asm
$L__BB11_639:
	setp.gt.u32 	%p431, %r2, 499;
	@%p431 bra 	$L__BB11_641;
	membar.cta;
	bra.uni 	$L__BB11_642;
$L__BB11_641:
	mov.b32 	%r1464, 450;
	// begin inline asm
	nanosleep.u32 %r1464;
	// end inline asm
$L__BB11_642:
	mul.wide.u32 	%rd214, %r547, 16;
	xor.b64  	%rd215, %rd214, -16;
	add.s64 	%rd216, %rd80, %rd215;
	add.s64 	%rd213, %rd216, 512;
	// begin inline asm
	ld.relaxed.gpu.v2.u64 {%rd564, %rd561}, [%rd213];
	// end inline asm
$L__BB11_643:
	setp.eq.s64 	%p432, %rd564, 99;
	mov.b32 	%r1465, -1;
	vote.sync.any.pred 	%p433, %p432, %r1465;
	not.pred 	%p434, %p433;
	@%p434 bra 	$L__BB11_648;
	setp.gt.u32 	%p459, %r2, 499;
	@%p459 bra 	$L__BB11_646;
	membar.cta;
	bra.uni 	$L__BB11_647;
$L__BB11_646:
	mov.b32 	%r1588, 350;
	// begin inline asm
	nanosleep.u32 %r1588;
	// end inline asm
$L__BB11_647:
	// begin inline asm
	ld.relaxed.gpu.v2.u64 {%rd564, %rd561}, [%rd213];
	// end inline asm
	bra.uni 	$L__BB11_643;
$L__BB11_648:
	setp.eq.s64 	%p435, %rd564, 101;
	mov.b32 	%r1517, -1;
	vote.sync.ballot.b32 	%r1518, %p435, %r1517;
	// begin inline asm
	mov.u32 %r1467, %lanemask_ge;
	// end inline asm
	and.b32  	%r1519, %r1518, %r1467;
	or.b32  	%r1520, %r1519, -2147483648;
	add.s32 	%r1521, %r1520, -1;
	not.b32 	%r1522, %r1520;
	and.b32  	%r1523, %r1522, %r1521;
	popc.b32 	%r1471, %r1523;
	mov.b64 	{%r1469, %r1474}, %rd561;
	mov.b32 	%r1475, 1;
	// begin inline asm
	shfl.sync.down.b32 %r1468, %r1469, %r1475, %r1471, %r1517;
	// end inline asm
	// begin inline asm
	shfl.sync.down.b32 %r1473, %r1474, %r1475, %r1471, %r1517;
	// end inline asm
	mov.b64 	%rd217, {%r1468, %r1473};
	setp.lt.s32 	%p437, %r1410, %r1471;
	selp.b64 	%rd218, %rd217, 0, %p437;
	add.s64 	%rd219, %rd218, %rd561;
	mov.b64 	{%r1479, %r1484}, %rd219;
	mov.b32 	%r1485, 2;
	// begin inline asm
	shfl.sync.down.b32 %r1478, %r1479, %r1485, %r1471, %r1517;
	// end inline asm
	// begin inline asm
	shfl.sync.down.b32 %r1483, %r1484, %r1485, %r1471, %r1517;
	// end inline asm
	mov.b64 	%rd220, {%r1478, %r1483};
	add.s32 	%r881, %r1410, 2;
	setp.gt.s32 	%p438, %r881, %r1471;
	selp.b64 	%rd221, 0, %rd220, %p438;
	add.s64 	%rd222, %rd221, %rd219;
	mov.b64 	{%r1489, %r1494}, %rd222;
	mov.b32 	%r1495, 4;
	// begin inline asm
	shfl.sync.down.b32 %r1488, %r1489, %r1495, %r1471, %r1517;
	// end inline asm
	// begin inline asm
	shfl.sync.down.b32 %r1493, %r1494, %r1495, %r1471, %r1517;
	// end inline asm
	mov.b64 	%rd223, {%r1488, %r1493};
	add.s32 	%r882, %r1410, 4;
	setp.gt.s32 	%p439, %r882, %r1471;
	selp.b64 	%rd224, 0, %rd223, %p439;
	add.s64 	%rd225, %rd224, %rd222;
	mov.b64 	{%r1499, %r1504}, %rd225;
	mov.b32 	%r1505, 8;
	// begin inline asm
	shfl.sync.down.b32 %r1498, %r1499, %r1505, %r1471, %r1517;
	// end inline asm
	// begin inline asm
	shfl.sync.down.b32 %r1503, %r1504, %r1505, %r1471, %r1517;
	// end inline asm
	mov.b64 	%rd226, {%r1498, %r1503};
	add.s32 	%r1524, %r1410, 8;
	setp.gt.s32 	%p440, %r1524, %r1471;
	selp.b64 	%rd227, 0, %rd226, %p440;
	add.s64 	%rd228, %rd227, %rd225;
	mov.b64 	{%r1509, %r1514}, %rd228;
	mov.b32 	%r1515, 16;
	// begin inline asm
	shfl.sync.down.b32 %r1508, %r1509, %r1515, %r1471, %r1517;
	// end inline asm
	// begin inline asm
	shfl.sync.down.b32 %r1513, %r1514, %r1515, %r1471, %r1517;
	// end inline asm
	mov.b64 	%rd229, {%r1508, %r1513};
	add.s32 	%r883, %r1410, 16;
	setp.gt.s32 	%p441, %r883, %r1471;
	selp.b64 	%rd230, 0, %rd229, %p441;
	add.s64 	%rd562, %rd230, %rd228;
	not.b32 	%r1525, %r547;
	add.s32 	%r2996, %r1, %r1525;
	add.s64 	%rd91, %rd2, 512;
$L__BB11_649:
	setp.ne.s64 	%p442, %rd564, 101;
	mov.b32 	%r1526, -1;
	vote.sync.all.pred 	%p443, %p442, %r1526;
	not.pred 	%p444, %p443;
	@%p444 bra 	$L__BB11_657;
	mul.wide.s32 	%rd238, %r2996, 16;
	add.s64 	%rd239, %rd91, %rd238;
	add.s64 	%rd237, %rd239, -512;
	// begin inline asm
	ld.relaxed.gpu.v2.u64 {%rd564, %rd565}, [%rd237];
	// end inline asm
$L__BB11_651:
	setp.eq.s64 	%p448, %rd564, 99;
	mov.b32 	%r1528, -1;
	vote.sync.any.pred 	%p449, %p448, %r1528;
	not.pred 	%p450, %p449;
	@%p450 bra 	$L__BB11_656;
	setp.gt.u32 	%p458, %r2, 499;
	@%p458 bra 	$L__BB11_654;
	membar.cta;
	bra.uni 	$L__BB11_655;
$L__BB11_654:
	mov.b32 	%r1587, 350;
	// begin inline asm
	nanosleep.u32 %r1587;
	// end inline asm
$L__BB11_655:
	// begin inline asm
	ld.relaxed.gpu.v2.u64 {%rd564, %rd565}, [%rd237];
	// end inline asm
	bra.uni 	$L__BB11_651;
$L__BB11_656:
	setp.eq.s64 	%p451, %rd564, 101;
	mov.b32 	%r1579, -1;
	vote.sync.ballot.b32 	%r1580, %p451, %r1579;
	and.b32  	%r1581, %r1580, %r1467;
	or.b32  	%r1582, %r1581, -2147483648;
	add.s32 	%r1583, %r1582, -1;
	not.b32 	%r1584, %r1582;
	and.b32  	%r1585, %r1584, %r1583;
	popc.b32 	%r1533, %r1585;
	mov.b64 	{%r1531, %r1536}, %rd565;
	mov.b32 	%r1537, 1;
	// begin inline asm
	shfl.sync.down.b32 %r1530, %r1531, %r1537, %r1533, %r1579;
	// end inline asm
	// begin inline asm
	shfl.sync.down.b32 %r1535, %r1536, %r1537, %r1533, %r1579;
	// end inline asm
	mov.b64 	%rd240, {%r1530, %r1535};
	setp.lt.s32 	%p453, %r1410, %r1533;
	selp.b64 	%rd241, %rd240, 0, %p453;
	add.s64 	%rd242, %rd241, %rd565;
	mov.b64 	{%r1541, %r1546}, %rd242;
	mov.b32 	%r1547, 2;
	// begin inline asm
	shfl.sync.down.b32 %r1540, %r1541, %r1547, %r1533, %r1579;
	// end inline asm
	// begin inline asm
	shfl.sync.down.b32 %r1545, %r1546, %r1547, %r1533, %r1579;
	// end inline asm
	mov.b64 	%rd243, {%r1540, %r1545};
	setp.gt.s32 	%p454, %r881, %r1533;
	selp.b64 	%rd244, 0, %rd243, %p454;
	add.s64 	%rd245, %rd242, %rd244;
	mov.b64 	{%r1551, %r1556}, %rd245;
	mov.b32 	%r1557, 4;
	// begin inline asm
	shfl.sync.down.b32 %r1550, %r1551, %r1557, %r1533, %r1579;
	// end inline asm
	// begin inline asm
	shfl.sync.down.b32 %r1555, %r1556, %r1557, %r1533, %r1579;
	// end inline asm
	mov.b64 	%rd246, {%r1550, %r1555};
	setp.gt.s32 	%p455, %r882, %r1533;
	selp.b64 	%rd247, 0, %rd246, %p455;
	add.s64 	%rd248, %rd247, %rd245;
	mov.b64 	{%r1561, %r1566}, %rd248;
	mov.b32 	%r1567, 8;
	// begin inline asm
	shfl.sync.down.b32 %r1560, %r1561, %r1567, %r1533, %r1579;
	// end inline asm
	// begin inline asm
	shfl.sync.down.b32 %r1565, %r1566, %r1567, %r1533, %r1579;
	// end inline asm
	mov.b64 	%rd249, {%r1560, %r1565};
	add.s32 	%r1586, %r1410, 8;
	setp.gt.s32 	%p456, %r1586, %r1533;
	selp.b64 	%rd250, 0, %rd249, %p456;
	add.s64 	%rd251, %rd250, %rd248;
	mov.b64 	{%r1571, %r1576}, %rd251;
	mov.b32 	%r1577, 16;
	// begin inline asm
	shfl.sync.down.b32 %r1570, %r1571, %r1577, %r1533, %r1579;
	// end inline asm
	// begin inline asm
	shfl.sync.down.b32 %r1575, %r1576, %r1577, %r1533, %r1579;
	// end inline asm
	mov.b64 	%rd252, {%r1570, %r1575};
	setp.gt.s32 	%p457, %r883, %r1533;
	selp.b64 	%rd253, 0, %rd252, %p457;
	add.s64 	%rd254, %rd251, %rd562;
	add.s64 	%rd562, %rd254, %rd253;
	add.s32 	%r2996, %r2996, -32;
	bra.uni 	$L__BB11_649;
$L__BB11_657:
	setp.ne.s32 	%p445, %r547, 0;
	@%p445 bra 	$L__BB11_659;
	add.s64 	%rd233, %rd562, %rd77;
	add.s64 	%rd231, %rd80, 512;
	mov.b64 	%rd232, 101;
	// begin inline asm
	st.relaxed.gpu.v2.u64 [%rd231], {%rd232, %rd233};
	// end inline asm
	st.shared.u64 	[_ZN6thrust24THRUST_300001_SM_1000_NS8cuda_cub4core6detail5shmemE+168], %rd562;
	st.shared.u64 	[_ZN6thrust24THRUST_300001_SM_1000_NS8cuda_cub4core6detail5shmemE+176], %rd233;
$L__BB11_659:
	setp.ne.s32 	%p446, %r1410, 0;
	mov.u64 	%rd566, %rd79;
	@%p446 bra 	$L__BB11_661;
	st.shared.u64 	[_ZN6thrust24THRUST_300001_SM_1000_NS8cuda_cub4core6detail5shmemE+144], %rd562;
	mov.u64 	%rd566, %rd562;
$L__BB11_661:
	setp.eq.s32 	%p447, %r547, 0;
	bar.sync 	0;
	@%p447 bra 	$L__BB11_663;
	ld.shared.u64 	%rd234, [_ZN6thrust24THRUST_300001_SM_1000_NS8cuda_cub4core6detail5shmemE+144];
	add.s64 	%rd566, %rd234, %rd566;
$L__BB11_663:
	ld.shared.u64 	%rd569, [_ZN6thrust24THRUST_300001_SM_1000_NS8cuda_cub4core6detail5shmemE+184];
	ld.shared.u64 	%rd570, [_ZN6thrust24THRUST_300001_SM_1000_NS8cuda_cub4core6detail5shmemE+168];
$L__BB11_664:
	bar.sync 	0;
	cvt.u32.u64 	%r887, %rd569;
	cvt.u32.u64 	%r1643, %rd570;
	cvt.u32.u64 	%r1644, %rd566;
	sub.s32 	%r3059, %r1644, %r1643;
	shl.b32 	%r1645, %r3059, 2;
	mov.u32 	%r1646, _ZN6thrust24THRUST_300001_SM_1000_NS8cuda_cub4core6detail5shmemE;
	add.s32 	%r1647, %r1646, %r1645;
	add.s32 	%r889, %r1647, 2048;
	not.pred 	%p482, %p126;
	mov.u32 	%r2998, %r3059;
	@%p482 bra 	$L__BB11_666;
	add.s32 	%r2998, %r3059, 1;
	selp.b32 	%r1648, %r701, %r699, %p939;
	st.shared.u32 	[%r889], %r1648;
$L__BB11_666:
	not.pred 	%p483, %p133;
	@%p483 bra 	$L__BB11_668;
	add.s32 	%r892, %r2998, 1;
	shl.b32 	%r1649, %r2998, 2;
	mov.u32 	%r1650, _ZN6thrust24THRUST_300001_SM_1000_NS8cuda_cub4core6detail5shmemE;
	add.s32 	%r1651, %r1650, %r1649;
	selp.b32 	%r1652, %r2924, %r2926, %p941;
	st.shared.u32 	[%r1651+2048], %r1652;
	mov.u32 	%r2998, %r892;
$L__BB11_668:
	not.pred 	%p484, %p140;
	@%p484 bra 	$L__BB11_670;
	add.s32 	%r894, %r2998, 1;
	shl.b32 	%r1653, %r2998, 2;
	mov.u32 	%r1654, _ZN6thrust24THRUST_300001_SM_1000_NS8cuda_cub4core6detail5shmemE;
	add.s32 	%r1655, %r1654, %r1653;
	selp.b32 	%r1656, %r2928, %r2930, %p943;
	st.shared.u32 	[%r1655+2048], %r1656;
	mov.u32 	%r2998, %r894;
$L__BB11_670:
	not.pred 	%p485, %p147;
	@%p485 bra 	$L__BB11_672;
	add.s32 	%r896, %r2998, 1;
	shl.b32 	%r1657, %r2998, 2;
	mov.u32 	%r1658, _ZN6thrust24THRUST_300001_SM_1000_NS8cuda_cub4core6detail5shmemE;
	add.s32 	%r1659, %r1658, %r1657;
	selp.b32 	%r1660, %r2932, %r2934, %p945;
	st.shared.u32 	[%r1659+2048], %r1660;
	mov.u32 	%r2998, %r896;
$L__BB11_672:
	not.pred 	%p486, %p154;
	@%p486 bra 	$L__BB11_674;
	add.s32 	%r898, %r2998, 1;
	shl.b32 	%r1661, %r2998, 2;
	mov.u32 	%r1662, _ZN6thrust24THRUST_300001_SM_1000_NS8cuda_cub4core6detail5shmemE;
	add.s32 	%r1663, %r1662, %r1661;
	selp.b32 	%r1664, %r2936, %r2938, %p947;
	st.shared.u32 	[%r1663+2048], %r1664;
	mov.u32 	%r2998, %r898;
$L__BB11_674:
	and.b32  	%r900, %r753, 32;
	setp.eq.s32 	%p487, %r900, 0;
	@%p487 bra 	$L__BB11_676;
	add.s32 	%r901, %r2998, 1;
	shl.b32 	%r1665, %r2998, 2;
	mov.u32 	%r1666, _ZN6thrust24THRUST_300001_SM_1000_NS8cuda_cub4core6detail5shmemE;
	add.s32 	%r1667, %r1666, %r1665;
	st.shared.u32 	[%r1667+2048], %r742;
	mov.u32 	%r2998, %r901;
$L__BB11_676:
	and.b32  	%r903, %r753, 64;
	setp.eq.s32 	%p488, %r903, 0;
	@%p488 bra 	$L__BB11_678;
	add.s32 	%r904, %r2998, 1;
	shl.b32 	%r1668, %r2998, 2;
	mov.u32 	%r1669, _ZN6thrust24THRUST_300001_SM_1000_NS8cuda_cub4core6detail5shmemE;
	add.s32 	%r1670, %r1669, %r1668;
	selp.b32 	%r1671, %r2944, %r2946, %p951;
	st.shared.u32 	[%r1670+2048], %r1671;
	mov.u32 	%r2998, %r904;
$L__BB11_678:
	and.b32  	%r906, %r773, 128;
	setp.eq.s32 	%p489, %r906, 0;
	@%p489 bra 	$L__BB11_680;
	add.s32 	%r907, %r2998, 1;
	shl.b32 	%r1672, %r2998, 2;
	mov.u32 	%r1673, _ZN6thrust24THRUST_300001_SM_1000_NS8cuda_cub4core6detail5shmemE;
	add.s32 	%r1674, %r1673, %r1672;
	st.shared.u32 	[%r1674+2048], %r762;
	mov.u32 	%r2998, %r907;
$L__BB11_680:
	and.b32  	%r909, %r773, 256;
	setp.eq.s32 	%p490, %r909, 0;
	@%p490 bra 	$L__BB11_682;
	add.s32 	%r910, %r2998, 1;
	shl.b32 	%r1675, %r2998, 2;
	mov.u32 	%r1676, _ZN6thrust24THRUST_300001_SM_1000_NS8cuda_cub4core6detail5shmemE;
	add.s32 	%r1677, %r1676, %r1675;
	selp.b32 	%r1678, %r2952, %r2954, %p955;
	st.shared.u32 	[%r1677+2048], %r1678;
	mov.u32 	%r2998, %r910;
$L__BB11_682:
	and.b32  	%r912, %r793, 512;
	setp.eq.s32 	%p491, %r912, 0;
	@%p491 bra 	$L__BB11_684;
	add.s32 	%r913, %r2998, 1;
	shl.b32 	%r1679, %r2998, 2;
	mov.u32 	%r1680, _ZN6thrust24THRUST_300001_SM_1000_NS8cuda_cub4core6detail5shmemE;
	add.s32 	%r1681, %r1680, %r1679;
	st.shared.u32 	[%r1681+2048], %r782;
	mov.u32 	%r2998, %r913;
$L__BB11_684:
	and.b32  	%r915, %r793, 1024;
	setp.eq.s32 	%p492, %r915, 0;
	@%p492 bra 	$L__BB11_686;
	add.s32 	%r916, %r2998, 1;
	shl.b32 	%r1682, %r2998, 2;
	mov.u32 	%r1683, _ZN6thrust24THRUST_300001_SM_1000_NS8cuda_cub4core6detail5shmemE;
	add.s32 	%r1684, %r1683, %r1682;
	selp.b32 	%r1685, %r2960, %r2962, %p959;
	st.shared.u32 	[%r1684+2048], %r1685;
	mov.u32 	%r2998, %r916;
$L__BB11_686:
	and.b32  	%r918, %r813, 2048;
	setp.eq.s32 	%p493, %r918, 0;
	@%p493 bra 	$L__BB11_688;
	add.s32 	%r919, %r2998, 1;
	shl.b32 	%r1686, %r2998, 2;
	mov.u32 	%r1687, _ZN6thrust24THRUST_300001_SM_1000_NS8cuda_cub4core6detail5shmemE;
	add.s32 	%r1688, %r1687, %r1686;
	st.shared.u32 	[%r1688+2048], %r802;
	mov.u32 	%r2998, %r919;
$L__BB11_688:
	and.b32  	%r921, %r813, 4096;
	setp.eq.s32 	%p494, %r921, 0;
	@%p494 bra 	$L__BB11_690;
	add.s32 	%r922, %r2998, 1;
	shl.b32 	%r1689, %r2998, 2;
	mov.u32 	%r1690, _ZN6thrust24THRUST_300001_SM_1000_NS8cuda_cub4core6detail5shmemE;
	add.s32 	%r1691, %r1690, %r1689;
	selp.b32 	%r1692, %r2968, %r2970, %p963;
	st.shared.u32 	[%r1691+2048], %r1692;
	mov.u32 	%r2998, %r922;
$L__BB11_690:
	and.b32  	%r924, %r833, 8192;
	setp.eq.s32 	%p495, %r924, 0;
	@%p495 bra 	$L__BB11_692;
	add.s32 	%r925, %r2998, 1;
	shl.b32 	%r1693, %r2998, 2;
	mov.u32 	%r1694, _ZN6thrust24THRUST_300001_SM_1000_NS8cuda_cub4core6detail5shmemE;
	add.s32 	%r1695, %r1694, %r1693;
	st.shared.u32 	[%r1695+2048], %r822;
	mov.u32 	%r2998, %r925;
$L__BB11_692:
	and.b32  	%r927, %r833, 16384;
	setp.eq.s32 	%p496, %r927, 0;
	@%p496 bra 	$L__BB11_694;
	add.s32 	%r928, %r2998, 1;
	shl.b32 	%r1696, %r2998, 2;
	mov.u32 	%r1697, _ZN6thrust24THRUST_300001_SM_1000_NS8cuda_cub4core6detail5shmemE;
	add.s32 	%r1698, %r1697, %r1696;
	selp.b32 	%r1699, %r2976, %r2978, %p967;
	st.shared.u32 	[%r1698+2048], %r1699;
	mov.u32 	%r2998, %r928;
$L__BB11_694:
	and.b32  	%r930, %r853, 32768;
	setp.eq.s32 	%p497, %r930, 0;
	@%p497 bra 	$L__BB11_696;
	add.s32 	%r931, %r2998, 1;
	shl.b32 	%r1700, %r2998, 2;
	mov.u32 	%r1701, _ZN6thrust24THRUST_300001_SM_1000_NS8cuda_cub4core6detail5shmemE;
	add.s32 	%r1702, %r1701, %r1700;
	st.shared.u32 	[%r1702+2048], %r842;
	mov.u32 	%r2998, %r931;
$L__BB11_696:
	and.b32  	%r933, %r853, 65536;
	setp.eq.s32 	%p498, %r933, 0;
	@%p498 bra 	$L__BB11_698;
	add.s32 	%r934, %r2998, 1;
	shl.b32 	%r1703, %r2998, 2;
	mov.u32 	%r1704, _ZN6thrust24THRUST_300001_SM_1000_NS8cuda_cub4core6detail5shmemE;
	add.s32 	%r1705, %r1704, %r1703;
	selp.b32 	%r1706, %r2984, %r2986, %p971;
	st.shared.u32 	[%r1705+2048], %r1706;
	mov.u32 	%r2998, %r934;
$L__BB11_698:
	and.b32  	%r936, %r875, 131072;
	setp.eq.s32 	%p499, %r936, 0;
	@%p499 bra 	$L__BB11_700;
	add.s32 	%r937, %r2998, 1;
	shl.b32 	%r1707, %r2998, 2;
	mov.u32 	%r1708, _ZN6thrust24THRUST_300001_SM_1000_NS8cuda_cub4core6detail5shmemE;
	add.s32 	%r1709, %r1708, %r1707;
	st.shared.u32 	[%r1709+2048], %r862;
	mov.u32 	%r2998, %r937;
$L__BB11_700:
	and.b32  	%r939, %r875, 262144;
	setp.eq.s32 	%p500, %r939, 0;
	@%p500 bra 	$L__BB11_702;
	shl.b32 	%r1710, %r2998, 2;
	mov.u32 	%r1711, _ZN6thrust24THRUST_300001_SM_1000_NS8cuda_cub4core6detail5shmemE;
	add.s32 	%r1712, %r1711, %r1710;
	st.shared.u32 	[%r1712+2048], %r873;
$L__BB11_702:
	cvt.u64.u32 	%rd112, %r547;
	bar.sync 	0;
	setp.ge.s32 	%p501, %r547, %r887;
	@%p501 bra 	$L__BB11_709;
	not.b32 	%r1713, %r547;
	add.s32 	%r940, %r1713, %r887;
	and.b32  	%r1714, %r940, 1536;
	setp.eq.s32 	%p502, %r1714, 1536;
	mov.u32 	%r3019, %r547;
	@%p502 bra 	$L__BB11_706;
	shr.u32 	%r1715, %r940, 9;
	add.s32 	%r1716, %r1715, 1;
	and.b32  	%r1717, %r1716, 3;
	shl.b32 	%r1718, %r547, 2;
	mov.u32 	%r1719, _ZN6thrust24THRUST_300001_SM_1000_NS8cuda_cub4core6detail5shmemE;
	add.s32 	%r1720, %r1718, %r1719;
	add.s32 	%r3016, %r1720, 2048;
	add.s64 	%rd323, %rd570, %rd112;
	shl.b64 	%rd324, %rd323, 2;
	add.s64 	%rd571, %rd7, %rd324;
	neg.s32 	%r3015, %r1717;
	shl.b32 	%r1721, %r1716, 9;
	and.b32  	%r1722, %r1721, 1536;
	add.s32 	%r3019, %r547, %r1722;
$L__BB11_705:
	.pragma "nounroll";
	ld.shared.u32 	%r1723, [%r3016];
	st.global.u32 	[%rd571], %r1723;
	add.s32 	%r3016, %r3016, 2048;
	add.s64 	%rd571, %rd571, 2048;
	add.s32 	%r3015, %r3015, 1;
	setp.ne.s32 	%p503, %r3015, 0;
	@%p503 bra 	$L__BB11_705;
$L__BB11_706:
	setp.lt.u32 	%p504, %r940, 1536;
	@%p504 bra 	$L__BB11_709;
	cvt.u64.u32 	%rd325, %r3019;
	add.s64 	%rd326, %rd570, %rd325;
	shl.b64 	%rd327, %rd326, 2;
	add.s64 	%rd328, %rd327, %rd7;
	add.s64 	%rd572, %rd328, 4096;
	shl.b32 	%r1724, %r3019, 2;
	mov.u32 	%r1725, _ZN6thrust24THRUST_300001_SM_1000_NS8cuda_cub4core6detail5shmemE;
	add.s32 	%r1726, %r1724, %r1725;
	add.s32 	%r3018, %r1726, 8192;
$L__BB11_708:
	ld.shared.u32 	%r1727, [%r3018+-6144];
	st.global.u32 	[%rd572+-4096], %r1727;
	ld.shared.u32 	%r1728, [%r3018+-4096];
	st.global.u32 	[%rd572+-2048], %r1728;
	ld.shared.u32 	%r1729, [%r3018+-2048];
	st.global.u32 	[%rd572], %r1729;
	ld.shared.u32 	%r1730, [%r3018];
	st.global.u32 	[%rd572+2048], %r1730;
	add.s32 	%r3019, %r3019, 2048;
	add.s64 	%rd572, %rd572, 8192;
	add.s32 	%r3018, %r3018, 8192;
	setp.lt.s32 	%p505, %r3019, %r887;
	@%p505 bra 	$L__BB11_708;
$L__BB11_709:
	setp.ge.s32 	%p506, %r547, %r548;
	add.s64 	%rd119, %rd5, %rd144;
	add.s64 	%rd120, %rd6, %rd146;
	@%p506 bra 	$L__BB11_713;
	setp.ge.s32 	%p507, %r547, %r545;
	@%p507 bra 	$L__BB11_712;
	ld.global.u32 	%r3020, [%rd119];
	bra.uni 	$L__BB11_713;
$L__BB11_712:
	ld.global.u32 	%r3020, [%rd120];
$L__BB11_713:
	setp.ge.s32 	%p508, %r552, %r548;
	@%p508 bra 	$L__BB11_717;
	setp.lt.s32 	%p509, %r552, %r545;
	@%p509 bra 	$L__BB11_716;
	ld.global.u32 	%r3021, [%rd120+2048];
	bra.uni 	$L__BB11_717;
$L__BB11_716:
	ld.global.u32 	%r3021, [%rd119+2048];
$L__BB11_717:
	setp.ge.s32 	%p510, %r556, %r548;
	@%p510 bra 	$L__BB11_721;
	setp.lt.s32 	%p511, %r556, %r545;
	@%p511 bra 	$L__BB11_720;
	ld.global.u32 	%r3022, [%rd120+4096];
	bra.uni 	$L__BB11_721;
$L__BB11_720:
	ld.global.u32 	%r3022, [%rd119+4096];
$L__BB11_721:
	setp.ge.s32 	%p512, %r560, %r548;
	@%p512 bra 	$L__BB11_725;
	setp.lt.s32 	%p513, %r560, %r545;
	@%p513 bra 	$L__BB11_724;
	ld.global.u32 	%r3023, [%rd120+6144];
	bra.uni 	$L__BB11_725;
$L__BB11_724:
	ld.global.u32 	%r3023, [%rd119+6144];
$L__BB11_725:
	setp.ge.s32 	%p514, %r564, %r548;
	@%p514 bra 	$L__BB11_729;
	setp.lt.s32 	%p515, %r564, %r545;
	@%p515 bra 	$L__BB11_728;
	ld.global.u32 	%r3024, [%rd120+8192];
	bra.uni 	$L__BB11_729;
$L__BB11_728:
	ld.global.u32 	%r3024, [%rd119+8192];
$L__BB11_729:
	setp.ge.s32 	%p516, %r568, %r548;
	@%p516 bra 	$L__BB11_733;
	setp.lt.s32 	%p517, %r568, %r545;
	@%p517 bra 	$L__BB11_732;
	ld.global.u32 	%r3025, [%rd120+10240];
	bra.uni 	$L__BB11_733;
$L__BB11_732:
	ld.global.u32 	%r3025, [%rd119+10240];
$L__BB11_733:
	setp.ge.s32 	%p518, %r572, %r548;
	@%p518 bra 	$L__BB11_737;
	setp.lt.s32 	%p519, %r572, %r545;
	@%p519 bra 	$L__BB11_736;
	ld.global.u32 	%r3026, [%rd120+12288];
	bra.uni 	$L__BB11_737;
$L__BB11_736:
	ld.global.u32 	%r3026, [%rd119+12288];
$L__BB11_737:
	setp.ge.s32 	%p520, %r576, %r548;
	@%p520 bra 	$L__BB11_741;
	setp.lt.s32 	%p521, %r576, %r545;
	@%p521 bra 	$L__BB11_740;
	ld.global.u32 	%r3027, [%rd120+14336];
	bra.uni 	$L__BB11_741;
$L__BB11_740:
	ld.global.u32 	%r3027, [%rd119+14336];
$L__BB11_741:
	setp.ge.s32 	%p522, %r580, %r548;
	@%p522 bra 	$L__BB11_745;
	setp.lt.s32 	%p523, %r580, %r545;
	@%p523 bra 	$L__BB11_744;
	ld.global.u32 	%r3028, [%rd120+16384];
	bra.uni 	$L__BB11_745;
$L__BB11_744:
	ld.global.u32 	%r3028, [%rd119+16384];
$L__BB11_745:
	setp.ge.s32 	%p524, %r584, %r548;
	@%p524 bra 	$L__BB11_749;
	setp.lt.s32 	%p525, %r584, %r545;
	@%p525 bra 	$L__BB11_748;
	ld.global.u32 	%r3029, [%rd120+18432];
	bra.uni 	$L__BB11_749;
$L__BB11_748:
	ld.global.u32 	%r3029, [%rd119+18432];
$L__BB11_749:
	setp.ge.s32 	%p526, %r588, %r548;
	@%p526 bra 	$L__BB11_753;
	setp.lt.s32 	%p527, %r588, %r545;
	@%p527 bra 	$L__BB11_752;
	ld.global.u32 	%r3030, [%rd120+20480];
	bra.uni 	$L__BB11_753;
$L__BB11_752:
	ld.global.u32 	%r3030, [%rd119+20480];
$L__BB11_753:
	setp.ge.s32 	%p528, %r592, %r548;
	@%p528 bra 	$L__BB11_757;
	setp.lt.s32 	%p529, %r592, %r545;
	@%p529 bra 	$L__BB11_756;
	ld.global.u32 	%r3031, [%rd120+22528];
	bra.uni 	$L__BB11_757;
$L__BB11_756:
	ld.global.u32 	%r3031, [%rd119+22528];
$L__BB11_757:
	setp.ge.s32 	%p530, %r596, %r548;
	@%p530 bra 	$L__BB11_761;
	setp.lt.s32 	%p531, %r596, %r545;
	@%p531 bra 	$L__BB11_760;
	ld.global.u32 	%r3032, [%rd120+24576];
	bra.uni 	$L__BB11_761;
$L__BB11_760:
	ld.global.u32 	%r3032, [%rd119+24576];
$L__BB11_761:
	setp.ge.s32 	%p532, %r600, %r548;
	@%p532 bra 	$L__BB11_765;
	setp.lt.s32 	%p533, %r600, %r545;
	@%p533 bra 	$L__BB11_764;
	ld.global.u32 	%r3033, [%rd120+26624];
	bra.uni 	$L__BB11_765;
$L__BB11_764:
	ld.global.u32 	%r3033, [%rd119+26624];
$L__BB11_765:
	setp.ge.s32 	%p534, %r604, %r548;
	@%p534 bra 	$L__BB11_769;
	setp.lt.s32 	%p535, %r604, %r545;
	@%p535 bra 	$L__BB11_768;
	ld.global.u32 	%r3034, [%rd120+28672];
	bra.uni 	$L__BB11_769;
$L__BB11_768:
	ld.global.u32 	%r3034, [%rd119+28672];
$L__BB11_769:
	setp.ge.s32 	%p536, %r608, %r548;
	@%p536 bra 	$L__BB11_773;
	setp.lt.s32 	%p537, %r608, %r545;
	@%p537 bra 	$L__BB11_772;
	ld.global.u32 	%r3035, [%rd120+30720];
	bra.uni 	$L__BB11_773;
$L__BB11_772:
	ld.global.u32 	%r3035, [%rd119+30720];
$L__BB11_773:
	setp.ge.s32 	%p538, %r612, %r548;
	@%p538 bra 	$L__BB11_777;
	setp.lt.s32 	%p539, %r612, %r545;
	@%p539 bra 	$L__BB11_776;
	ld.global.u32 	%r3036, [%rd120+32768];
	bra.uni 	$L__BB11_777;
$L__BB11_776:
	ld.global.u32 	%r3036, [%rd119+32768];
$L__BB11_777:
	setp.ge.s32 	%p540, %r616, %r548;
	@%p540 bra 	$L__BB11_781;
	setp.lt.s32 	%p541, %r616, %r545;
	@%p541 bra 	$L__BB11_780;
	ld.global.u32 	%r3037, [%rd120+34816];
	bra.uni 	$L__BB11_781;
$L__BB11_780:
	ld.global.u32 	%r3037, [%rd119+34816];
$L__BB11_781:
	setp.ge.s32 	%p542, %r620, %r548;
	@%p542 bra 	$L__BB11_785;
	setp.lt.s32 	%p543, %r620, %r545;
	@%p543 bra 	$L__BB11_784;
	ld.global.u32 	%r3038, [%rd120+36864];
	bra.uni 	$L__BB11_785;
$L__BB11_784:
	ld.global.u32 	%r3038, [%rd119+36864];
$L__BB11_785:
	bar.sync 	0;
	st.shared.u32 	[%r624], %r3020;
	st.shared.u32 	[%r624+2048], %r3021;
	st.shared.u32 	[%r624+4096], %r3022;
	st.shared.u32 	[%r624+6144], %r3023;
	st.shared.u32 	[%r624+8192], %r3024;
	st.shared.u32 	[%r624+10240], %r3025;
	st.shared.u32 	[%r624+12288], %r3026;
	st.shared.u32 	[%r624+14336], %r3027;
	st.shared.u32 	[%r624+16384], %r3028;
	st.shared.u32 	[%r624+18432], %r3029;
	st.shared.u32 	[%r624+20480], %r3030;
	st.shared.u32 	[%r624+22528], %r3031;
	st.shared.u32 	[%r624+24576], %r3032;
	st.shared.u32 	[%r624+26624], %r3033;
	st.shared.u32 	[%r624+28672], %r3034;
	st.shared.u32 	[%r624+30720], %r3035;
	st.shared.u32 	[%r624+32768], %r3036;
	st.shared.u32 	[%r624+34816], %r3037;
	st.shared.u32 	[%r624+36864], %r3038;
	bar.sync 	0;
	not.pred 	%p544, %p126;
	@%p544 bra 	$L__BB11_787;
	selp.b32 	%r1750, %r2896, %r695, %p939;
	shl.b32 	%r1751, %r1750, 2;
	mov.u32 	%r1752, _ZN6thrust24THRUST_300001_SM_1000_NS8cuda_cub4core6detail5shmemE;
	add.s32 	%r1753, %r1752, %r1751;
	ld.shared.u32 	%r3020, [%r1753+2048];
$L__BB11_787:
	not.pred 	%p545, %p133;
	@%p545 bra 	$L__BB11_789;
	selp.b32 	%r1754, %r2925, %r2927, %p941;
	shl.b32 	%r1755, %r1754, 2;
	mov.u32 	%r1756, _ZN6thrust24THRUST_300001_SM_1000_NS8cuda_cub4core6detail5shmemE;
	add.s32 	%r1757, %r1756, %r1755;
	ld.shared.u32 	%r3021, [%r1757+2048];
$L__BB11_789:
	not.pred 	%p546, %p140;
	@%p546 bra 	$L__BB11_791;
	selp.b32 	%r1758, %r2929, %r2931, %p943;
	shl.b32 	%r1759, %r1758, 2;
	mov.u32 	%r1760, _ZN6thrust24THRUST_300001_SM_1000_NS8cuda_cub4core6detail5shmemE;
	add.s32 	%r1761, %r1760, %r1759;
	ld.shared.u32 	%r3022, [%r1761+2048];
$L__BB11_791:
	not.pred 	%p547, %p147;
	@%p547 bra 	$L__BB11_793;
	selp.b32 	%r1762, %r2933, %r2935, %p945;
	shl.b32 	%r1763, %r1762, 2;
	mov.u32 	%r1764, _ZN6thrust24THRUST_300001_SM_1000_NS8cuda_cub4core6detail5shmemE;
	add.s32 	%r1765, %r1764, %r1763;
	ld.shared.u32 	%r3023, [%r1765+2048];
$L__BB11_793:
	not.pred 	%p548, %p154;
	@%p548 bra 	$L__BB11_795;
	selp.b32 	%r1766, %r2937, %r2939, %p947;
	shl.b32 	%r1767, %r1766, 2;
	mov.u32 	%r1768, _ZN6thrust24THRUST_300001_SM_1000_NS8cuda_cub4core6detail5shmemE;
	add.s32 	%r1769, %r1768, %r1767;
	ld.shared.u32 	%r3024, [%r1769+2048];
$L__BB11_795:
	setp.eq.s32 	%p549, %r900, 0;
	@%p549 bra 	$L__BB11_797;
	shl.b32 	%r1770, %r743, 2;
	mov.u32 	%r1771, _ZN6thrust24THRUST_300001_SM_1000_NS8cuda_cub4core6detail5shmemE;
	add.s32 	%r1772, %r1771, %r1770;
	ld.shared.u32 	%r3025, [%r1772+2048];
$L__BB11_797:
	setp.eq.s32 	%p550, %r903, 0;
	@%p550 bra 	$L__BB11_799;
	selp.b32 	%r1773, %r2945, %r2947, %p951;
	shl.b32 	%r1774, %r1773, 2;
	mov.u32 	%r1775, _ZN6thrust24THRUST_300001_SM_1000_NS8cuda_cub4core6detail5shmemE;
	add.s32 	%r1776, %r1775, %r1774;
	ld.shared.u32 	%r3026, [%r1776+2048];
$L__BB11_799:
	setp.eq.s32 	%p551, %r906, 0;
	@%p551 bra 	$L__BB11_801;
	shl.b32 	%r1777, %r763, 2;
	mov.u32 	%r1778, _ZN6thrust24THRUST_300001_SM_1000_NS8cuda_cub4core6detail5shmemE;
	add.s32 	%r1779, %r1778, %r1777;
	ld.shared.u32 	%r3027, [%r1779+2048];
$L__BB11_801:
	setp.eq.s32 	%p552, %r909, 0;
	@%p552 bra 	$L__BB11_803;
	selp.b32 	%r1780, %r2953, %r2955, %p955;
	shl.b32 	%r1781, %r1780, 2;
	mov.u32 	%r1782, _ZN6thrust24THRUST_300001_SM_1000_NS8cuda_cub4core6detail5shmemE;
	add.s32 	%r1783, %r1782, %r1781;
	ld.shared.u32 	%r3028, [%r1783+2048];
$L__BB11_803:
	setp.eq.s32 	%p553, %r912, 0;
	@%p553 bra 	$L__BB11_805;
	shl.b32 	%r1784, %r783, 2;
	mov.u32 	%r1785, _ZN6thrust24THRUST_300001_SM_1000_NS8cuda_cub4core6detail5shmemE;
	add.s32 	%r1786, %r1785, %r1784;
	ld.shared.u32 	%r3029, [%r1786+2048];
$L__BB11_805:
	setp.eq.s32 	%p554, %r915, 0;
	@%p554 bra 	$L__BB11_807;
	selp.b32 	%r1787, %r2961, %r2963, %p959;
	shl.b32 	%r1788, %r1787, 2;
	mov.u32 	%r1789, _ZN6thrust24THRUST_300001_SM_1000_NS8cuda_cub4core6detail5shmemE;
	add.s32 	%r1790, %r1789, %r1788;
	ld.shared.u32 	%r3030, [%r1790+2048];
$L__BB11_807:
	setp.eq.s32 	%p555, %r918, 0;
	@%p555 bra 	$L__BB11_809;
	shl.b32 	%r1791, %r803, 2;
	mov.u32 	%r1792, _ZN6thrust24THRUST_300001_SM_1000_NS8cuda_cub4core6detail5shmemE;
	add.s32 	%r1793, %r1792, %r1791;
	ld.shared.u32 	%r3031, [%r1793+2048];
$L__BB11_809:
	setp.eq.s32 	%p556, %r921, 0;
	@%p556 bra 	$L__BB11_811;
	selp.b32 	%r1794, %r2969, %r2971, %p963;
	shl.b32 	%r1795, %r1794, 2;
	mov.u32 	%r1796, _ZN6thrust24THRUST_300001_SM_1000_NS8cuda_cub4core6detail5shmemE;
	add.s32 	%r1797, %r1796, %r1795;
	ld.shared.u32 	%r3032, [%r1797+2048];
$L__BB11_811:
	setp.eq.s32 	%p557, %r924, 0;
	@%p557 bra 	$L__BB11_813;
	shl.b32 	%r1798, %r823, 2;
	mov.u32 	%r1799, _ZN6thrust24THRUST_300001_SM_1000_NS8cuda_cub4core6detail5shmemE;
	add.s32 	%r1800, %r1799, %r1798;
	ld.shared.u32 	%r3033, [%r1800+2048];
$L__BB11_813:
	setp.eq.s32 	%p558, %r927, 0;
	@%p558 bra 	$L__BB11_815;
	selp.b32 	%r1801, %r2977, %r2979, %p967;
	shl.b32 	%r1802, %r1801, 2;
	mov.u32 	%r1803, _ZN6thrust24THRUST_300001_SM_1000_NS8cuda_cub4core6detail5shmemE;
	add.s32 	%r1804, %r1803, %r1802;
	ld.shared.u32 	%r3034, [%r1804+2048];
$L__BB11_815:
	setp.eq.s32 	%p559, %r930, 0;
	@%p559 bra 	$L__BB11_817;
	shl.b32 	%r1805, %r843, 2;
	mov.u32 	%r1806, _ZN6thrust24THRUST_300001_SM_1000_NS8cuda_cub4core6detail5shmemE;
	add.s32 	%r1807, %r1806, %r1805;
	ld.shared.u32 	%r3035, [%r1807+2048];
$L__BB11_817:
	setp.eq.s32 	%p560, %r933, 0;
	@%p560 bra 	$L__BB11_819;
	selp.b32 	%r1808, %r2985, %r2987, %p971;
	shl.b32 	%r1809, %r1808, 2;
	mov.u32 	%r1810, _ZN6thrust24THRUST_300001_SM_1000_NS8cuda_cub4core6detail5shmemE;
	add.s32 	%r1811, %r1810, %r1809;
	ld.shared.u32 	%r3036, [%r1811+2048];
$L__BB11_819:
	setp.eq.s32 	%p561, %r936, 0;
	@%p561 bra 	$L__BB11_821;
	shl.b32 	%r1812, %r863, 2;
	mov.u32 	%r1813, _ZN6thrust24THRUST_300001_SM_1000_NS8cuda_cub4core6detail5shmemE;
	add.s32 	%r1814, %r1813, %r1812;
	ld.shared.u32 	%r3037, [%r1814+2048];
$L__BB11_821:
	setp.eq.s32 	%p562, %r939, 0;
	@%p562 bra 	$L__BB11_823;
	shl.b32 	%r1815, %r874, 2;
	mov.u32 	%r1816, _ZN6thrust24THRUST_300001_SM_1000_NS8cuda_cub4core6detail5shmemE;
	add.s32 	%r1817, %r1816, %r1815;
	ld.shared.u32 	%r3038, [%r1817+2048];
$L__BB11_823:
	bar.sync 	0;
	not.pred 	%p563, %p126;
	@%p563 bra 	$L__BB11_825;
	add.s32 	%r3059, %r3059, 1;
	st.shared.u32 	[%r889], %r3020;
$L__BB11_825:
	not.pred 	%p564, %p133;
	@%p564 bra 	$L__BB11_827;
	add.s32 	%r1051, %r3059, 1;
	shl.b32 	%r1818, %r3059, 2;
	mov.u32 	%r1819, _ZN6thrust24THRUST_300001_SM_1000_NS8cuda_cub4core6detail5shmemE;
	add.s32 	%r1820, %r1819, %r1818;
	st.shared.u32 	[%r1820+2048], %r3021;
	mov.u32 	%r3059, %r1051;
$L__BB11_827:
	not.pred 	%p565, %p140;
	@%p565 bra 	$L__BB11_829;
	add.s32 	%r1053, %r3059, 1;
	shl.b32 	%r1821, %r3059, 2;
	mov.u32 	%r1822, _ZN6thrust24THRUST_300001_SM_1000_NS8cuda_cub4core6detail5shmemE;
	add.s32 	%r1823, %r1822, %r1821;
	st.shared.u32 	[%r1823+2048], %r3022;
	mov.u32 	%r3059, %r1053;
$L__BB11_829:
	not.pred 	%p566, %p147;
	@%p566 bra 	$L__BB11_831;
	add.s32 	%r1055, %r3059, 1;
	shl.b32 	%r1824, %r3059, 2;
	mov.u32 	%r1825, _ZN6thrust24THRUST_300001_SM_1000_NS8cuda_cub4core6detail5shmemE;
	add.s32 	%r1826, %r1825, %r1824;
	st.shared.u32 	[%r1826+2048], %r3023;
	mov.u32 	%r3059, %r1055;
$L__BB11_831:
	not.pred 	%p567, %p154;
	@%p567 bra 	$L__BB11_833;
	add.s32 	%r1057, %r3059, 1;
	shl.b32 	%r1827, %r3059, 2;
	mov.u32 	%r1828, _ZN6thrust24THRUST_300001_SM_1000_NS8cuda_cub4core6detail5shmemE;
	add.s32 	%r1829, %r1828, %r1827;
	st.shared.u32 	[%r1829+2048], %r3024;
	mov.u32 	%r3059, %r1057;
$L__BB11_833:
	setp.eq.s32 	%p568, %r900, 0;
	@%p568 bra 	$L__BB11_835;
	add.s32 	%r1059, %r3059, 1;
	shl.b32 	%r1830, %r3059, 2;
	mov.u32 	%r1831, _ZN6thrust24THRUST_300001_SM_1000_NS8cuda_cub4core6detail5shmemE;
	add.s32 	%r1832, %r1831, %r1830;
	st.shared.u32 	[%r1832+2048], %r3025;
	mov.u32 	%r3059, %r1059;
$L__BB11_835:
	setp.eq.s32 	%p569, %r903, 0;
	@%p569 bra 	$L__BB11_837;
	add.s32 	%r1061, %r3059, 1;
	shl.b32 	%r1833, %r3059, 2;
	mov.u32 	%r1834, _ZN6thrust24THRUST_300001_SM_1000_NS8cuda_cub4core6detail5shmemE;
	add.s32 	%r1835, %r1834, %r1833;
	st.shared.u32 	[%r1835+2048], %r3026;
	mov.u32 	%r3059, %r1061;
$L__BB11_837:
	setp.eq.s32 	%p570, %r906, 0;
	@%p570 bra 	$L__BB11_839;
	add.s32 	%r1063, %r3059, 1;
	shl.b32 	%r1836, %r3059, 2;
	mov.u32 	%r1837, _ZN6thrust24THRUST_300001_SM_1000_NS8cuda_cub4core6detail5shmemE;
	add.s32 	%r1838, %r1837, %r1836;
	st.shared.u32 	[%r1838+2048], %r3027;
	mov.u32 	%r3059, %r1063;
$L__BB11_839:
	setp.eq.s32 	%p571, %r909, 0;
	@%p571 bra 	$L__BB11_841;
	add.s32 	%r1065, %r3059, 1;
	shl.b32 	%r1839, %r3059, 2;
	mov.u32 	%r1840, _ZN6thrust24THRUST_300001_SM_1000_NS8cuda_cub4core6detail5shmemE;
	add.s32 	%r1841, %r1840, %r1839;
	st.shared.u32 	[%r1841+2048], %r3028;
	mov.u32 	%r3059, %r1065;
$L__BB11_841:
	setp.eq.s32 	%p572, %r912, 0;
	@%p572 bra 	$L__BB11_843;
	add.s32 	%r1067, %r3059, 1;
	shl.b32 	%r1842, %r3059, 2;
	mov.u32 	%r1843, _ZN6thrust24THRUST_300001_SM_1000_NS8cuda_cub4core6detail5shmemE;
	add.s32 	%r1844, %r1843, %r1842;
	st.shared.u32 	[%r1844+2048], %r3029;
	mov.u32 	%r3059, %r1067;
$L__BB11_843:
	setp.eq.s32 	%p573, %r915, 0;
	@%p573 bra 	$L__BB11_845;
	add.s32 	%r1069, %r3059, 1;
	shl.b32 	%r1845, %r3059, 2;
	mov.u32 	%r1846, _ZN6thrust24THRUST_300001_SM_1000_NS8cuda_cub4core6detail5shmemE;
	add.s32 	%r1847, %r1846, %r1845;
	st.shared.u32 	[%r1847+2048], %r3030;
	mov.u32 	%r3059, %r1069;
$L__BB11_845:
	setp.eq.s32 	%p574, %r918, 0;
	@%p574 bra 	$L__BB11_847;
	add.s32 	%r1071, %r3059, 1;
	shl.b32 	%r1848, %r3059, 2;
	mov.u32 	%r1849, _ZN6thrust24THRUST_300001_SM_1000_NS8cuda_cub4core6detail5shmemE;
	add.s32 	%r1850, %r1849, %r1848;
	st.shared.u32 	[%r1850+2048], %r3031;
	mov.u32 	%r3059, %r1071;
$L__BB11_847:
	setp.eq.s32 	%p575, %r921, 0;
	@%p575 bra 	$L__BB11_849;
	add.s32 	%r1073, %r3059, 1;
	shl.b32 	%r1851, %r3059, 2;
	mov.u32 	%r1852, _ZN6thrust24THRUST_300001_SM_1000_NS8cuda_cub4core6detail5shmemE;
	add.s32 	%r1853, %r1852, %r1851;
	st.shared.u32 	[%r1853+2048], %r3032;
	mov.u32 	%r3059, %r1073;
$L__BB11_849:
	setp.eq.s32 	%p576, %r924, 0;
	@%p576 bra 	$L__BB11_851;
	add.s32 	%r1075, %r3059, 1;
	shl.b32 	%r1854, %r3059, 2;
	mov.u32 	%r1855, _ZN6thrust24THRUST_300001_SM_1000_NS8cuda_cub4core6detail5shmemE;
	add.s32 	%r1856, %r1855, %r1854;
	st.shared.u32 	[%r1856+2048], %r3033;
	mov.u32 	%r3059, %r1075;
$L__BB11_851:
	setp.eq.s32 	%p577, %r927, 0;
	@%p577 bra 	$L__BB11_853;
	add.s32 	%r1077, %r3059, 1;
	shl.b32 	%r1857, %r3059, 2;
	mov.u32 	%r1858, _ZN6thrust24THRUST_300001_SM_1000_NS8cuda_cub4core6detail5shmemE;
	add.s32 	%r1859, %r1858, %r1857;
	st.shared.u32 	[%r1859+2048], %r3034;
	mov.u32 	%r3059, %r1077;
$L__BB11_853:
	setp.eq.s32 	%p578, %r930, 0;
	@%p578 bra 	$L__BB11_855;
	add.s32 	%r1079, %r3059, 1;
	shl.b32 	%r1860, %r3059, 2;
	mov.u32 	%r1861, _ZN6thrust24THRUST_300001_SM_1000_NS8cuda_cub4core6detail5shmemE;
	add.s32 	%r1862, %r1861, %r1860;
	st.shared.u32 	[%r1862+2048], %r3035;
	mov.u32 	%r3059, %r1079;
$L__BB11_855:
	setp.eq.s32 	%p579, %r933, 0;
	@%p579 bra 	$L__BB11_857;
	add.s32 	%r1081, %r3059, 1;
	shl.b32 	%r1863, %r3059, 2;
	mov.u32 	%r1864, _ZN6thrust24THRUST_300001_SM_1000_NS8cuda_cub4core6detail5shmemE;
	add.s32 	%r1865, %r1864, %r1863;
	st.shared.u32 	[%r1865+2048], %r3036;
	mov.u32 	%r3059, %r1081;
$L__BB11_857:
	setp.eq.s32 	%p580, %r936, 0;
	@%p580 bra 	$L__BB11_859;
	add.s32 	%r1083, %r3059, 1;
	shl.b32 	%r1866, %r3059, 2;
	mov.u32 	%r1867, _ZN6thrust24THRUST_300001_SM_1000_NS8cuda_cub4core6detail5shmemE;
	add.s32 	%r1868, %r1867, %r1866;
	st.shared.u32 	[%r1868+2048], %r3037;
	mov.u32 	%r3059, %r1083;
$L__BB11_859:
	setp.eq.s32 	%p581, %r939, 0;
	@%p581 bra 	$L__BB11_861;
	shl.b32 	%r1869, %r3059, 2;
	mov.u32 	%r1870, _ZN6thrust24THRUST_300001_SM_1000_NS8cuda_cub4core6detail5shmemE;
	add.s32 	%r1871, %r1870, %r1869;
	st.shared.u32 	[%r1871+2048], %r3038;
$L__BB11_861:
	setp.ge.s32 	%p582, %r547, %r887;
	bar.sync 	0;
	@%p582 bra 	$L__BB11_868;
	not.b32 	%r1872, %r547;
	add.s32 	%r1085, %r1872, %r887;
	and.b32  	%r1873, %r1085, 1536;
	setp.eq.s32 	%p583, %r1873, 1536;
	mov.u32 	%r3080, %r547;
	@%p583 bra 	$L__BB11_865;
	shr.u32 	%r1874, %r1085, 9;
	add.s32 	%r1875, %r1874, 1;
	and.b32  	%r1876, %r1875, 3;
	shl.b32 	%r1877, %r547, 2;
	mov.u32 	%r1878, _ZN6thrust24THRUST_300001_SM_1000_NS8cuda_cub4core6detail5shmemE;
	add.s32 	%r1879, %r1877, %r1878;
	add.s32 	%r3077, %r1879, 2048;
	add.s64 	%rd331, %rd570, %rd112;
	shl.b64 	%rd332, %rd331, 2;
	add.s64 	%rd573, %rd8, %rd332;
	neg.s32 	%r3076, %r1876;
	shl.b32 	%r1880, %r1875, 9;
	and.b32  	%r1881, %r1880, 1536;
	add.s32 	%r3080, %r547, %r1881;
$L__BB11_864:
	.pragma "nounroll";
	ld.shared.u32 	%r1882, [%r3077];
	st.global.u32 	[%rd573], %r1882;
	add.s32 	%r3077, %r3077, 2048;
	add.s64 	%rd573, %rd573, 2048;
	add.s32 	%r3076, %r3076, 1;
	setp.ne.s32 	%p584, %r3076, 0;
	@%p584 bra 	$L__BB11_864;
$L__BB11_865:
	setp.lt.u32 	%p585, %r1085, 1536;
	@%p585 bra 	$L__BB11_868;
	cvt.u64.u32 	%rd333, %r3080;
	add.s64 	%rd334, %rd570, %rd333;
	shl.b64 	%rd335, %rd334, 2;
	add.s64 	%rd336, %rd335, %rd8;
	add.s64 	%rd574, %rd336, 4096;
	shl.b32 	%r1883, %r3080, 2;
	mov.u32 	%r1884, _ZN6thrust24THRUST_300001_SM_1000_NS8cuda_cub4core6detail5shmemE;
	add.s32 	%r1885, %r1883, %r1884;
	add.s32 	%r3079, %r1885, 8192;
$L__BB11_867:
	ld.shared.u32 	%r1886, [%r3079+-6144];
	st.global.u32 	[%rd574+-4096], %r1886;
	ld.shared.u32 	%r1887, [%r3079+-4096];
	st.global.u32 	[%rd574+-2048], %r1887;
	ld.shared.u32 	%r1888, [%r3079+-2048];
	st.global.u32 	[%rd574], %r1888;
	ld.shared.u32 	%r1889, [%r3079];
	st.global.u32 	[%rd574+2048], %r1889;
	add.s32 	%r3080, %r3080, 2048;
	add.s64 	%rd574, %rd574, 8192;
	add.s32 	%r3079, %r3079, 8192;
	setp.lt.s32 	%p586, %r3080, %r887;
	@%p586 bra 	$L__BB11_867;
$L__BB11_868:
	setp.ne.s32 	%p587, %r547, 0;
	@%p587 bra 	$L__BB11_870;
	ld.param.u64 	%rd544, [_ZN6thrust24THRUST_300001_SM_1000_NS8cuda_cub4core6detail13_kernel_agentINS1_16__set_operations10SetOpAgentINS0_6detail15normal_iteratorINS0_10device_ptrIiEEEESB_SB_SB_SB_SB_l7CompareNS5_31serial_set_symmetric_differenceEN4cuda3std3__417integral_constantIbLb1EEEEEJSB_SB_SB_SB_llSB_SB_SC_SD_PNSG_4pairIllEEPmN3cub18CUB_300001_SM_100013ScanTileStateIlLb1EEEEEEvDpT0__param_11];
	add.s64 	%rd337, %rd570, %rd569;
	cvta.to.global.u64 	%rd338, %rd544;
	st.global.u64 	[%rd338], %rd337;
$L__BB11_870:
	ret;

}
	// .globl	_ZN3cub18CUB_300001_SM_10006detail11EmptyKernelIvEEvv
.visible .entry _ZN3cub18CUB_300001_SM_10006detail11EmptyKernelIvEEvv()
{


	ret;

}
	// .globl	_ZN3cub18CUB_300001_SM_10006detail8for_each13static_kernelINS2_12policy_hub_t12policy_500_tEmN6thrust24THRUST_300001_SM_1000_NS8cuda_cub20__uninitialized_fill7functorINS7_10device_ptrIiEEiEEEEvT0_T1_
.visible .entry _ZN3cub18CUB_300001_SM_10006detail8for_each13static_kernelINS2_12policy_hub_t12policy_500_tEmN6thrust24THRUST_300001_SM_1000_NS8cuda_cub20__uninitialized_fill7functorINS7_10device_ptrIiEEiEEEEvT0_T1_(
	.param .u64 _ZN3cub18CUB_300001_SM_10006detail8for_each13static_kernelINS2_12policy_hub_t12policy_500_tEmN6thrust24THRUST_300001_SM_1000_NS8cuda_cub20__uninitialized_fill7functorINS7_10device_ptrIiEEiEEEEvT0_T1__param_0,
	.param .align 8 .b8 _ZN3cub18CUB_300001_SM_10006detail8for_each13static_kernelINS2_12policy_hub_t12policy_500_tEmN6thrust24THRUST_300001_SM_1000_NS8cuda_cub20__uninitialized_fill7functorINS7_10device_ptrIiEEiEEEEvT0_T1__param_1[16]
)
.maxntid 256
{
	.reg .pred 	%p<4>;
	.reg .b16 	%rs<5>;
	.reg .b32 	%r<12>;
	.reg .b64 	%rd<16>;

	ld.param.u32 	%r3, [_ZN3cub18CUB_300001_SM_10006detail8for_each13static_kernelINS2_12policy_hub_t12policy_500_tEmN6thrust24THRUST_300001_SM_1000_NS8cuda_cub20__uninitialized_fill7functorINS7_10device_ptrIiEEiEEEEvT0_T1__param_1+8];
	ld.param.u64 	%rd4, [_ZN3cub18CUB_300001_SM_10006detail8for_each13static_kernelINS2_12policy_hub_t12policy_500_tEmN6thrust24THRUST_300001_SM_1000_NS8cuda_cub20__uninitialized_fill7functorINS7_10device_ptrIiEEiEEEEvT0_T1__param_1];
	ld.param.u64 	%rd5, [_ZN3cub18CUB_300001_SM_10006detail8for_each13static_kernelINS2_12policy_hub_t12policy_500_tEmN6thrust24THRUST_300001_SM_1000_NS8cuda_cub20__uninitialized_fill7functorINS7_10device_ptrIiEEiEEEEvT0_T1__param_0];
	mov.u32 	%r9, %ctaid.x;
	mul.wide.u32 	%rd1, %r9, 512;
	sub.s64 	%rd2, %rd5, %rd1;
	setp.lt.u64 	%p1, %rd2, 512;
	@%p1 bra 	$L__BB13_2;
	mov.u32 	%r11, %tid.x;
	cvta.to.global.u64 	%rd11, %rd4;
	cvt.u64.u32 	%rd12, %r11;
	add.s64 	%rd13, %rd1, %rd12;
	shl.b64 	%rd14, %rd13, 2;
	add.s64 	%rd15, %rd11, %rd14;
	st.global.u32 	[%rd15], %r3;
	st.global.u32 	[%rd15+1024], %r3;
	bra.uni 	$L__BB13_6;
$L__BB13_2:
	cvta.to.global.u64 	%rd6, %rd4;
	mov.u32 	%r2, %tid.x;
	cvt.u64.u32 	%rd7, %r2;
	setp.le.u64 	%p2, %rd2, %rd7;
	add.s64 	%rd8, %rd1, %rd7;
	shl.b64 	%rd9, %rd8, 2;
	add.s64 	%rd3, %rd6, %rd9;
	@%p2 bra 	$L__BB13_4;
	st.global.u32 	[%rd3], %r3;
$L__BB13_4:
	add.s32 	%r10, %r2, 256;
	cvt.u64.u32 	%rd10, %r10;
	setp.le.u64 	%p3, %rd2, %rd10;
	@%p3 bra 	$L__BB13_6;
	st.global.u32 	[%rd3+1024], %r3;
$L__BB13_6:
	ret;

}
	// .globl	_ZN3cub18CUB_300001_SM_10006detail8for_each13static_kernelINS2_12policy_hub_t12policy_500_tElN6thrust24THRUST_300001_SM_1000_NS8cuda_cub13__swap_ranges6swap_fINS7_6detail15normal_iteratorINS7_10device_ptrIiEEEESF_EEEEvT0_T1_
.visible .entry _ZN3cub18CUB_300001_SM_10006detail8for_each13static_kernelINS2_12policy_hub_t12policy_500_tElN6thrust24THRUST_300001_SM_1000_NS8cuda_cub13__swap_ranges6swap_fINS7_6detail15normal_iteratorINS7_10device_ptrIiEEEESF_EEEEvT0_T1_(
	.param .u64 _ZN3cub18CUB_300001_SM_10006detail8for_each13static_kernelINS2_12policy_hub_t12policy_500_tElN6thrust24THRUST_300001_SM_1000_NS8cuda_cub13__swap_ranges6swap_fINS7_6detail15normal_iteratorINS7_10device_ptrIiEEEESF_EEEEvT0_T1__param_0,
	.param .align 8 .b8 _ZN3cub18CUB_300001_SM_10006detail8for_each13static_kernelINS2_12policy_hub_t12policy_500_tElN6thrust24THRUST_300001_SM_1000_NS8cuda_cub13__swap_ranges6swap_fINS7_6detail15normal_iteratorINS7_10device_ptrIiEEEESF_EEEEvT0_T1__param_1[16]
)
.maxntid 256
{
	.reg .pred 	%p<4>;
	.reg .b32 	%r<14>;
	.reg .b64 	%rd<26>;

	ld.param.u64 	%rd8, [_ZN3cub18CUB_300001_SM_10006detail8for_each13static_kernelINS2_12policy_hub_t12policy_500_tElN6thrust24THRUST_300001_SM_1000_NS8cuda_cub13__swap_ranges6swap_fINS7_6detail15normal_iteratorINS7_10device_ptrIiEEEESF_EEEEvT0_T1__param_1+8];
	ld.param.u64 	%rd7, [_ZN3cub18CUB_300001_SM_10006detail8for_each13static_kernelINS2_12policy_hub_t12policy_500_tElN6thrust24THRUST_300001_SM_1000_NS8cuda_cub13__swap_ranges6swap_fINS7_6detail15normal_iteratorINS7_10device_ptrIiEEEESF_EEEEvT0_T1__param_1];
	ld.param.u64 	%rd9, [_ZN3cub18CUB_300001_SM_10006detail8for_each13static_kernelINS2_12policy_hub_t12policy_500_tElN6thrust24THRUST_300001_SM_1000_NS8cuda_cub13__swap_ranges6swap_fINS7_6detail15normal_iteratorINS7_10device_ptrIiEEEESF_EEEEvT0_T1__param_0];
	mov.u32 	%r1, %ctaid.x;
	mul.wide.u32 	%rd1, %r1, 512;
	sub.s64 	%rd2, %rd9, %rd1;
	setp.lt.s64 	%p1, %rd2, 512;
	@%p1 bra 	$L__BB14_2;
	mov.u32 	%r9, %tid.x;
	cvta.to.global.u64 	%rd19, %rd8;
	cvta.to.global.u64 	%rd20, %rd7;
	cvt.u64.u32 	%rd21, %r9;
	add.s64 	%rd22, %rd1, %rd21;
	shl.b64 	%rd23, %rd22, 2;
	add.s64 	%rd24, %rd20, %rd23;
	ld.global.u32 	%r10, [%rd24];
	add.s64 	%rd25, %rd19, %rd23;
	ld.global.u32 	%r11, [%rd25];
	st.global.u32 	[%rd24], %r11;
	st.global.u32 	[%rd25], %r10;
	ld.global.u32 	%r12, [%rd24+1024];
	ld.global.u32 	%r13, [%rd25+1024];
	st.global.u32 	[%rd24+1024], %r13;
	st.global.u32 	[%rd25+1024], %r12;
	bra.uni 	$L__BB14_6;
$L__BB14_2:
	cvta.to.global.u64 	%rd3, %rd7;
	cvta.to.global.u64 	%rd4, %rd8;
	mov.u32 	%r2, %tid.x;
	cvt.s64.s32 	%rd5, %rd2;
	cvt.u64.u32 	%rd6, %r2;
	setp.le.s64 	%p2, %rd5, %rd6;
	@%p2 bra 	$L__BB14_4;
	add.s64 	%rd10, %rd1, %rd6;
	shl.b64 	%rd11, %rd10, 2;
	add.s64 	%rd12, %rd3, %rd11;
	ld.global.u32 	%r3, [%rd12];
	add.s64 	%rd13, %rd4, %rd11;
	ld.global.u32 	%r4, [%rd13];
	st.global.u32 	[%rd12], %r4;
	st.global.u32 	[%rd13], %r3;
$L__BB14_4:
	cvt.u32.u64 	%r5, %rd6;
	add.s32 	%r6, %r5, 256;
	cvt.u64.u32 	%rd14, %r6;
	setp.le.s64 	%p3, %rd5, %rd14;
	@%p3 bra 	$L__BB14_6;
	add.s64 	%rd15, %rd1, %rd6;
	shl.b64 	%rd16, %rd15, 2;
	add.s64 	%rd17, %rd3, %rd16;
	ld.global.u32 	%r7, [%rd17+1024];
	add.s64 	%rd18, %rd4, %rd16;
	ld.global.u32 	%r8, [%rd18+1024];
	st.global.u32 	[%rd17+1024], %r8;
	st.global.u32 	[%rd18+1024], %r7;
$L__BB14_6:
	ret;

}
	// .globl	_ZN3cub18CUB_300001_SM_10006detail8for_each13static_kernelINS2_12policy_hub_t12policy_500_tEiN6thrust24THRUST_300001_SM_1000_NS8cuda_cub20__uninitialized_fill7functorINS7_10device_ptrI3IntEESC_EEEEvT0_T1_
.visible .entry _ZN3cub18CUB_300001_SM_10006detail8for_each13static_kernelINS2_12policy_hub_t12policy_500_tEiN6thrust24THRUST_300001_SM_1000_NS8cuda_cub20__uninitialized_fill7functorINS7_10device_ptrI3IntEESC_EEEEvT0_T1_(
	.param .u32 _ZN3cub18CUB_300001_SM_10006detail8for_each13static_kernelINS2_12policy_hub_t12policy_500_tEiN6thrust24THRUST_300001_SM_1000_NS8cuda_cub20__uninitialized_fill7functorINS7_10device_ptrI3IntEESC_EEEEvT0_T1__param_0,
	.param .align 8 .b8 _ZN3cub18CUB_300001_SM_10006detail8for_each13static_kernelINS2_12policy_hub_t12policy_500_tEiN6thrust24THRUST_300001_SM_1000_NS8cuda_cub20__uninitialized_fill7functorINS7_10device_ptrI3IntEESC_EEEEvT0_T1__param_1[16]
)
.maxntid 256
{
	.reg .pred 	%p<4>;
	.reg .b16 	%rs<5>;
	.reg .b32 	%r<18>;
	.reg .b64 	%rd<10>;

	ld.param.u32 	%r5, [_ZN3cub18CUB_300001_SM_10006detail8for_each13static_kernelINS2_12policy_hub_t12policy_500_tEiN6thrust24THRUST_300001_SM_1000_NS8cuda_cub20__uninitialized_fill7functorINS7_10device_ptrI3IntEESC_EEEEvT0_T1__param_1+8];
	ld.param.u64 	%rd2, [_ZN3cub18CUB_300001_SM_10006detail8for_each13static_kernelINS2_12policy_hub_t12policy_500_tEiN6thrust24THRUST_300001_SM_1000_NS8cuda_cub20__uninitialized_fill7functorINS7_10device_ptrI3IntEESC_EEEEvT0_T1__param_1];
	ld.param.u32 	%r11, [_ZN3cub18CUB_300001_SM_10006detail8for_each13static_kernelINS2_12policy_hub_t12policy_500_tEiN6thrust24THRUST_300001_SM_1000_NS8cuda_cub20__uninitialized_fill7functorINS7_10device_ptrI3IntEESC_EEEEvT0_T1__param_0];
	mov.u32 	%r12, %ctaid.x;
	shl.b32 	%r1, %r12, 9;
	sub.s32 	%r2, %r11, %r1;
	setp.lt.s32 	%p1, %r2, 512;
	@%p1 bra 	$L__BB15_2;
	mov.u32 	%r16, %tid.x;
	add.s32 	%r17, %r16, %r1;
	cvta.to.global.u64 	%rd7, %rd2;
	mul.wide.u32 	%rd8, %r17, 4;
	add.s64 	%rd9, %rd7, %rd8;
	st.global.u32 	[%rd9], %r5;
	st.global.u32 	[%rd9+1024], %r5;
	bra.uni 	$L__BB15_6;
$L__BB15_2:
	cvta.to.global.u64 	%rd1, %rd2;
	mov.u32 	%r4, %tid.x;
	setp.ge.s32 	%p2, %r4, %r2;
	@%p2 bra 	$L__BB15_4;
	add.s32 	%r13, %r1, %r4;
	mul.wide.u32 	%rd3, %r13, 4;
	add.s64 	%rd4, %rd1, %rd3;
	st.global.u32 	[%rd4], %r5;
$L__BB15_4:
	add.s32 	%r14, %r4, 256;
	setp.ge.s32 	%p3, %r14, %r2;
	@%p3 bra 	$L__BB15_6;
	add.s32 	%r15, %r1, %r4;
	mul.wide.u32 	%rd5, %r15, 4;
	add.s64 	%rd6, %rd1, %rd5;
	st.global.u32 	[%rd6+1024], %r5;
$L__BB15_6:
	ret;

}


// ===== COMPILED SASS (sm_100) =====

	.target	sm_100

	.elftype	@"ET_EXEC"


//--------------------- .note.nv.tkinfo           --------------------------
	.section	.note.nv.tkinfo,"",@"SHT_NOTE"
	.sectionflags	@"SHF_NOTE_NV_TKINFO"
	.tkinfo
        /*0018*/ 	.word	0x00000002
        /*0030*/ 	.string	""
        /*0030*/ 	.string	"ptxas"
        /*0030*/ 	.string	"Cuda compilation tools, release 13.0, V13.0.88"
        /*0030*/ 	.string	"Build cuda_13.0.r13.0/compiler.36424714_0"
        /*0030*/ 	.string	"-arch sm_100 -m 64 "



//--------------------- .note.nv.cuinfo           --------------------------
	.section	.note.nv.cuinfo,"",@"SHT_NOTE"
	.sectionflags	@"SHF_NOTE_NV_CUINFO"
        /*0018*/ 	.short	0x0002
        /*001a*/ 	.short	0x0064
        /*001c*/ 	.short	0x0082
	.zero		2


//--------------------- .nv.info                  --------------------------
	.section	.nv.info,"",@"SHT_CUDA_INFO"
	.align	4


	//----- nvinfo : EIATTR_REGCOUNT
	.align		4
        /*0000*/ 	.byte	0x04, 0x2f
        /*0002*/ 	.short	(.L_46 - .L_45)
	.align		4
.L_45:
        /*0004*/ 	.word	index@(_ZN6thrust24THRUST_300001_SM_1000_NS8cuda_cub4core6detail13_kernel_agentINS1_16__set_operations9InitAgentIN3cub18CUB_300001_SM_100013ScanTileStateIiLb1EEEiEEJSA_iEEEvDpT0_)
        /*0008*/ 	.word	0x00000008


	//----- nvinfo : EIATTR_FRAME_SIZE
	.align		4
.L_46:
        /*000c*/ 	.byte	0x04, 0x11
        /*000e*/ 	.short	(.L_48 - .L_47)
	.align		4
.L_47:
        /*0010*/ 	.word	index@(_ZN6thrust24THRUST_300001_SM_1000_NS8cuda_cub4core6detail13_kernel_agentINS1_16__set_operations9InitAgentIN3cub18CUB_300001_SM_100013ScanTileStateIiLb1EEEiEEJSA_iEEEvDpT0_)
        /*0014*/ 	.word	0x00000000


	//----- nvinfo : EIATTR_REGCOUNT
	.align		4
.L_48:
        /*0018*/ 	.byte	0x04, 0x2f
        /*001a*/ 	.short	(.L_50 - .L_49)
	.align		4
.L_49:
        /*001c*/ 	.word	index@(_ZN6thrust24THRUST_300001_SM_1000_NS8cuda_cub4core6detail13_kernel_agentINS1_16__set_operations14PartitionAgentINS0_6detail15normal_iteratorINS0_10device_ptrIiEEEESB_iN4cuda3std3__44lessIiEEEEJSB_SB_iiiPNSE_4pairIiiEESG_iEEEvDpT0_)
        /*0020*/ 	.word	0x00000015


	//----- nvinfo : EIATTR_FRAME_SIZE
	.align		4
.L_50:
        /*0024*/ 	.byte	0x04, 0x11
        /*0026*/ 	.short	(.L_52 - .L_51)
	.align		4
.L_51:
        /*0028*/ 	.word	index@(_ZN6thrust24THRUST_300001_SM_1000_NS8cuda_cub4core6detail13_kernel_agentINS1_16__set_operations14PartitionAgentINS0_6detail15normal_iteratorINS0_10device_ptrIiEEEESB_iN4cuda3std3__44lessIiEEEEJSB_SB_iiiPNSE_4pairIiiEESG_iEEEvDpT0_)
        /*002c*/ 	.word	0x00000000


	//----- nvinfo : EIATTR_REGCOUNT
	.align		4
.L_52:
        /*0030*/ 	.byte	0x04, 0x2f
        /*0032*/ 	.short	(.L_54 - .L_53)
	.align		4
.L_53:
        /*0034*/ 	.word	index@(_ZN6thrust24THRUST_300001_SM_1000_NS8cuda_cub4core6detail13_kernel_agentINS1_16__set_operations10SetOpAgentINS0_6detail15normal_iteratorINS0_10device_ptrIiEEEESB_PiSC_SB_SC_iN4cuda3std3__44lessIiEENS5_31serial_set_symmetric_differenceENSF_17integral_constantIbLb0EEEEEJSB_SB_SC_SC_iiSB_SC_SH_SI_PNSF_4pairIiiEEPmN3cub18CUB_300001_SM_100013ScanTileStateIiLb1EEEEEEvDpT0_)
        /*0038*/ 	.word	0x00000040


	//----- nvinfo : EIATTR_FRAME_SIZE
	.align		4
.L_54:
        /*003c*/ 	.byte	0x04, 0x11
        /*003e*/ 	.short	(.L_56 - .L_55)
	.align		4
.L_55:
        /*0040*/ 	.word	index@(_ZN6thrust24THRUST_300001_SM_1000_NS8cuda_cub4core6detail13_kernel_agentINS1_16__set_operations10SetOpAgentINS0_6detail15normal_iteratorINS0_10device_ptrIiEEEESB_PiSC_SB_SC_iN4cuda3std3__44lessIiEENS5_31serial_set_symmetric_differenceENSF_17integral_constantIbLb0EEEEEJSB_SB_SC_SC_iiSB_SC_SH_SI_PNSF_4pairIiiEEPmN3cub18CUB_300001_SM_100013ScanTileStateIiLb1EEEEEEvDpT0_)
        /*0044*/ 	.word	0x00000000


	//----- nvinfo : EIATTR_REGCOUNT
	.align		4
.L_56:
        /*0048*/ 	.byte	0x04, 0x2f
        /*004a*/ 	.short	(.L_58 - .L_57)
	.align		4
.L_57:
        /*004c*/ 	.word	index@(_ZN6thrust24THRUST_300001_SM_1000_NS8cuda_cub4core6detail13_kernel_agentINS1_16__set_operations9InitAgentIN3cub18CUB_300001_SM_100013ScanTileStateIlLb1EEElEEJSA_lEEEvDpT0_)
        /*0050*/ 	.word	0x0000000a


	//----- nvinfo : EIATTR_FRAME_SIZE
	.align		4
.L_58:
        /*0054*/ 	.byte	0x04, 0x11
        /*0056*/ 	.short	(.L_60 - .L_59)
	.align		4
.L_59:
        /*0058*/ 	.word	index@(_ZN6thrust24THRUST_300001_SM_1000_NS8cuda_cub4core6detail13_kernel_agentINS1_16__set_operations9InitAgentIN3cub18CUB_300001_SM_100013ScanTileStateIlLb1EEElEEJSA_lEEEvDpT0_)
        /*005c*/ 	.word	0x00000000


	//----- nvinfo : EIATTR_REGCOUNT
	.align		4
.L_60:
        /*0060*/ 	.byte	0x04, 0x2f
        /*0062*/ 	.short	(.L_62 - .L_61)
	.align		4
.L_61:
        /*0064*/ 	.word	index@(_ZN6thrust24THRUST_300001_SM_1000_NS8cuda_cub4core6detail13_kernel_agentINS1_16__set_operations14PartitionAgentINS0_6detail15normal_iteratorINS0_10device_ptrIiEEEESB_lN4cuda3std3__44lessIiEEEEJSB_SB_lllPNSE_4pairIllEESG_iEEEvDpT0_)
        /*0068*/ 	.word	0x0000001d


	//----- nvinfo : EIATTR_FRAME_SIZE
	.align		4
.L_62:
        /*006c*/ 	.byte	0x04, 0x11
        /*006e*/ 	.short	(.L_64 - .L_63)
	.align		4
.L_63:
        /*0070*/ 	.word	index@(_ZN6thrust24THRUST_300001_SM_1000_NS8cuda_cub4core6detail13_kernel_agentINS1_16__set_operations14PartitionAgentINS0_6detail15normal_iteratorINS0_10device_ptrIiEEEESB_lN4cuda3std3__44lessIiEEEEJSB_SB_lllPNSE_4pairIllEESG_iEEEvDpT0_)
        /*0074*/ 	.word	0x00000000


	//----- nvinfo : EIATTR_REGCOUNT
	.align		4
.L_64:
        /*0078*/ 	.byte	0x04, 0x2f
        /*007a*/ 	.short	(.L_66 - .L_65)
	.align		4
.L_65:
        /*007c*/ 	.word	index@(_ZN6thrust24THRUST_300001_SM_1000_NS8cuda_cub4core6detail13_kernel_agentINS1_16__set_operations10SetOpAgentINS0_6detail15normal_iteratorINS0_10device_ptrIiEEEESB_PiSC_SB_SC_lN4cuda3std3__44lessIiEENS5_31serial_set_symmetric_differenceENSF_17integral_constantIbLb0EEEEEJSB_SB_SC_SC_llSB_SC_SH_SI_PNSF_4pairIllEEPmN3cub18CUB_300001_SM_100013ScanTileStateIlLb1EEEEEEvDpT0_)
        /*0080*/ 	.word	0x00000040


	//----- nvinfo : EIATTR_FRAME_SIZE
	.align		4
.L_66:
        /*0084*/ 	.byte	0x04, 0x11
        /*0086*/ 	.short	(.L_68 - .L_67)
	.align		4
.L_67:
        /*0088*/ 	.word	index@(_ZN6thrust24THRUST_300001_SM_1000_NS8cuda_cub4core6detail13_kernel_agentINS1_16__set_operations10SetOpAgentINS0_6detail15normal_iteratorINS0_10device_ptrIiEEEESB_PiSC_SB_SC_lN4cuda3std3__44lessIiEENS5_31serial_set_symmetric_differenceENSF_17integral_constantIbLb0EEEEEJSB_SB_SC_SC_llSB_SC_SH_SI_PNSF_4pairIllEEPmN3cub18CUB_300001_SM_100013ScanTileStateIlLb1EEEEEEvDpT0_)
        /*008c*/ 	.word	0x00000008


	//----- nvinfo : EIATTR_REGCOUNT
	.align		4
.L_68:
        /*0090*/ 	.byte	0x04, 0x2f
        /*0092*/ 	.short	(.L_70 - .L_69)
	.align		4
.L_69:
        /*0094*/ 	.word	index@(_ZN6thrust24THRUST_300001_SM_1000_NS8cuda_cub4core6detail13_kernel_agentINS1_16__set_operations10SetOpAgentINS0_6detail15normal_iteratorINS0_10device_ptrIiEEEESB_SB_SB_SB_SB_iN4cuda3std3__44lessIiEENS5_31serial_set_symmetric_differenceENSE_17integral_constantIbLb1EEEEEJSB_SB_SB_SB_iiSB_SB_SG_SH_PNSE_4pairIiiEEPmN3cub18CUB_300001_SM_100013ScanTileStateIiLb1EEEEEEvDpT0_)
        /*0098*/ 	.word	0x00000061


	//----- nvinfo : EIATTR_FRAME_SIZE
	.align		4
.L_70:
        /*009c*/ 	.byte	0x04, 0x11
        /*009e*/ 	.short	(.L_72 - .L_71)
	.align		4
.L_71:
        /*00a0*/ 	.word	index@(_ZN6thrust24THRUST_300001_SM_1000_NS8cuda_cub4core6detail13_kernel_agentINS1_16__set_operations10SetOpAgentINS0_6detail15normal_iteratorINS0_10device_ptrIiEEEESB_SB_SB_SB_SB_iN4cuda3std3__44lessIiEENS5_31serial_set_symmetric_differenceENSE_17integral_constantIbLb1EEEEEJSB_SB_SB_SB_iiSB_SB_SG_SH_PNSE_4pairIiiEEPmN3cub18CUB_300001_SM_100013ScanTileStateIiLb1EEEEEEvDpT0_)
        /*00a4*/ 	.word	0x00000000


	//----- nvinfo : EIATTR_REGCOUNT
	.align		4
.L_72:
        /*00a8*/ 	.byte	0x04, 0x2f
        /*00aa*/ 	.short	(.L_74 - .L_73)
	.align		4
.L_73:
        /*00ac*/ 	.word	index@(_ZN6thrust24THRUST_300001_SM_1000_NS8cuda_cub4core6detail13_kernel_agentINS1_16__set_operations10SetOpAgentINS0_6detail15normal_iteratorINS0_10device_ptrIiEEEESB_SB_SB_SB_SB_lN4cuda3std3__44lessIiEENS5_31serial_set_symmetric_differenceENSE_17integral_constantIbLb1EEEEEJSB_SB_SB_SB_llSB_SB_SG_SH_PNSE_4pairIllEEPmN3cub18CUB_300001_SM_100013ScanTileStateIlLb1EEEEEEvDpT0_)
        /*00b0*/ 	.word	0x00000080


	//----- nvinfo : EIATTR_FRAME_SIZE
	.align		4
.L_74:
        /*00b4*/ 	.byte	0x04, 0x11
        /*00b6*/ 	.short	(.L_76 - .L_75)
	.align		4
.L_75:
        /*00b8*/ 	.word	index@(_ZN6thrust24THRUST_300001_SM_1000_NS8cuda_cub4core6detail13_kernel_agentINS1_16__set_operations10SetOpAgentINS0_6detail15normal_iteratorINS0_10device_ptrIiEEEESB_SB_SB_SB_SB_lN4cuda3std3__44lessIiEENS5_31serial_set_symmetric_differenceENSE_17integral_constantIbLb1EEEEEJSB_SB_SB_SB_llSB_SB_SG_SH_PNSE_4pairIllEEPmN3cub18CUB_300001_SM_100013ScanTileStateIlLb1EEEEEEvDpT0_)
        /*00bc*/ 	.word	0x00000000


	//----- nvinfo : EIATTR_REGCOUNT
	.align		4
.L_76:
        /*00c0*/ 	.byte	0x04, 0x2f
        /*00c2*/ 	.short	(.L_78 - .L_77)
	.align		4
.L_77:
        /*00c4*/ 	.word	index@(_ZN6thrust24THRUST_300001_SM_1000_NS8cuda_cub4core6detail13_kernel_agentINS1_16__set_operations14PartitionAgentINS0_6detail15normal_iteratorINS0_10device_ptrIiEEEESB_i7CompareEEJSB_SB_iiiPN4cuda3std3__44pairIiiEESC_iEEEvDpT0_)
        /*00c8*/ 	.word	0x00000015


	//----- nvinfo : EIATTR_FRAME_SIZE
	.align		4
.L_78:
        /*00cc*/ 	.byte	0x04, 0x11
        /*00ce*/ 	.short	(.L_80 - .L_79)
	.align		4
.L_79:
        /*00d0*/ 	.word	index@(_ZN6thrust24THRUST_300001_SM_1000_NS8cuda_cub4core6detail13_kernel_agentINS1_16__set_operations14PartitionAgentINS0_6detail15normal_iteratorINS0_10device_ptrIiEEEESB_i7CompareEEJSB_SB_iiiPN4cuda3std3__44pairIiiEESC_iEEEvDpT0_)
        /*00d4*/ 	.word	0x00000000


	//----- nvinfo : EIATTR_REGCOUNT
	.align		4
.L_80:
        /*00d8*/ 	.byte	0x04, 0x2f
        /*00da*/ 	.short	(.L_82 - .L_81)
	.align		4
.L_81:
        /*00dc*/ 	.word	index@(_ZN6thrust24THRUST_300001_SM_1000_NS8cuda_cub4core6detail13_kernel_agentINS1_16__set_operations10SetOpAgentINS0_6detail15normal_iteratorINS0_10device_ptrIiEEEESB_SB_SB_SB_SB_i7CompareNS5_31serial_set_symmetric_differenceEN4cuda3std3__417integral_constantIbLb1EEEEEJSB_SB_SB_SB_iiSB_SB_SC_SD_PNSG_4pairIiiEEPmN3cub18CUB_300001_SM_100013ScanTileStateIiLb1EEEEEEvDpT0_)
        /*00e0*/ 	.word	0x00000061


	//----- nvinfo : EIATTR_FRAME_SIZE
	.align		4
.L_82:
        /*00e4*/ 	.byte	0x04, 0x11
        /*00e6*/ 	.short	(.L_84 - .L_83)
	.align		4
.L_83:
        /*00e8*/ 	.word	index@(_ZN6thrust24THRUST_300001_SM_1000_NS8cuda_cub4core6detail13_kernel_agentINS1_16__set_operations10SetOpAgentINS0_6detail15normal_iteratorINS0_10device_ptrIiEEEESB_SB_SB_SB_SB_i7CompareNS5_31serial_set_symmetric_differenceEN4cuda3std3__417integral_constantIbLb1EEEEEJSB_SB_SB_SB_iiSB_SB_SC_SD_PNSG_4pairIiiEEPmN3cub18CUB_300001_SM_100013ScanTileStateIiLb1EEEEEEvDpT0_)
        /*00ec*/ 	.word	0x00000000


	//----- nvinfo : EIATTR_REGCOUNT
	.align		4
.L_84:
        /*00f0*/ 	.byte	0x04, 0x2f
        /*00f2*/ 	.short	(.L_86 - .L_85)
	.align		4
.L_85:
        /*00f4*/ 	.word	index@(_ZN6thrust24THRUST_300001_SM_1000_NS8cuda_cub4core6detail13_kernel_agentINS1_16__set_operations14PartitionAgentINS0_6detail15normal_iteratorINS0_10device_ptrIiEEEESB_l7CompareEEJSB_SB_lllPN4cuda3std3__44pairIllEESC_iEEEvDpT0_)
        /*00f8*/ 	.word	0x0000001d


	//----- nvinfo : EIATTR_FRAME_SIZE
	.align		4
.L_86:
        /*00fc*/ 	.byte	0x04, 0x11
        /*00fe*/ 	.short	(.L_88 - .L_87)
	.align		4
.L_87:
        /*0100*/ 	.word	index@(_ZN6thrust24THRUST_300001_SM_1000_NS8cuda_cub4core6detail13_kernel_agentINS1_16__set_operations14PartitionAgentINS0_6detail15normal_iteratorINS0_10device_ptrIiEEEESB_l7CompareEEJSB_SB_lllPN4cuda3std3__44pairIllEESC_iEEEvDpT0_)
        /*0104*/ 	.word	0x00000000


	//----- nvinfo : EIATTR_REGCOUNT
	.align		4
.L_88:
        /*0108*/ 	.byte	0x04, 0x2f
        /*010a*/ 	.short	(.L_90 - .L_89)
	.align		4
.L_89:
        /*010c*/ 	.word	index@(_ZN6thrust24THRUST_300001_SM_1000_NS8cuda_cub4core6detail13_kernel_agentINS1_16__set_operations10SetOpAgentINS0_6detail15normal_iteratorINS0_10device_ptrIiEEEESB_SB_SB_SB_SB_l7CompareNS5_31serial_set_symmetric_differenceEN4cuda3std3__417integral_constantIbLb1EEEEEJSB_SB_SB_SB_llSB_SB_SC_SD_PNSG_4pairIllEEPmN3cub18CUB_300001_SM_100013ScanTileStateIlLb1EEEEEEvDpT0_)
        /*0110*/ 	.word	0x00000080


	//----- nvinfo : EIATTR_FRAME_SIZE
	.align		4
.L_90:
        /*0114*/ 	.byte	0x04, 0x11
        /*0116*/ 	.short	(.L_92 - .L_91)
	.align		4
.L_91:
        /*0118*/ 	.word	index@(_ZN6thrust24THRUST_300001_SM_1000_NS8cuda_cub4core6detail13_kernel_agentINS1_16__set_operations10SetOpAgentINS0_6detail15normal_iteratorINS0_10device_ptrIiEEEESB_SB_SB_SB_SB_l7CompareNS5_31serial_set_symmetric_differenceEN4cuda3std3__417integral_constantIbLb1EEEEEJSB_SB_SB_SB_llSB_SB_SC_SD_PNSG_4pairIllEEPmN3cub18CUB_300001_SM_100013ScanTileStateIlLb1EEEEEEvDpT0_)
        /*011c*/ 	.word	0x00000000


	//----- nvinfo : EIATTR_REGCOUNT
	.align		4
.L_92:
        /*0120*/ 	.byte	0x04, 0x2f
        /*0122*/ 	.short	(.L_94 - .L_93)
	.align		4
.L_93:
        /*0124*/ 	.word	index@(_ZN3cub18CUB_300001_SM_10006detail11EmptyKernelIvEEvv)
        /*0128*/ 	.word	0x00000004


	//----- nvinfo : EIATTR_FRAME_SIZE
	.align		4
.L_94:
        /*012c*/ 	.byte	0x04, 0x11
        /*012e*/ 	.short	(.L_96 - .L_95)
	.align		4
.L_95:
        /*0130*/ 	.word	index@(_ZN3cub18CUB_300001_SM_10006detail11EmptyKernelIvEEvv)
        /*0134*/ 	.word	0x00000000


	//----- nvinfo : EIATTR_REGCOUNT
	.align		4
.L_96:
        /*0138*/ 	.byte	0x04, 0x2f
        /*013a*/ 	.short	(.L_98 - .L_97)
	.align		4
.L_97:
        /*013c*/ 	.word	index@(_ZN3cub18CUB_300001_SM_10006detail8for_each13static_kernelINS2_12policy_hub_t12policy_500_tEmN6thrust24THRUST_300001_SM_1000_NS8cuda_cub20__uninitialized_fill7functorINS7_10device_ptrIiEEiEEEEvT0_T1_)
        /*0140*/ 	.word	0x00000008


	//----- nvinfo : EIATTR_FRAME_SIZE
	.align		4
.L_98:
        /*0144*/ 	.byte	0x04, 0x11
        /*0146*/ 	.short	(.L_100 - .L_99)
	.align		4
.L_99:
        /*0148*/ 	.word	index@(_ZN3cub18CUB_300001_SM_10006detail8for_each13static_kernelINS2_12policy_hub_t12policy_500_tEmN6thrust24THRUST_300001_SM_1000_NS8cuda_cub20__uninitialized_fill7functorINS7_10device_ptrIiEEiEEEEvT0_T1_)
        /*014c*/ 	.word	0x00000000


	//----- nvinfo : EIATTR_REGCOUNT
	.align		4
.L_100:
        /*0150*/ 	.byte	0x04, 0x2f
        /*0152*/ 	.short	(.L_102 - .L_101)
	.align		4
.L_101:
        /*0154*/ 	.word	index@(_ZN3cub18CUB_300001_SM_10006detail8for_each13static_kernelINS2_12policy_hub_t12policy_500_tElN6thrust24THRUST_300001_SM_1000_NS8cuda_cub13__swap_ranges6swap_fINS7_6detail15normal_iteratorINS7_10device_ptrIiEEEESF_EEEEvT0_T1_)
        /*0158*/ 	.word	0x00000010


	//----- nvinfo : EIATTR_FRAME_SIZE
	.align		4
.L_102:
        /*015c*/ 	.byte	0x04, 0x11
        /*015e*/ 	.short	(.L_104 - .L_103)
	.align		4
.L_103:
        /*0160*/ 	.word	index@(_ZN3cub18CUB_300001_SM_10006detail8for_each13static_kernelINS2_12policy_hub_t12policy_500_tElN6thrust24THRUST_300001_SM_1000_NS8cuda_cub13__swap_ranges6swap_fINS7_6detail15normal_iteratorINS7_10device_ptrIiEEEESF_EEEEvT0_T1_)
        /*0164*/ 	.word	0x00000000


	//----- nvinfo : EIATTR_REGCOUNT
	.align		4
.L_104:
        /*0168*/ 	.byte	0x04, 0x2f
        /*016a*/ 	.short	(.L_106 - .L_105)
	.align		4
.L_105:
        /*016c*/ 	.word	index@(_ZN3cub18CUB_300001_SM_10006detail8for_each13static_kernelINS2_12policy_hub_t12policy_500_tEiN6thrust24THRUST_300001_SM_1000_NS8cuda_cub20__uninitialized_fill7functorINS7_10device_ptrI3IntEESC_EEEEvT0_T1_)
        /*0170*/ 	.word	0x0000000e


	//----- nvinfo : EIATTR_FRAME_SIZE
	.align		4
.L_106:
        /*0174*/ 	.byte	0x04, 0x11
        /*0176*/ 	.short	(.L_108 - .L_107)
	.align		4
.L_107:
        /*0178*/ 	.word	index@(_ZN3cub18CUB_300001_SM_10006detail8for_each13static_kernelINS2_12policy_hub_t12policy_500_tEiN6thrust24THRUST_300001_SM_1000_NS8cuda_cub20__uninitialized_fill7functorINS7_10device_ptrI3IntEESC_EEEEvT0_T1_)
        /*017c*/ 	.word	0x00000000


	//----- nvinfo : EIATTR_MIN_STACK_SIZE
	.align		4
.L_108:
        /*0180*/ 	.byte	0x04, 0x12
        /*0182*/ 	.short	(.L_110 - .L_109)
	.align		4
.L_109:
        /*0184*/ 	.word	index@(_ZN3cub18CUB_300001_SM_10006detail8for_each13static_kernelINS2_12policy_hub_t12policy_500_tEiN6thrust24THRUST_300001_SM_1000_NS8cuda_cub20__uninitialized_fill7functorINS7_10device_ptrI3IntEESC_EEEEvT0_T1_)
        /*0188*/ 	.word	0x00000000


	//----- nvinfo : EIATTR_MIN_STACK_SIZE
	.align		4
.L_110:
        /*018c*/ 	.byte	0x04, 0x12
        /*018e*/ 	.short	(.L_112 - .L_111)
	.align		4
.L_111:
        /*0190*/ 	.word	index@(_ZN3cub18CUB_300001_SM_10006detail8for_each13static_kernelINS2_12policy_hub_t12policy_500_tElN6thrust24THRUST_300001_SM_1000_NS8cuda_cub13__swap_ranges6swap_fINS7_6detail15normal_iteratorINS7_10device_ptrIiEEEESF_EEEEvT0_T1_)
        /*0194*/ 	.word	0x00000000


	//----- nvinfo : EIATTR_MIN_STACK_SIZE
	.align		4
.L_112:
        /*0198*/ 	.byte	0x04, 0x12
        /*019a*/ 	.short	(.L_114 - .L_113)
	.align		4
.L_113:
        /*019c*/ 	.word	index@(_ZN3cub18CUB_300001_SM_10006detail8for_each13static_kernelINS2_12policy_hub_t12policy_500_tEmN6thrust24THRUST_300001_SM_1000_NS8cuda_cub20__uninitialized_fill7functorINS7_10device_ptrIiEEiEEEEvT0_T1_)
        /*01a0*/ 	.word	0x00000000


	//----- nvinfo : EIATTR_MIN_STACK_SIZE
	.align		4
.L_114:
        /*01a4*/ 	.byte	0x04, 0x12
        /*01a6*/ 	.short	(.L_116 - .L_115)
	.align		4
.L_115:
        /*01a8*/ 	.word	index@(_ZN3cub18CUB_300001_SM_10006detail11EmptyKernelIvEEvv)
        /*01ac*/ 	.word	0x00000000


	//----- nvinfo : EIATTR_MIN_STACK_SIZE
	.align		4
.L_116:
        /*01b0*/ 	.byte	0x04, 0x12
        /*01b2*/ 	.short	(.L_118 - .L_117)
	.align		4
.L_117:
        /*01b4*/ 	.word	index@(_ZN6thrust24THRUST_300001_SM_1000_NS8cuda_cub4core6detail13_kernel_agentINS1_16__set_operations10SetOpAgentINS0_6detail15normal_iteratorINS0_10device_ptrIiEEEESB_SB_SB_SB_SB_l7CompareNS5_31serial_set_symmetric_differenceEN4cuda3std3__417integral_constantIbLb1EEEEEJSB_SB_SB_SB_llSB_SB_SC_SD_PNSG_4pairIllEEPmN3cub18CUB_300001_SM_100013ScanTileStateIlLb1EEEEEEvDpT0_)
        /*01b8*/ 	.word	0x00000000


	//----- nvinfo : EIATTR_MIN_STACK_SIZE
	.align		4
.L_118:
        /*01bc*/ 	.byte	0x04, 0x12
        /*01be*/ 	.short	(.L_120 - .L_119)
	.align		4
.L_119:
        /*01c0*/ 	.word	index@(_ZN6thrust24THRUST_300001_SM_1000_NS8cuda_cub4core6detail13_kernel_agentINS1_16__set_operations14PartitionAgentINS0_6detail15normal_iteratorINS0_10device_ptrIiEEEESB_l7CompareEEJSB_SB_lllPN4cuda3std3__44pairIllEESC_iEEEvDpT0_)
        /*01c4*/ 	.word	0x00000000


	//----- nvinfo : EIATTR_MIN_STACK_SIZE
	.align		4
.L_120:
        /*01c8*/ 	.byte	0x04, 0x12
        /*01ca*/ 	.short	(.L_122 - .L_121)
	.align		4
.L_121:
        /*01cc*/ 	.word	index@(_ZN6thrust24THRUST_300001_SM_1000_NS8cuda_cub4core6detail13_kernel_agentINS1_16__set_operations10SetOpAgentINS0_6detail15normal_iteratorINS0_10device_ptrIiEEEESB_SB_SB_SB_SB_i7CompareNS5_31serial_set_symmetric_differenceEN4cuda3std3__417integral_constantIbLb1EEEEEJSB_SB_SB_SB_iiSB_SB_SC_SD_PNSG_4pairIiiEEPmN3cub18CUB_300001_SM_100013ScanTileStateIiLb1EEEEEEvDpT0_)
        /*01d0*/ 	.word	0x00000000


	//----- nvinfo : EIATTR_MIN_STACK_SIZE
	.align		4
.L_122:
        /*01d4*/ 	.byte	0x04, 0x12
        /*01d6*/ 	.short	(.L_124 - .L_123)
	.align		4
.L_123:
        /*01d8*/ 	.word	index@(_ZN6thrust24THRUST_300001_SM_1000_NS8cuda_cub4core6detail13_kernel_agentINS1_16__set_operations14PartitionAgentINS0_6detail15normal_iteratorINS0_10device_ptrIiEEEESB_i7CompareEEJSB_SB_iiiPN4cuda3std3__44pairIiiEESC_iEEEvDpT0_)
        /*01dc*/ 	.word	0x00000000


	//----- nvinfo : EIATTR_MIN_STACK_SIZE
	.align		4
.L_124:
        /*01e0*/ 	.byte	0x04, 0x12
        /*01e2*/ 	.short	(.L_126 - .L_125)
	.align		4
.L_125:
        /*01e4*/ 	.word	index@(_ZN6thrust24THRUST_300001_SM_1000_NS8cuda_cub4core6detail13_kernel_agentINS1_16__set_operations10SetOpAgentINS0_6detail15normal_iteratorINS0_10device_ptrIiEEEESB_SB_SB_SB_SB_lN4cuda3std3__44lessIiEENS5_31serial_set_symmetric_differenceENSE_17integral_constantIbLb1EEEEEJSB_SB_SB_SB_llSB_SB_SG_SH_PNSE_4pairIllEEPmN3cub18CUB_300001_SM_100013ScanTileStateIlLb1EEEEEEvDpT0_)
        /*01e8*/ 	.word	0x00000000


	//----- nvinfo : EIATTR_MIN_STACK_SIZE
	.align		4
.L_126:
        /*01ec*/ 	.byte	0x04, 0x12
        /*01ee*/ 	.short	(.L_128 - .L_127)
	.align		4
.L_127:
        /*01f0*/ 	.word	index@(_ZN6thrust24THRUST_300001_SM_1000_NS8cuda_cub4core6detail13_kernel_agentINS1_16__set_operations10SetOpAgentINS0_6detail15normal_iteratorINS0_10device_ptrIiEEEESB_SB_SB_SB_SB_iN4cuda3std3__44lessIiEENS5_31serial_set_symmetric_differenceENSE_17integral_constantIbLb1EEEEEJSB_SB_SB_SB_iiSB_SB_SG_SH_PNSE_4pairIiiEEPmN3cub18CUB_300001_SM_100013ScanTileStateIiLb1EEEEEEvDpT0_)
        /*01f4*/ 	.word	0x00000000


	//----- nvinfo : EIATTR_MIN_STACK_SIZE
	.align		4
.L_128:
        /*01f8*/ 	.byte	0x04, 0x12
        /*01fa*/ 	.short	(.L_130 - .L_129)
	.align		4
.L_129:
        /*01fc*/ 	.word	index@(_ZN6thrust24THRUST_300001_SM_1000_NS8cuda_cub4core6detail13_kernel_agentINS1_16__set_operations10SetOpAgentINS0_6detail15normal_iteratorINS0_10device_ptrIiEEEESB_PiSC_SB_SC_lN4cuda3std3__44lessIiEENS5_31serial_set_symmetric_differenceENSF_17integral_constantIbLb0EEEEEJSB_SB_SC_SC_llSB_SC_SH_SI_PNSF_4pairIllEEPmN3cub18CUB_300001_SM_100013ScanTileStateIlLb1EEEEEEvDpT0_)
        /*0200*/ 	.word	0x00000008


	//----- nvinfo : EIATTR_MIN_STACK_SIZE
	.align		4
.L_130:
        /*0204*/ 	.byte	0x04, 0x12
        /*0206*/ 	.short	(.L_132 - .L_131)
	.align		4
.L_131:
        /*0208*/ 	.word	index@(_ZN6thrust24THRUST_300001_SM_1000_NS8cuda_cub4core6detail13_kernel_agentINS1_16__set_operations14PartitionAgentINS0_6detail15normal_iteratorINS0_10device_ptrIiEEEESB_lN4cuda3std3__44lessIiEEEEJSB_SB_lllPNSE_4pairIllEESG_iEEEvDpT0_)
        /*020c*/ 	.word	0x00000000


	//----- nvinfo : EIATTR_MIN_STACK_SIZE
	.align		4
.L_132:
        /*0210*/ 	.byte	0x04, 0x12
        /*0212*/ 	.short	(.L_134 - .L_133)
	.align		4
.L_133:
        /*0214*/ 	.word	index@(_ZN6thrust24THRUST_300001_SM_1000_NS8cuda_cub4core6detail13_kernel_agentINS1_16__set_operations9InitAgentIN3cub18CUB_300001_SM_100013ScanTileStateIlLb1EEElEEJSA_lEEEvDpT0_)
        /*0218*/ 	.word	0x00000000


	//----- nvinfo : EIATTR_MIN_STACK_SIZE
	.align		4
.L_134:
        /*021c*/ 	.byte	0x04, 0x12
        /*021e*/ 	.short	(.L_136 - .L_135)
	.align		4
.L_135:
        /*0220*/ 	.word	index@(_ZN6thrust24THRUST_300001_SM_1000_NS8cuda_cub4core6detail13_kernel_agentINS1_16__set_operations10SetOpAgentINS0_6detail15normal_iteratorINS0_10device_ptrIiEEEESB_PiSC_SB_SC_iN4cuda3std3__44lessIiEENS5_31serial_set_symmetric_differenceENSF_17integral_constantIbLb0EEEEEJSB_SB_SC_SC_iiSB_SC_SH_SI_PNSF_4pairIiiEEPmN3cub18CUB_300001_SM_100013ScanTileStateIiLb1EEEEEEvDpT0_)
        /*0224*/ 	.word	0x00000000


	//----- nvinfo : EIATTR_MIN_STACK_SIZE
	.align		4
.L_136:
        /*0228*/ 	.byte	0x04, 0x12
        /*022a*/ 	.short	(.L_138 - .L_137)
	.align		4
.L_137:
        /*022c*/ 	.word	index@(_ZN6thrust24THRUST_300001_SM_1000_NS8cuda_cub4core6detail13_kernel_agentINS1_16__set_operations14PartitionAgentINS0_6detail15normal_iteratorINS0_10device_ptrIiEEEESB_iN4cuda3std3__44lessIiEEEEJSB_SB_iiiPNSE_4pairIiiEESG_iEEEvDpT0_)
        /*0230*/ 	.word	0x00000000


	//----- nvinfo : EIATTR_MIN_STACK_SIZE
	.align		4
.L_138:
        /*0234*/ 	.byte	0x04, 0x12
        /*0236*/ 	.short	(.L_140 - .L_139)
	.align		4
.L_139:
        /*0238*/ 	.word	index@(_ZN6thrust24THRUST_300001_SM_1000_NS8cuda_cub4core6detail13_kernel_agentINS1_16__set_operations9InitAgentIN3cub18CUB_300001_SM_100013ScanTileStateIiLb1EEEiEEJSA_iEEEvDpT0_)
        /*023c*/ 	.word	0x00000000
.L_140:


//--------------------- .nv.compat                --------------------------
	.section	.nv.compat,"",@"SHT_CUDA_COMPAT_INFO"
	.align	4
        /*0000*/ 	.byte	0x02, 0x09, 0x00, 0x00, 0x02, 0x02, 0x01, 0x00, 0x02, 0x05, 0x05, 0x00, 0x03, 0x07, 0x01, 0x01
        /*0010*/ 	.byte	0x02, 0x03, 0x00, 0x00, 0x02, 0x06, 0x01, 0x00, 0x04, 0x0b, 0x08, 0x00, 0x09, 0x00, 0x00, 0x00
        /*0020*/ 	.byte	0x00, 0x00, 0x00, 0x00


//--------------------- .nv.info._ZN3cub18CUB_300001_SM_10006detail8for_each13static_kernelINS2_12policy_hub_t12policy_500_tEiN6thrust24THRUST_300001_SM_1000_NS8cuda_cub20__uninitialized_fill7functorINS7_10device_ptrI3IntEESC_EEEEvT0_T1_ --------------------------
	.section	.nv.info._ZN3cub18CUB_300001_SM_10006detail8for_each13static_kernelINS2_12policy_hub_t12policy_500_tEiN6thrust24THRUST_300001_SM_1000_NS8cuda_cub20__uninitialized_fill7functorINS7_10device_ptrI3IntEESC_EEEEvT0_T1_,"",@"SHT_CUDA_INFO"
	.sectionflags	@""
	.align	4


	//----- nvinfo : EIATTR_CUDA_API_VERSION
	.align		4
        /*0000*/ 	.byte	0x04, 0x37
        /*0002*/ 	.short	(.L_142 - .L_141)
.L_141:
        /*0004*/ 	.word	0x00000082


	//----- nvinfo : EIATTR_KPARAM_INFO
	.align		4
.L_142:
        /*0008*/ 	.byte	0x04, 0x17
        /*000a*/ 	.short	(.L_144 - .L_143)
.L_143:
        /*000c*/ 	.word	0x00000000
        /*0010*/ 	.short	0x0001
        /*0012*/ 	.short	0x0008
        /*0014*/ 	.byte	0x00, 0xf0, 0x41, 0x00


	//----- nvinfo : EIATTR_KPARAM_INFO
	.align		4
.L_144:
        /*0018*/ 	.byte	0x04, 0x17
        /*001a*/ 	.short	(.L_146 - .L_145)
.L_145:
        /*001c*/ 	.word	0x00000000
        /*0020*/ 	.short	0x0000
        /*0022*/ 	.short	0x0000
        /*0024*/ 	.byte	0x00, 0xf0, 0x11, 0x00


	//----- nvinfo : EIATTR_SPARSE_MMA_MASK
	.align		4
.L_146:
        /*0028*/ 	.byte	0x03, 0x50
        /*002a*/ 	.short	0x0000


	//----- nvinfo : EIATTR_MAXREG_COUNT
	.align		4
        /*002c*/ 	.byte	0x03, 0x1b
        /*002e*/ 	.short	0x00ff


	//----- nvinfo : EIATTR_MERCURY_ISA_VERSION
	.align		4
        /*0030*/ 	.byte	0x03, 0x5f
        /*0032*/ 	.short	0x0101


	//----- nvinfo : EIATTR_VRC_CTA_INIT_COUNT
	.align		4
        /*0034*/ 	.byte	0x02, 0x4a
	.zero		1
	.zero		1


	//----- nvinfo : EIATTR_EXIT_INSTR_OFFSETS
	.align		4
        /*0038*/ 	.byte	0x04, 0x1c
        /*003a*/ 	.short	(.L_148 - .L_147)


	//   ....[0]....
.L_147:
        /*003c*/ 	.word	0x000000e0


	//   ....[1]....
        /*0040*/ 	.word	0x00000180


	//   ....[2]....
        /*0044*/ 	.word	0x000001e0


	//----- nvinfo : EIATTR_MAX_THREADS
	.align		4
.L_148:
        /*0048*/ 	.byte	0x04, 0x05
        /*004a*/ 	.short	(.L_150 - .L_149)
.L_149:
        /*004c*/ 	.word	0x00000100
        /*0050*/ 	.word	0x00000001
        /*0054*/ 	.word	0x00000001


	//----- nvinfo : EIATTR_CBANK_PARAM_SIZE
	.align		4
.L_150:
        /*0058*/ 	.byte	0x03, 0x19
        /*005a*/ 	.short	0x0018


	//----- nvinfo : EIATTR_PARAM_CBANK
	.align		4
        /*005c*/ 	.byte	0x04, 0x0a
        /*005e*/ 	.short	(.L_152 - .L_151)
	.align		4
.L_151:
        /*0060*/ 	.word	index@(.nv.constant0._ZN3cub18CUB_300001_SM_10006detail8for_each13static_kernelINS2_12policy_hub_t12policy_500_tEiN6thrust24THRUST_300001_SM_1000_NS8cuda_cub20__uninitialized_fill7functorINS7_10device_ptrI3IntEESC_EEEEvT0_T1_)
        /*0064*/ 	.short	0x0380
        /*0066*/ 	.short	0x0018


	//----- nvinfo : EIATTR_SW_WAR
	.align		4
.L_152:
        /*0068*/ 	.byte	0x04, 0x36
        /*006a*/ 	.short	(.L_154 - .L_153)
.L_153:
        /*006c*/ 	.word	0x00000008
.L_154:


//--------------------- .nv.info._ZN3cub18CUB_300001_SM_10006detail8for_each13static_kernelINS2_12policy_hub_t12policy_500_tElN6thrust24THRUST_300001_SM_1000_NS8cuda_cub13__swap_ranges6swap_fINS7_6detail15normal_iteratorINS7_10device_ptrIiEEEESF_EEEEvT0_T1_ --------------------------
	.section	.nv.info._ZN3cub18CUB_300001_SM_10006detail8for_each13static_kernelINS2_12policy_hub_t12policy_500_tElN6thrust24THRUST_300001_SM_1000_NS8cuda_cub13__swap_ranges6swap_fINS7_6detail15normal_iteratorINS7_10device_ptrIiEEEESF_EEEEvT0_T1_,"",@"SHT_CUDA_INFO"
	.sectionflags	@""
	.align	4


	//----- nvinfo : EIATTR_CUDA_API_VERSION
	.align		4
        /*0000*/ 	.byte	0x04, 0x37
        /*0002*/ 	.short	(.L_156 - .L_155)
.L_155:
        /*0004*/ 	.word	0x00000082


	//----- nvinfo : EIATTR_KPARAM_INFO
	.align		4
.L_156:
        /*0008*/ 	.byte	0x04, 0x17
        /*000a*/ 	.short	(.L_158 - .L_157)
.L_157:
        /*000c*/ 	.word	0x00000000
        /*0010*/ 	.short	0x0001
        /*0012*/ 	.short	0x0008
        /*0014*/ 	.byte	0x00, 0xf0, 0x41, 0x00


	//----- nvinfo : EIATTR_KPARAM_INFO
	.align		4
.L_158:
        /*0018*/ 	.byte	0x04, 0x17
        /*001a*/ 	.short	(.L_160 - .L_159)
.L_159:
        /*001c*/ 	.word	0x00000000
        /*0020*/ 	.short	0x0000
        /*0022*/ 	.short	0x0000
        /*0024*/ 	.byte	0x00, 0xf0, 0x21, 0x00


	//----- nvinfo : EIATTR_SPARSE_MMA_MASK
	.align		4
.L_160:
        /*0028*/ 	.byte	0x03, 0x50
        /*002a*/ 	.short	0x0000


	//----- nvinfo : EIATTR_MAXREG_COUNT
	.align		4
        /*002c*/ 	.byte	0x03, 0x1b
        /*002e*/ 	.short	0x00ff


	//----- nvinfo : EIATTR_MERCURY_ISA_VERSION
	.align		4
        /*0030*/ 	.byte	0x03, 0x5f
        /*0032*/ 	.short	0x0101


	//----- nvinfo : EIATTR_VRC_CTA_INIT_COUNT
	.align		4
        /*0034*/ 	.byte	0x02, 0x4a
	.zero		1
	.zero		1


	//----- nvinfo : EIATTR_EXIT_INSTR_OFFSETS
	.align		4
        /*0038*/ 	.byte	0x04, 0x1c
        /*003a*/ 	.short	(.L_162 - .L_161)


	//   ....[0]....
.L_161:
        /*003c*/ 	.word	0x000001d0


	//   ....[1]....
        /*0040*/ 	.word	0x00000380


	//   ....[2]....
        /*0044*/ 	.word	0x00000470


	//----- nvinfo : EIATTR_MAX_THREADS
	.align		4
.L_162:
        /*0048*/ 	.byte	0x04, 0x05
        /*004a*/ 	.short	(.L_164 - .L_163)
.L_163:
        /*004c*/ 	.word	0x00000100
        /*0050*/ 	.word	0x00000001
        /*0054*/ 	.word	0x00000001


	//----- nvinfo : EIATTR_CRS_STACK_SIZE
	.align		4
.L_164:
        /*0058*/ 	.byte	0x04, 0x1e
        /*005a*/ 	.short	(.L_166 - .L_165)
.L_165:
        /*005c*/ 	.word	0x00000000


	//----- nvinfo : EIATTR_CBANK_PARAM_SIZE
	.align		4
.L_166:
        /*0060*/ 	.byte	0x03, 0x19
        /*0062*/ 	.short	0x0018


	//----- nvinfo : EIATTR_PARAM_CBANK
	.align		4
        /*0064*/ 	.byte	0x04, 0x0a
        /*0066*/ 	.short	(.L_168 - .L_167)
	.align		4
.L_167:
        /*0068*/ 	.word	index@(.nv.constant0._ZN3cub18CUB_300001_SM_10006detail8for_each13static_kernelINS2_12policy_hub_t12policy_500_tElN6thrust24THRUST_300001_SM_1000_NS8cuda_cub13__swap_ranges6swap_fINS7_6detail15normal_iteratorINS7_10device_ptrIiEEEESF_EEEEvT0_T1_)
        /*006c*/ 	.short	0x0380
        /*006e*/ 	.short	0x0018


	//----- nvinfo : EIATTR_SW_WAR
	.align		4
.L_168:
        /*0070*/ 	.byte	0x04, 0x36
        /*0072*/ 	.short	(.L_170 - .L_169)
.L_169:
        /*0074*/ 	.word	0x00000008
.L_170:


//--------------------- .nv.info._ZN3cub18CUB_300001_SM_10006detail8for_each13static_kernelINS2_12policy_hub_t12policy_500_tEmN6thrust24THRUST_300001_SM_1000_NS8cuda_cub20__uninitialized_fill7functorINS7_10device_ptrIiEEiEEEEvT0_T1_ --------------------------
	.section	.nv.info._ZN3cub18CUB_300001_SM_10006detail8for_each13static_kernelINS2_12policy_hub_t12policy_500_tEmN6thrust24THRUST_300001_SM_1000_NS8cuda_cub20__uninitialized_fill7functorINS7_10device_ptrIiEEiEEEEvT0_T1_,"",@"SHT_CUDA_INFO"
	.sectionflags	@""
	.align	4


	//----- nvinfo : EIATTR_CUDA_API_VERSION
	.align		4
        /*0000*/ 	.byte	0x04, 0x37
        /*0002*/ 	.short	(.L_172 - .L_171)
.L_171:
        /*0004*/ 	.word	0x00000082


	//----- nvinfo : EIATTR_KPARAM_INFO
	.align		4
.L_172:
        /*0008*/ 	.byte	0x04, 0x17
        /*000a*/ 	.short	(.L_174 - .L_173)
.L_173:
        /*000c*/ 	.word	0x00000000
        /*0010*/ 	.short	0x0001
        /*0012*/ 	.short	0x0008
        /*0014*/ 	.byte	0x00, 0xf0, 0x41, 0x00


	//----- nvinfo : EIATTR_KPARAM_INFO
	.align		4
.L_174:
        /*0018*/ 	.byte	0x04, 0x17
        /*001a*/ 	.short	(.L_176 - .L_175)
.L_175:
        /*001c*/ 	.word	0x00000000
        /*0020*/ 	.short	0x0000
        /*0022*/ 	.short	0x0000
        /*0024*/ 	.byte	0x00, 0xf0, 0x21, 0x00


	//----- nvinfo : EIATTR_SPARSE_MMA_MASK
	.align		4
.L_176:
        /*0028*/ 	.byte	0x03, 0x50
        /*002a*/ 	.short	0x0000


	//----- nvinfo : EIATTR_MAXREG_COUNT
	.align		4
        /*002c*/ 	.byte	0x03, 0x1b
        /*002e*/ 	.short	0x00ff


	//----- nvinfo : EIATTR_MERCURY_ISA_VERSION
	.align		4
        /*0030*/ 	.byte	0x03, 0x5f
        /*0032*/ 	.short	0x0101


	//----- nvinfo : EIATTR_VRC_CTA_INIT_COUNT
	.align		4
        /*0034*/ 	.byte	0x02, 0x4a
	.zero		1
	.zero		1


	//----- nvinfo : EIATTR_EXIT_INSTR_OFFSETS
	.align		4
        /*0038*/ 	.byte	0x04, 0x1c
        /*003a*/ 	.short	(.L_178 - .L_177)


	//   ....[0]....
.L_177:
        /*003c*/ 	.word	0x00000130


	//   ....[1]....
        /*0040*/ 	.word	0x00000230


	//   ....[2]....
        /*0044*/ 	.word	0x00000260


	//----- nvinfo : EIATTR_MAX_THREADS
	.align		4
.L_178:
        /*0048*/ 	.byte	0x04, 0x05
        /*004a*/ 	.short	(.L_180 - .L_179)
.L_179:
        /*004c*/ 	.word	0x00000100
        /*0050*/ 	.word	0x00000001
        /*0054*/ 	.word	0x00000001


	//----- nvinfo : EIATTR_CBANK_PARAM_SIZE
	.align		4
.L_180:
        /*0058*/ 	.byte	0x03, 0x19
        /*005a*/ 	.short	0x0018


	//----- nvinfo : EIATTR_PARAM_CBANK
	.align		4
        /*005c*/ 	.byte	0x04, 0x0a
        /*005e*/ 	.short	(.L_182 - .L_181)
	.align		4
.L_181:
        /*0060*/ 	.word	index@(.nv.constant0._ZN3cub18CUB_300001_SM_10006detail8for_each13static_kernelINS2_12policy_hub_t12policy_500_tEmN6thrust24THRUST_300001_SM_1000_NS8cuda_cub20__uninitialized_fill7functorINS7_10device_ptrIiEEiEEEEvT0_T1_)
        /*0064*/ 	.short	0x0380
        /*0066*/ 	.short	0x0018


	//----- nvinfo : EIATTR_SW_WAR
	.align		4
.L_182:
        /*0068*/ 	.byte	0x04, 0x36
        /*006a*/ 	.short	(.L_184 - .L_183)
.L_183:
        /*006c*/ 	.word	0x00000008
.L_184:


//--------------------- .nv.info._ZN3cub18CUB_300001_SM_10006detail11EmptyKernelIvEEvv --------------------------
	.section	.nv.info._ZN3cub18CUB_300001_SM_10006detail11EmptyKernelIvEEvv,"",@"SHT_CUDA_INFO"
	.sectionflags	@""
	.align	4


	//----- nvinfo : EIATTR_CUDA_API_VERSION
	.align		4
        /*0000*/ 	.byte	0x04, 0x37
        /*0002*/ 	.short	(.L_186 - .L_185)
.L_185:
        /*0004*/ 	.word	0x00000082


	//----- nvinfo : EIATTR_SPARSE_MMA_MASK
	.align		4
.L_186:
        /*0008*/ 	.byte	0x03, 0x50
        /*000a*/ 	.short	0x0000


	//----- nvinfo : EIATTR_MAXREG_COUNT
	.align		4
        /*000c*/ 	.byte	0x03, 0x1b
        /*000e*/ 	.short	0x00ff


	//----- nvinfo : EIATTR_MERCURY_ISA_VERSION
	.align		4
        /*0010*/ 	.byte	0x03, 0x5f
        /*0012*/ 	.short	0x0101


	//----- nvinfo : EIATTR_VRC_CTA_INIT_COUNT
	.align		4
        /*0014*/ 	.byte	0x02, 0x4a
	.zero		1
	.zero		1


	//----- nvinfo : EIATTR_EXIT_INSTR_OFFSETS
	.align		4
        /*0018*/ 	.byte	0x04, 0x1c
        /*001a*/ 	.short	(.L_188 - .L_187)


	//   ....[0]....
.L_187:
        /*001c*/ 	.word	0x00000010


	//----- nvinfo : EIATTR_SW_WAR
	.align		4
.L_188:
        /*0020*/ 	.byte	0x04, 0x36
        /*0022*/ 	.short	(.L_190 - .L_189)
.L_189:
        /*0024*/ 	.word	0x00000008
.L_190:


//--------------------- .nv.info._ZN6thrust24THRUST_300001_SM_1000_NS8cuda_cub4core6detail13_kernel_agentINS1_16__set_operations10SetOpAgentINS0_6detail15normal_iteratorINS0_10device_ptrIiEEEESB_SB_SB_SB_SB_l7CompareNS5_31serial_set_symmetric_differenceEN4cuda3std3__417integral_constantIbLb1EEEEEJSB_SB_SB_SB_llSB_SB_SC_SD_PNSG_4pairIllEEPmN3cub18CUB_300001_SM_100013ScanTileStateIlLb1EEEEEEvDpT0_ --------------------------
	.section	.nv.info._ZN6thrust24THRUST_300001_SM_1000_NS8cuda_cub4core6detail13_kernel_agentINS1_16__set_operations10SetOpAgentINS0_6detail15normal_iteratorINS0_10device_ptrIiEEEESB_SB_SB_SB_SB_l7CompareNS5_31serial_set_symmetric_differenceEN4cuda3std3__417integral_constantIbLb1EEEEEJSB_SB_SB_SB_llSB_SB_SC_SD_PNSG_4pairIllEEPmN3cub18CUB_300001_SM_100013ScanTileStateIlLb1EEEEEEvDpT0_,"",@"SHT_CUDA_INFO"
	.sectionflags	@""
	.align	4


	//----- nvinfo : EIATTR_CUDA_API_VERSION
	.align		4
        /*0000*/ 	.byte	0x04, 0x37
        /*0002*/ 	.short	(.L_192 - .L_191)
.L_191:
        /*0004*/ 	.word	0x00000082


	//----- nvinfo : EIATTR_KPARAM_INFO
	.align		4
.L_192:
        /*0008*/ 	.byte	0x04, 0x17
        /*000a*/ 	.short	(.L_194 - .L_193)
.L_193:
        /*000c*/ 	.word	0x00000000
        /*0010*/ 	.short	0x000c
        /*0012*/ 	.short	0x0058
        /*0014*/ 	.byte	0x00, 0xf0, 0x21, 0x00


	//----- nvinfo : EIATTR_KPARAM_INFO
	.align		4
.L_194:
        /*0018*/ 	.byte	0x04, 0x17
        /*001a*/ 	.short	(.L_196 - .L_195)
.L_195:
        /*001c*/ 	.word	0x00000000
        /*0020*/ 	.short	0x000b
        /*0022*/ 	.short	0x0050
        /*0024*/ 	.byte	0x00, 0xf5, 0x21, 0x00


	//----- nvinfo : EIATTR_KPARAM_INFO
	.align		4
.L_196:
        /*0028*/ 	.byte	0x04, 0x17
        /*002a*/ 	.short	(.L_198 - .L_197)
.L_197:
        /*002c*/ 	.word	0x00000000
        /*0030*/ 	.short	0x000a
        /*0032*/ 	.short	0x0048
        /*0034*/ 	.byte	0x00, 0xf5, 0x21, 0x00


	//----- nvinfo : EIATTR_KPARAM_INFO
	.align		4
.L_198:
        /*0038*/ 	.byte	0x04, 0x17
        /*003a*/ 	.short	(.L_200 - .L_199)
.L_199:
        /*003c*/ 	.word	0x00000000
        /*0040*/ 	.short	0x0009
        /*0042*/ 	.short	0x0041
        /*0044*/ 	.byte	0x00, 0xf0, 0x05, 0x00


	//----- nvinfo : EIATTR_KPARAM_INFO
	.align		4
.L_200:
        /*0048*/ 	.byte	0x04, 0x17
        /*004a*/ 	.short	(.L_202 - .L_201)
.L_201:
        /*004c*/ 	.word	0x00000000
        /*0050*/ 	.short	0x0008
        /*0052*/ 	.short	0x0040
        /*0054*/ 	.byte	0x00, 0xf0, 0x05, 0x00


	//----- nvinfo : EIATTR_KPARAM_INFO
	.align		4
.L_202:
        /*0058*/ 	.byte	0x04, 0x17
        /*005a*/ 	.short	(.L_204 - .L_203)
.L_203:
        /*005c*/ 	.word	0x00000000
        /*0060*/ 	.short	0x0007
        /*0062*/ 	.short	0x0038
        /*0064*/ 	.byte	0x00, 0xf0, 0x21, 0x00


	//----- nvinfo : EIATTR_KPARAM_INFO
	.align		4
.L_204:
        /*0068*/ 	.byte	0x04, 0x17
        /*006a*/ 	.short	(.L_206 - .L_205)
.L_205:
        /*006c*/ 	.word	0x00000000
        /*0070*/ 	.short	0x0006
        /*0072*/ 	.short	0x0030
        /*0074*/ 	.byte	0x00, 0xf0, 0x21, 0x00


	//----- nvinfo : EIATTR_KPARAM_INFO
	.align		4
.L_206:
        /*0078*/ 	.byte	0x04, 0x17
        /*007a*/ 	.short	(.L_208 - .L_207)
.L_207:
        /*007c*/ 	.word	0x00000000
        /*0080*/ 	.short	0x0005
        /*0082*/ 	.short	0x0028
        /*0084*/ 	.byte	0x00, 0xf0, 0x21, 0x00


	//----- nvinfo : EIATTR_KPARAM_INFO
	.align		4
.L_208:
        /*0088*/ 	.byte	0x04, 0x17
        /*008a*/ 	.short	(.L_210 - .L_209)
.L_209:
        /*008c*/ 	.word	0x00000000
        /*0090*/ 	.short	0x0004
        /*0092*/ 	.short	0x0020
        /*0094*/ 	.byte	0x00, 0xf0, 0x21, 0x00


	//----- nvinfo : EIATTR_KPARAM_INFO
	.align		4
.L_210:
        /*0098*/ 	.byte	0x04, 0x17
        /*009a*/ 	.short	(.L_212 - .L_211)
.L_211:
        /*009c*/ 	.word	0x00000000
        /*00a0*/ 	.short	0x0003
        /*00a2*/ 	.short	0x0018
        /*00a4*/ 	.byte	0x00, 0xf0, 0x21, 0x00


	//----- nvinfo : EIATTR_KPARAM_INFO
	.align		4
.L_212:
        /*00a8*/ 	.byte	0x04, 0x17
        /*00aa*/ 	.short	(.L_214 - .L_213)
.L_213:
        /*00ac*/ 	.word	0x00000000
        /*00b0*/ 	.short	0x0002
        /*00b2*/ 	.short	0x0010
        /*00b4*/ 	.byte	0x00, 0xf0, 0x21, 0x00


	//----- nvinfo : EIATTR_KPARAM_INFO
	.align		4
.L_214:
        /*00b8*/ 	.byte	0x04, 0x17
        /*00ba*/ 	.short	(.L_216 - .L_215)
.L_215:
        /*00bc*/ 	.word	0x00000000
        /*00c0*/ 	.short	0x0001
        /*00c2*/ 	.short	0x0008
        /*00c4*/ 	.byte	0x00, 0xf0, 0x21, 0x00


	//----- nvinfo : EIATTR_KPARAM_INFO
	.align		4
.L_216:
        /*00c8*/ 	.byte	0x04, 0x17
        /*00ca*/ 	.short	(.L_218 - .L_217)
.L_217:
        /*00cc*/ 	.word	0x00000000
        /*00d0*/ 	.short	0x0000
        /*00d2*/ 	.short	0x0000
        /*00d4*/ 	.byte	0x00, 0xf0, 0x21, 0x00


	//----- nvinfo : EIATTR_SPARSE_MMA_MASK
	.align		4
.L_218:
        /*00d8*/ 	.byte	0x03, 0x50
        /*00da*/ 	.short	0x0000


	//----- nvinfo : EIATTR_MAXREG_COUNT
	.align		4
        /*00dc*/ 	.byte	0x03, 0x1b
        /*00de*/ 	.short	0x0080


	//----- nvinfo : EIATTR_NUM_BARRIERS
	.align		4
        /*00e0*/ 	.byte	0x02, 0x4c
        /*00e2*/ 	.byte	0x01
	.zero		1


	//----- nvinfo : EIATTR_MERCURY_ISA_VERSION
	.align		4
        /*00e4*/ 	.byte	0x03, 0x5f
        /*00e6*/ 	.short	0x0101


	//----- nvinfo : EIATTR_COOP_GROUP_MASK_REGIDS
	.align		4
        /*00e8*/ 	.byte	0x04, 0x29
        /*00ea*/ 	.short	(.L_220 - .L_219)


	//   ....[0]....
.L_219:
        /*00ec*/ 	.word	0xffffffff


	//   ....[1]....
        /*00f0*/ 	.word	0xffffffff


	//   ....[2]....
        /*00f4*/ 	.word	0xffffffff


	//   ....[3]....
        /*00f8*/ 	.word	0xffffffff


	//   ....[4]....
        /*00fc*/ 	.word	0xffffffff


	//   ....[5]....
        /*0100*/ 	.word	0xffffffff


	//   ....[6]....
        /*0104*/ 	.word	0xffffffff


	//   ....[7]....
        /*0108*/ 	.word	0xffffffff


	//   ....[8]....
        /*010c*/ 	.word	0xffffffff


	//   ....[9]....
        /*0110*/ 	.word	0xffffffff


	//   ....[10]....
        /*0114*/ 	.word	0xffffffff


	//   ....[11]....
        /*0118*/ 	.word	0xffffffff


	//   ....[12]....
        /*011c*/ 	.word	0xffffffff


	//   ....[13]....
        /*0120*/ 	.word	0xffffffff


	//   ....[14]....
        /*0124*/ 	.word	0xffffffff


	//   ....[15]....
        /*0128*/ 	.word	0xffffffff


	//   ....[16]....
        /*012c*/ 	.word	0xffffffff


	//   ....[17]....
        /*0130*/ 	.word	0xffffffff


	//   ....[18]....
        /*0134*/ 	.word	0xffffffff


	//   ....[19]....
        /*0138*/ 	.word	0xffffffff


	//   ....[20]....
        /*013c*/ 	.word	0xffffffff


	//   ....[21]....
        /*0140*/ 	.word	0xffffffff


	//   ....[22]....
        /*0144*/ 	.word	0xffffffff


	//   ....[23]....
        /*0148*/ 	.word	0xffffffff


	//   ....[24]....
        /*014c*/ 	.word	0xffffffff


	//   ....[25]....
        /*0150*/ 	.word	0xffffffff


	//   ....[26]....
        /*0154*/ 	.word	0xffffffff


	//   ....[27]....
        /*0158*/ 	.word	0xffffffff


	//   ....[28]....
        /*015c*/ 	.word	0xffffffff


	//   ....[29]....
        /*0160*/ 	.word	0xffffffff


	//   ....[30]....
        /*0164*/ 	.word	0xffffffff


	//   ....[31]....
        /*0168*/ 	.word	0xffffffff


	//   ....[32]....
        /*016c*/ 	.word	0xffffffff


	//   ....[33]....
        /*0170*/ 	.word	0xffffffff


	//   ....[34]....
        /*0174*/ 	.word	0xffffffff


	//   ....[35]....
        /*0178*/ 	.word	0xffffffff


	//   ....[36]....
        /*017c*/ 	.word	0xffffffff


	//   ....[37]....
        /*0180*/ 	.word	0xffffffff


	//   ....[38]....
        /*0184*/ 	.word	0xffffffff


	//   ....[39]....
        /*0188*/ 	.word	0xffffffff


	//   ....[40]....
        /*018c*/ 	.word	0xffffffff


	//   ....[41]....
        /*0190*/ 	.word	0xffffffff


	//   ....[42]....
        /*0194*/ 	.word	0xffffffff


	//   ....[43]....
        /*0198*/ 	.word	0xffffffff


	//   ....[44]....
        /*019c*/ 	.word	0xffffffff


	//   ....[45]....
        /*01a0*/ 	.word	0xffffffff


	//   ....[46]....
        /*01a4*/ 	.word	0xffffffff


	//   ....[47]....
        /*01a8*/ 	.word	0xffffffff


	//   ....[48]....
        /*01ac*/ 	.word	0xffffffff


	//   ....[49]....
        /*01b0*/ 	.word	0xffffffff


	//   ....[50]....
        /*01b4*/ 	.word	0xffffffff


	//   ....[51]....
        /*01b8*/ 	.word	0xffffffff


	//   ....[52]....
        /*01bc*/ 	.word	0xffffffff


	//   ....[53]....
        /*01c0*/ 	.word	0xffffffff


	//   ....[54]....
        /*01c4*/ 	.word	0xffffffff


	//   ....[55]....
        /*01c8*/ 	.word	0xffffffff


	//   ....[56]....
        /*01cc*/ 	.word	0xffffffff


	//   ....[57]....
        /*01d0*/ 	.word	0xffffffff


	//   ....[58]....
        /*01d4*/ 	.word	0xffffffff


	//   ....[59]....
        /*01d8*/ 	.word	0xffffffff


	//   ....[60]....
        /*01dc*/ 	.word	0xffffffff


	//   ....[61]....
        /*01e0*/ 	.word	0xffffffff


	//   ....[62]....
        /*01e4*/ 	.word	0xffffffff


	//   ....[63]....
        /*01e8*/ 	.word	0xffffffff


	//   ....[64]....
        /*01ec*/ 	.word	0xffffffff


	//   ....[65]....
        /*01f0*/ 	.word	0xffffffff


	//   ....[66]....
        /*01f4*/ 	.word	0xffffffff


	//   ....[67]....
        /*01f8*/ 	.word	0xffffffff


	//   ....[68]....
        /*01fc*/ 	.word	0xffffffff


	//   ....[69]....
        /*0200*/ 	.word	0xffffffff


	//   ....[70]....
        /*0204*/ 	.word	0xffffffff


	//   ....[71]....
        /*0208*/ 	.word	0xffffffff


	//   ....[72]....
        /*020c*/ 	.word	0xffffffff


	//   ....[73]....
        /*0210*/ 	.word	0xffffffff


	//   ....[74]....
        /*0214*/ 	.word	0xffffffff


	//   ....[75]....
        /*0218*/ 	.word	0xffffffff


	//   ....[76]....
        /*021c*/ 	.word	0xffffffff


	//   ....[77]....
        /*0220*/ 	.word	0xffffffff


	//   ....[78]....
        /*0224*/ 	.word	0xffffffff


	//   ....[79]....
        /*0228*/ 	.word	0xffffffff


	//   ....[80]....
        /*022c*/ 	.word	0xffffffff


	//   ....[81]....
        /*0230*/ 	.word	0xffffffff


	//   ....[82]....
        /*0234*/ 	.word	0xffffffff


	//   ....[83]....
        /*0238*/ 	.word	0xffffffff


	//   ....[84]....
        /*023c*/ 	.word	0xffffffff


	//   ....[85]....
        /*0240*/ 	.word	0xffffffff


	//   ....[86]....
        /*0244*/ 	.word	0xffffffff


	//   ....[87]....
        /*0248*/ 	.word	0xffffffff


	//   ....[88]....
        /*024c*/ 	.word	0xffffffff


	//   ....[89]....
        /*0250*/ 	.word	0xffffffff


	//   ....[90]....
        /*0254*/ 	.word	0xffffffff


	//   ....[91]....
        /*0258*/ 	.word	0xffffffff


	//   ....[92]....
        /*025c*/ 	.word	0x05000020


	//   ....[93]....
        /*0260*/ 	.word	0x05000020


	//   ....[94]....
        /*0264*/ 	.word	0x05000020


	//   ....[95]....
        /*0268*/ 	.word	0x05000020


	//   ....[96]....
        /*026c*/ 	.word	0x05000020


	//   ....[97]....
        /*0270*/ 	.word	0x05000020


	//   ....[98]....
        /*0274*/ 	.word	0x05000020


	//   ....[99]....
        /*0278*/ 	.word	0x05000020


	//   ....[100]....
        /*027c*/ 	.word	0x05000020


	//   ....[101]....
        /*0280*/ 	.word	0x05000020


	//   ....[102]....
        /*0284*/ 	.word	0x05000020


	//   ....[103]....
        /*0288*/ 	.word	0x05000020


	//   ....[104]....
        /*028c*/ 	.word	0x05000020


	//   ....[105]....
        /*0290*/ 	.word	0x05000020


	//   ....[106]....
        /*0294*/ 	.word	0x05000020


	//   ....[107]....
        /*0298*/ 	.word	0x05000020


	//   ....[108]....
        /*029c*/ 	.word	0x05000020


	//   ....[109]....
        /*02a0*/ 	.word	0x05000020


	//   ....[110]....
        /*02a4*/ 	.word	0x05000020


	//   ....[111]....
        /*02a8*/ 	.word	0x05000020


	//   ....[112]....
        /*02ac*/ 	.word	0x05000020


	//   ....[113]....
        /*02b0*/ 	.word	0x05000020


	//   ....[114]....
        /*02b4*/ 	.word	0x05000020


	//   ....[115]....
        /*02b8*/ 	.word	0x05000020


	//   ....[116]....
        /*02bc*/ 	.word	0x05000020


	//   ....[117]....
        /*02c0*/ 	.word	0x05000020


	//   ....[118]....
        /*02c4*/ 	.word	0x05000020


	//   ....[119]....
        /*02c8*/ 	.word	0x05000020


	//   ....[120]....
        /*02cc*/ 	.word	0x05000020


	//   ....[121]....
        /*02d0*/ 	.word	0x05000020


	//   ....[122]....
        /*02d4*/ 	.word	0x05000020


	//   ....[123]....
        /*02d8*/ 	.word	0x05000020


	//   ....[124]....
        /*02dc*/ 	.word	0x05000020


	//   ....[125]....
        /*02e0*/ 	.word	0x05000020


	//   ....[126]....
        /*02e4*/ 	.word	0x05000020


	//   ....[127]....
        /*02e8*/ 	.word	0x05000020


	//   ....[128]....
        /*02ec*/ 	.word	0x05000020


	//   ....[129]....
        /*02f0*/ 	.word	0x05000020


	//   ....[130]....
        /*02f4*/ 	.word	0x05000020


	//   ....[131]....
        /*02f8*/ 	.word	0x05000020


	//   ....[132]....
        /*02fc*/ 	.word	0x05000020


	//   ....[133]....
        /*0300*/ 	.word	0x05000020


	//   ....[134]....
        /*0304*/ 	.word	0x05000020


	//   ....[135]....
        /*0308*/ 	.word	0x05000020


	//   ....[136]....
        /*030c*/ 	.word	0x05000020


	//   ....[137]....
        /*0310*/ 	.word	0x05000020


	//   ....[138]....
        /*0314*/ 	.word	0x05000020


	//   ....[139]....
        /*0318*/ 	.word	0x05000020


	//   ....[140]....
        /*031c*/ 	.word	0x05000020


	//   ....[141]....
        /*0320*/ 	.word	0x05000020


	//   ....[142]....
        /*0324*/ 	.word	0x05000020


	//   ....[143]....
        /*0328*/ 	.word	0x05000020


	//   ....[144]....
        /*032c*/ 	.word	0x05000020


	//   ....[145]....
        /*0330*/ 	.word	0x05000020


	//   ....[146]....
        /*0334*/ 	.word	0x05000020


	//   ....[147]....
        /*0338*/ 	.word	0x05000020


	//----- nvinfo : EIATTR_COOP_GROUP_INSTR_OFFSETS
	.align		4
.L_220:
        /*033c*/ 	.byte	0x04, 0x28
        /*033e*/ 	.short	(.L_222 - .L_221)


	//   ....[0]....
.L_221:
        /*0340*/ 	.word	0x00003080


	//   ....[1]....
        /*0344*/ 	.word	0x000030d0


	//   ....[2]....
        /*0348*/ 	.word	0x000030f0


	//   ....[3]....
        /*034c*/ 	.word	0x00003140


	//   ....[4]....
        /*0350*/ 	.word	0x00003160


	//   ....[5]....
        /*0354*/ 	.word	0x000031b0


	//   ....[6]....
        /*0358*/ 	.word	0x000031d0


	//   ....[7]....
        /*035c*/ 	.word	0x00003220


	//   ....[8]....
        /*0360*/ 	.word	0x00003240


	//   ....[9]....
        /*0364*/ 	.word	0x00003780


	//   ....[10]....
        /*0368*/ 	.word	0x000037d0


	//   ....[11]....
        /*036c*/ 	.word	0x000037f0


	//   ....[12]....
        /*0370*/ 	.word	0x00003840


	//   ....[13]....
        /*0374*/ 	.word	0x00003860


	//   ....[14]....
        /*0378*/ 	.word	0x000038b0


	//   ....[15]....
        /*037c*/ 	.word	0x000038d0


	//   ....[16]....
        /*0380*/ 	.word	0x00003920


	//   ....[17]....
        /*0384*/ 	.word	0x00003940


	//   ....[18]....
        /*0388*/ 	.word	0x00003f60


	//   ....[19]....
        /*038c*/ 	.word	0x00004030


	//   ....[20]....
        /*0390*/ 	.word	0x000040a0


	//   ....[21]....
        /*0394*/ 	.word	0x00004100


	//   ....[22]....
        /*0398*/ 	.word	0x00004120


	//   ....[23]....
        /*039c*/ 	.word	0x00004180


	//   ....[24]....
        /*03a0*/ 	.word	0x000041a0


	//   ....[25]....
        /*03a4*/ 	.word	0x00004210


	//   ....[26]....
        /*03a8*/ 	.word	0x00004230


	//   ....[27]....
        /*03ac*/ 	.word	0x00004280


	//   ....[28]....
        /*03b0*/ 	.word	0x000042a0


	//   ....[29]....
        /*03b4*/ 	.word	0x00004310


	//   ....[30]....
        /*03b8*/ 	.word	0x00004330


	//   ....[31]....
        /*03bc*/ 	.word	0x000043c0


	//   ....[32]....
        /*03c0*/ 	.word	0x00004470


	//   ....[33]....
        /*03c4*/ 	.word	0x00004550


	//   ....[34]....
        /*03c8*/ 	.word	0x000045b0


	//   ....[35]....
        /*03cc*/ 	.word	0x00004610


	//   ....[36]....
        /*03d0*/ 	.word	0x00004630


	//   ....[37]....
        /*03d4*/ 	.word	0x00004680


	//   ....[38]....
        /*03d8*/ 	.word	0x000046a0


	//   ....[39]....
        /*03dc*/ 	.word	0x000046f0


	//   ....[40]....
        /*03e0*/ 	.word	0x00004710


	//   ....[41]....
        /*03e4*/ 	.word	0x00004760


	//   ....[42]....
        /*03e8*/ 	.word	0x00004780


	//   ....[43]....
        /*03ec*/ 	.word	0x000047d0


	//   ....[44]....
        /*03f0*/ 	.word	0x000047f0


	//   ....[45]....
        /*03f4*/ 	.word	0x00004860


	//   ....[46]....
        /*03f8*/ 	.word	0x0000ab50


	//   ....[47]....
        /*03fc*/ 	.word	0x0000aba0


	//   ....[48]....
        /*0400*/ 	.word	0x0000abc0


	//   ....[49]....
        /*0404*/ 	.word	0x0000ac10


	//   ....[50]....
        /*0408*/ 	.word	0x0000ac30


	//   ....[51]....
        /*040c*/ 	.word	0x0000ac80


	//   ....[52]....
        /*0410*/ 	.word	0x0000aca0


	//   ....[53]....
        /*0414*/ 	.word	0x0000acf0


	//   ....[54]....
        /*0418*/ 	.word	0x0000ad10


	//   ....[55]....
        /*041c*/ 	.word	0x0000b1f0


	//   ....[56]....
        /*0420*/ 	.word	0x0000b240


	//   ....[57]....
        /*0424*/ 	.word	0x0000b260


	//   ....[58]....
        /*0428*/ 	.word	0x0000b2b0


	//   ....[59]....
        /*042c*/ 	.word	0x0000b2d0


	//   ....[60]....
        /*0430*/ 	.word	0x0000b320


	//   ....[61]....
        /*0434*/ 	.word	0x0000b340


	//   ....[62]....
        /*0438*/ 	.word	0x0000b390


	//   ....[63]....
        /*043c*/ 	.word	0x0000b3b0


	//   ....[64]....
        /*0440*/ 	.word	0x0000ba00


	//   ....[65]....
        /*0444*/ 	.word	0x0000bad0


	//   ....[66]....
        /*0448*/ 	.word	0x0000bb40


	//   ....[67]....
        /*044c*/ 	.word	0x0000bbc0


	//   ....[68]....
        /*0450*/ 	.word	0x0000bbe0


	//   ....[69]....
        /*0454*/ 	.word	0x0000bc30


	//   ....[70]....
        /*0458*/ 	.word	0x0000bc50


	//   ....[71]....
        /*045c*/ 	.word	0x0000bcb0


	//   ....[72]....
        /*0460*/ 	.word	0x0000bcd0


	//   ....[73]....
        /*0464*/ 	.word	0x0000bd20


	//   ....[74]....
        /*0468*/ 	.word	0x0000bd40


	//   ....[75]....
        /*046c*/ 	.word	0x0000bda0


	//   ....[76]....
        /*0470*/ 	.word	0x0000bdc0


	//   ....[77]....
        /*0474*/ 	.word	0x0000be70


	//   ....[78]....
        /*0478*/ 	.word	0x0000bf20


	//   ....[79]....
        /*047c*/ 	.word	0x0000c000


	//   ....[80]....
        /*0480*/ 	.word	0x0000c060


	//   ....[81]....
        /*0484*/ 	.word	0x0000c0d0


	//   ....[82]....
        /*0488*/ 	.word	0x0000c0f0


	//   ....[83]....
        /*048c*/ 	.word	0x0000c140


	//   ....[84]....
        /*0490*/ 	.word	0x0000c160


	//   ....[85]....
        /*0494*/ 	.word	0x0000c1b0


	//   ....[86]....
        /*0498*/ 	.word	0x0000c1d0


	//   ....[87]....
        /*049c*/ 	.word	0x0000c220


	//   ....[88]....
        /*04a0*/ 	.word	0x0000c240


	//   ....[89]....
        /*04a4*/ 	.word	0x0000c2a0


	//   ....[90]....
        /*04a8*/ 	.word	0x0000c2b0


	//   ....[91]....
        /*04ac*/ 	.word	0x0000c320


	//   ....[92]....
        /*04b0*/ 	.word	0x0000f680


	//   ....[93]....
        /*04b4*/ 	.word	0x0000f700


	//   ....[94]....
        /*04b8*/ 	.word	0x0000f780


	//   ....[95]....
        /*04bc*/ 	.word	0x0000f850


	//   ....[96]....
        /*04c0*/ 	.word	0x0000f8a0


	//   ....[97]....
        /*04c4*/ 	.word	0x0000f950


	//   ....[98]....
        /*04c8*/ 	.word	0x0000f9a0


	//   ....[99]....
        /*04cc*/ 	.word	0x0000fa60


	//   ....[100]....
        /*04d0*/ 	.word	0x0000fab0


	//   ....[101]....
        /*04d4*/ 	.word	0x0000fb50


	//   ....[102]....
        /*04d8*/ 	.word	0x0000fba0


	//   ....[103]....
        /*04dc*/ 	.word	0x0000fc50


	//   ....[104]....
        /*04e0*/ 	.word	0x0000fca0


	//   ....[105]....
        /*04e4*/ 	.word	0x0000fd70


	//   ....[106]....
        /*04e8*/ 	.word	0x0000fde0


	//   ....[107]....
        /*04ec*/ 	.word	0x0000fe60


	//   ....[108]....
        /*04f0*/ 	.word	0x0000fee0


	//   ....[109]....
        /*04f4*/ 	.word	0x0000ffa0


	//   ....[110]....
        /*04f8*/ 	.word	0x0000fff0


	//   ....[111]....
        /*04fc*/ 	.word	0x00010090


	//   ....[112]....
        /*0500*/ 	.word	0x000100e0


	//   ....[113]....
        /*0504*/ 	.word	0x00010180


	//   ....[114]....
        /*0508*/ 	.word	0x000101d0


	//   ....[115]....
        /*050c*/ 	.word	0x00010270


	//   ....[116]....
        /*0510*/ 	.word	0x000102c0


	//   ....[117]....
        /*0514*/ 	.word	0x00010360


	//   ....[118]....
        /*0518*/ 	.word	0x000103b0


	//   ....[119]....
        /*051c*/ 	.word	0x00010450


	//   ....[120]....
        /*0520*/ 	.word	0x000104c0


	//   ....[121]....
        /*0524*/ 	.word	0x00010540


	//   ....[122]....
        /*0528*/ 	.word	0x000105c0


	//   ....[123]....
        /*052c*/ 	.word	0x000106a0


	//   ....[124]....
        /*0530*/ 	.word	0x00010710


	//   ....[125]....
        /*0534*/ 	.word	0x000107b0


	//   ....[126]....
        /*0538*/ 	.word	0x00010800


	//   ....[127]....
        /*053c*/ 	.word	0x000108b0


	//   ....[128]....
        /*0540*/ 	.word	0x00010900


	//   ....[129]....
        /*0544*/ 	.word	0x000109a0


	//   ....[130]....
        /*0548*/ 	.word	0x000109f0


	//   ....[131]....
        /*054c*/ 	.word	0x00010a80


	//   ....[132]....
        /*0550*/ 	.word	0x00010ad0


	//   ....[133]....
        /*0554*/ 	.word	0x00010bc0


	//   ....[134]....
        /*0558*/ 	.word	0x00010c30


	//   ....[135]....
        /*055c*/ 	.word	0x00010cb0


	//   ....[136]....
        /*0560*/ 	.word	0x00010d30


	//   ....[137]....
        /*0564*/ 	.word	0x00010df0


	//   ....[138]....
        /*0568*/ 	.word	0x00010e50


	//   ....[139]....
        /*056c*/ 	.word	0x00010ef0


	//   ....[140]....
        /*0570*/ 	.word	0x00010f50


	//   ....[141]....
        /*0574*/ 	.word	0x00010fb0


	//   ....[142]....
        /*0578*/ 	.word	0x00011030


	//   ....[143]....
        /*057c*/ 	.word	0x000110a0


	//   ....[144]....
        /*0580*/ 	.word	0x00011140


	//   ....[145]....
        /*0584*/ 	.word	0x000111a0


	//   ....[146]....
        /*0588*/ 	.word	0x00011210


	//   ....[147]....
        /*058c*/ 	.word	0x000112b0


	//----- nvinfo : EIATTR_VRC_CTA_INIT_COUNT
	.align		4
.L_222:
        /*0590*/ 	.byte	0x02, 0x4a
	.zero		1
	.zero		1


	//----- nvinfo : EIATTR_EXIT_INSTR_OFFSETS
	.align		4
        /*0594*/ 	.byte	0x04, 0x1c
        /*0596*/ 	.short	(.L_224 - .L_223)


	//   ....[0]....
.L_223:
        /*0598*/ 	.word	0x00006ef0


	//   ....[1]....
        /*059c*/ 	.word	0x000070f0


	//   ....[2]....
        /*05a0*/ 	.word	0x00007660


	//   ....[3]....
        /*05a4*/ 	.word	0x000076f0


	//   ....[4]....
        /*05a8*/ 	.word	0x0000f5e0


	//   ....[5]....
        /*05ac*/ 	.word	0x0000f630


	//----- nvinfo : EIATTR_MAX_THREADS
	.align		4
.L_224:
        /*05b0*/ 	.byte	0x04, 0x05
        /*05b2*/ 	.short	(.L_226 - .L_225)
.L_225:
        /*05b4*/ 	.word	0x00000200
        /*05b8*/ 	.word	0x00000001
        /*05bc*/ 	.word	0x00000001


	//----- nvinfo : EIATTR_CRS_STACK_SIZE
	.align		4
.L_226:
        /*05c0*/ 	.byte	0x04, 0x1e
        /*05c2*/ 	.short	(.L_228 - .L_227)
.L_227:
        /*05c4*/ 	.word	0x00000000


	//----- nvinfo : EIATTR_CBANK_PARAM_SIZE
	.align		4
.L_228:
        /*05c8*/ 	.byte	0x03, 0x19
        /*05ca*/ 	.short	0x0060


	//----- nvinfo : EIATTR_PARAM_CBANK
	.align		4
        /*05cc*/ 	.byte	0x04, 0x0a
        /*05ce*/ 	.short	(.L_230 - .L_229)
	.align		4
.L_229:
        /*05d0*/ 	.word	index@(.nv.constant0._ZN6thrust24THRUST_300001_SM_1000_NS8cuda_cub4core6detail13_kernel_agentINS1_16__set_operations10SetOpAgentINS0_6detail15normal_iteratorINS0_10device_ptrIiEEEESB_SB_SB_SB_SB_l7CompareNS5_31serial_set_symmetric_differenceEN4cuda3std3__417integral_constantIbLb1EEEEEJSB_SB_SB_SB_llSB_SB_SC_SD_PNSG_4pairIllEEPmN3cub18CUB_300001_SM_100013ScanTileStateIlLb1EEEEEEvDpT0_)
        /*05d4*/ 	.short	0x0380
        /*05d6*/ 	.short	0x0060


	//----- nvinfo : EIATTR_SW_WAR
	.align		4
.L_230:
        /*05d8*/ 	.byte	0x04, 0x36
        /*05da*/ 	.short	(.L_232 - .L_231)
.L_231:
        /*05dc*/ 	.word	0x00000008
.L_232:


//--------------------- .nv.info._ZN6thrust24THRUST_300001_SM_1000_NS8cuda_cub4core6detail13_kernel_agentINS1_16__set_operations14PartitionAgentINS0_6detail15normal_iteratorINS0_10device_ptrIiEEEESB_l7CompareEEJSB_SB_lllPN4cuda3std3__44pairIllEESC_iEEEvDpT0_ --------------------------
	.section	.nv.info._ZN6thrust24THRUST_300001_SM_1000_NS8cuda_cub4core6detail13_kernel_agentINS1_16__set_operations14PartitionAgentINS0_6detail15normal_iteratorINS0_10device_ptrIiEEEESB_l7CompareEEJSB_SB_lllPN4cuda3std3__44pairIllEESC_iEEEvDpT0_,"",@"SHT_CUDA_INFO"
	.sectionflags	@""
	.align	4


	//----- nvinfo : EIATTR_CUDA_API_VERSION
	.align		4
        /*0000*/ 	.byte	0x04, 0x37
        /*0002*/ 	.short	(.L_234 - .L_233)
.L_233:
        /*0004*/ 	.word	0x00000082


	//----- nvinfo : EIATTR_KPARAM_INFO
	.align		4
.L_234:
        /*0008*/ 	.byte	0x04, 0x17
        /*000a*/ 	.short	(.L_236 - .L_235)
.L_235:
        /*000c*/ 	.word	0x00000000
        /*0010*/ 	.short	0x0007
        /*0012*/ 	.short	0x0034
        /*0014*/ 	.byte	0x00, 0xf0, 0x11, 0x00


	//----- nvinfo : EIATTR_KPARAM_INFO
	.align		4
.L_236:
        /*0018*/ 	.byte	0x04, 0x17
        /*001a*/ 	.short	(.L_238 - .L_237)
.L_237:
        /*001c*/ 	.word	0x00000000
        /*0020*/ 	.short	0x0006
        /*0022*/ 	.short	0x0030
        /*0024*/ 	.byte	0x00, 0xf0, 0x05, 0x00


	//----- nvinfo : EIATTR_KPARAM_INFO
	.align		4
.L_238:
        /*0028*/ 	.byte	0x04, 0x17
        /*002a*/ 	.short	(.L_240 - .L_239)
.L_239:
        /*002c*/ 	.word	0x00000000
        /*0030*/ 	.short	0x0005
        /*0032*/ 	.short	0x0028
        /*0034*/ 	.byte	0x00, 0xf5, 0x21, 0x00


	//----- nvinfo : EIATTR_KPARAM_INFO
	.align		4
.L_240:
        /*0038*/ 	.byte	0x04, 0x17
        /*003a*/ 	.short	(.L_242 - .L_241)
.L_241:
        /*003c*/ 	.word	0x00000000
        /*0040*/ 	.short	0x0004
        /*0042*/ 	.short	0x0020
        /*0044*/ 	.byte	0x00, 0xf0, 0x21, 0x00


	//----- nvinfo : EIATTR_KPARAM_INFO
	.align		4
.L_242:
        /*0048*/ 	.byte	0x04, 0x17
        /*004a*/ 	.short	(.L_244 - .L_243)
.L_243:
        /*004c*/ 	.word	0x00000000
        /*0050*/ 	.short	0x0003
        /*0052*/ 	.short	0x0018
        /*0054*/ 	.byte	0x00, 0xf0, 0x21, 0x00


	//----- nvinfo : EIATTR_KPARAM_INFO
	.align		4
.L_244:
        /*0058*/ 	.byte	0x04, 0x17
        /*005a*/ 	.short	(.L_246 - .L_245)
.L_245:
        /*005c*/ 	.word	0x00000000
        /*0060*/ 	.short	0x0002
        /*0062*/ 	.short	0x0010
        /*0064*/ 	.byte	0x00, 0xf0, 0x21, 0x00


	//----- nvinfo : EIATTR_KPARAM_INFO
	.align		4
.L_246:
        /*0068*/ 	.byte	0x04, 0x17
        /*006a*/ 	.short	(.L_248 - .L_247)
.L_247:
        /*006c*/ 	.word	0x00000000
        /*0070*/ 	.short	0x0001
        /*0072*/ 	.short	0x0008
        /*0074*/ 	.byte	0x00, 0xf0, 0x21, 0x00


	//----- nvinfo : EIATTR_KPARAM_INFO
	.align		4
.L_248:
        /*0078*/ 	.byte	0x04, 0x17
        /*007a*/ 	.short	(.L_250 - .L_249)
.L_249:
        /*007c*/ 	.word	0x00000000
        /*0080*/ 	.short	0x0000
        /*0082*/ 	.short	0x0000
        /*0084*/ 	.byte	0x00, 0xf0, 0x21, 0x00


	//----- nvinfo : EIATTR_SPARSE_MMA_MASK
	.align		4
.L_250:
        /*0088*/ 	.byte	0x03, 0x50
        /*008a*/ 	.short	0x0000


	//----- nvinfo : EIATTR_MAXREG_COUNT
	.align		4
        /*008c*/ 	.byte	0x03, 0x1b
        /*008e*/ 	.short	0x00ff


	//----- nvinfo : EIATTR_MERCURY_ISA_VERSION
	.align		4
        /*0090*/ 	.byte	0x03, 0x5f
        /*0092*/ 	.short	0x0101


	//----- nvinfo : EIATTR_VRC_CTA_INIT_COUNT
	.align		4
        /*0094*/ 	.byte	0x02, 0x4a
	.zero		1
	.zero		1


	//----- nvinfo : EIATTR_EXIT_INSTR_OFFSETS
	.align		4
        /*0098*/ 	.byte	0x04, 0x1c
        /*009a*/ 	.short	(.L_252 - .L_251)


	//   ....[0]....
.L_251:
        /*009c*/ 	.word	0x00000080


	//   ....[1]....
        /*00a0*/ 	.word	0x00001640


	//----- nvinfo : EIATTR_MAX_THREADS
	.align		4
.L_252:
        /*00a4*/ 	.byte	0x04, 0x05
        /*00a6*/ 	.short	(.L_254 - .L_253)
.L_253:
        /*00a8*/ 	.word	0x00000100
        /*00ac*/ 	.word	0x00000001
        /*00b0*/ 	.word	0x00000001


	//----- nvinfo : EIATTR_CRS_STACK_SIZE
	.align		4
.L_254:
        /*00b4*/ 	.byte	0x04, 0x1e
        /*00b6*/ 	.short	(.L_256 - .L_255)
.L_255:
        /*00b8*/ 	.word	0x00000000


	//----- nvinfo : EIATTR_CBANK_PARAM_SIZE
	.align		4
.L_256:
        /*00bc*/ 	.byte	0x03, 0x19
        /*00be*/ 	.short	0x0038


	//----- nvinfo : EIATTR_PARAM_CBANK
	.align		4
        /*00c0*/ 	.byte	0x04, 0x0a
        /*00c2*/ 	.short	(.L_258 - .L_257)
	.align		4
.L_257:
        /*00c4*/ 	.word	index@(.nv.constant0._ZN6thrust24THRUST_300001_SM_1000_NS8cuda_cub4core6detail13_kernel_agentINS1_16__set_operations14PartitionAgentINS0_6detail15normal_iteratorINS0_10device_ptrIiEEEESB_l7CompareEEJSB_SB_lllPN4cuda3std3__44pairIllEESC_iEEEvDpT0_)
        /*00c8*/ 	.short	0x0380
        /*00ca*/ 	.short	0x0038


	//----- nvinfo : EIATTR_SW_WAR
	.align		4
.L_258:
        /*00cc*/ 	.byte	0x04, 0x36
        /*00ce*/ 	.short	(.L_260 - .L_259)
.L_259:
        /*00d0*/ 	.word	0x00000008
.L_260:


//--------------------- .nv.info._ZN6thrust24THRUST_300001_SM_1000_NS8cuda_cub4core6detail13_kernel_agentINS1_16__set_operations10SetOpAgentINS0_6detail15normal_iteratorINS0_10device_ptrIiEEEESB_SB_SB_SB_SB_i7CompareNS5_31serial_set_symmetric_differenceEN4cuda3std3__417integral_constantIbLb1EEEEEJSB_SB_SB_SB_iiSB_SB_SC_SD_PNSG_4pairIiiEEPmN3cub18CUB_300001_SM_100013ScanTileStateIiLb1EEEEEEvDpT0_ --------------------------
	.section	.nv.info._ZN6thrust24THRUST_300001_SM_1000_NS8cuda_cub4core6detail13_kernel_agentINS1_16__set_operations10SetOpAgentINS0_6detail15normal_iteratorINS0_10device_ptrIiEEEESB_SB_SB_SB_SB_i7CompareNS5_31serial_set_symmetric_differenceEN4cuda3std3__417integral_constantIbLb1EEEEEJSB_SB_SB_SB_iiSB_SB_SC_SD_PNSG_4pairIiiEEPmN3cub18CUB_300001_SM_100013ScanTileStateIiLb1EEEEEEvDpT0_,"",@"SHT_CUDA_INFO"
	.sectionflags	@""
	.align	4


	//----- nvinfo : EIATTR_CUDA_API_VERSION
	.align		4
        /*0000*/ 	.byte	0x04, 0x37
        /*0002*/ 	.short	(.L_262 - .L_261)
.L_261:
        /*0004*/ 	.word	0x00000082


	//----- nvinfo : EIATTR_KPARAM_INFO
	.align		4
.L_262:
        /*0008*/ 	.byte	0x04, 0x17
        /*000a*/ 	.short	(.L_264 - .L_263)
.L_263:
        /*000c*/ 	.word	0x00000000
        /*0010*/ 	.short	0x000c
        /*0012*/ 	.short	0x0050
        /*0014*/ 	.byte	0x00, 0xf0, 0x21, 0x00


	//----- nvinfo : EIATTR_KPARAM_INFO
	.align		4
.L_264:
        /*0018*/ 	.byte	0x04, 0x17
        /*001a*/ 	.short	(.L_266 - .L_265)
.L_265:
        /*001c*/ 	.word	0x00000000
        /*0020*/ 	.short	0x000b
        /*0022*/ 	.short	0x0048
        /*0024*/ 	.byte	0x00, 0xf5, 0x21, 0x00


	//----- nvinfo : EIATTR_KPARAM_INFO
	.align		4
.L_266:
        /*0028*/ 	.byte	0x04, 0x17
        /*002a*/ 	.short	(.L_268 - .L_267)
.L_267:
        /*002c*/ 	.word	0x00000000
        /*0030*/ 	.short	0x000a
        /*0032*/ 	.short	0x0040
        /*0034*/ 	.byte	0x00, 0xf5, 0x21, 0x00


	//----- nvinfo : EIATTR_KPARAM_INFO
	.align		4
.L_268:
        /*0038*/ 	.byte	0x04, 0x17
        /*003a*/ 	.short	(.L_270 - .L_269)
.L_269:
        /*003c*/ 	.word	0x00000000
        /*0040*/ 	.short	0x0009
        /*0042*/ 	.short	0x0039
        /*0044*/ 	.byte	0x00, 0xf0, 0x05, 0x00


	//----- nvinfo : EIATTR_KPARAM_INFO
	.align		4
.L_270:
        /*0048*/ 	.byte	0x04, 0x17
        /*004a*/ 	.short	(.L_272 - .L_271)
.L_271:
        /*004c*/ 	.word	0x00000000
        /*0050*/ 	.short	0x0008
        /*0052*/ 	.short	0x0038
        /*0054*/ 	.byte	0x00, 0xf0, 0x05, 0x00


	//----- nvinfo : EIATTR_KPARAM_INFO
	.align		4
.L_272:
        /*0058*/ 	.byte	0x04, 0x17
        /*005a*/ 	.short	(.L_274 - .L_273)
.L_273:
        /*005c*/ 	.word	0x00000000
        /*0060*/ 	.short	0x0007
        /*0062*/ 	.short	0x0030
        /*0064*/ 	.byte	0x00, 0xf0, 0x21, 0x00


	//----- nvinfo : EIATTR_KPARAM_INFO
	.align		4
.L_274:
        /*0068*/ 	.byte	0x04, 0x17
        /*006a*/ 	.short	(.L_276 - .L_275)
.L_275:
        /*006c*/ 	.word	0x00000000
        /*0070*/ 	.short	0x0006
        /*0072*/ 	.short	0x0028
        /*0074*/ 	.byte	0x00, 0xf0, 0x21, 0x00


	//----- nvinfo : EIATTR_KPARAM_INFO
	.align		4
.L_276:
        /*0078*/ 	.byte	0x04, 0x17
        /*007a*/ 	.short	(.L_278 - .L_277)
.L_277:
        /*007c*/ 	.word	0x00000000
        /*0080*/ 	.short	0x0005
        /*0082*/ 	.short	0x0024
        /*0084*/ 	.byte	0x00, 0xf0, 0x11, 0x00


	//----- nvinfo : EIATTR_KPARAM_INFO
	.align		4
.L_278:
        /*0088*/ 	.byte	0x04, 0x17
        /*008a*/ 	.short	(.L_280 - .L_279)
.L_279:
        /*008c*/ 	.word	0x00000000
        /*0090*/ 	.short	0x0004
        /*0092*/ 	.short	0x0020
        /*0094*/ 	.byte	0x00, 0xf0, 0x11, 0x00


	//----- nvinfo : EIATTR_KPARAM_INFO
	.align		4
.L_280:
        /*0098*/ 	.byte	0x04, 0x17
        /*009a*/ 	.short	(.L_282 - .L_281)
.L_281:
        /*009c*/ 	.word	0x00000000
        /*00a0*/ 	.short	0x0003
        /*00a2*/ 	.short	0x0018
        /*00a4*/ 	.byte	0x00, 0xf0, 0x21, 0x00


	//----- nvinfo : EIATTR_KPARAM_INFO
	.align		4
.L_282:
        /*00a8*/ 	.byte	0x04, 0x17
        /*00aa*/ 	.short	(.L_284 - .L_283)
.L_283:
        /*00ac*/ 	.word	0x00000000
        /*00b0*/ 	.short	0x0002
        /*00b2*/ 	.short	0x0010
        /*00b4*/ 	.byte	0x00, 0xf0, 0x21, 0x00


	//----- nvinfo : EIATTR_KPARAM_INFO
	.align		4
.L_284:
        /*00b8*/ 	.byte	0x04, 0x17
        /*00ba*/ 	.short	(.L_286 - .L_285)
.L_285:
        /*00bc*/ 	.word	0x00000000
        /*00c0*/ 	.short	0x0001
        /*00c2*/ 	.short	0x0008
        /*00c4*/ 	.byte	0x00, 0xf0, 0x21, 0x00


	//----- nvinfo : EIATTR_KPARAM_INFO
	.align		4
.L_286:
        /*00c8*/ 	.byte	0x04, 0x17
        /*00ca*/ 	.short	(.L_288 - .L_287)
.L_287:
        /*00cc*/ 	.word	0x00000000
        /*00d0*/ 	.short	0x0000
        /*00d2*/ 	.short	0x0000
        /*00d4*/ 	.byte	0x00, 0xf0, 0x21, 0x00


	//----- nvinfo : EIATTR_SPARSE_MMA_MASK
	.align		4
.L_288:
        /*00d8*/ 	.byte	0x03, 0x50
        /*00da*/ 	.short	0x0000


	//----- nvinfo : EIATTR_MAXREG_COUNT
	.align		4
        /*00dc*/ 	.byte	0x03, 0x1b
        /*00de*/ 	.short	0x0080


	//----- nvinfo : EIATTR_NUM_BARRIERS
	.align		4
        /*00e0*/ 	.byte	0x02, 0x4c
        /*00e2*/ 	.byte	0x01
	.zero		1


	//----- nvinfo : EIATTR_MERCURY_ISA_VERSION
	.align		4
        /*00e4*/ 	.byte	0x03, 0x5f
        /*00e6*/ 	.short	0x0101


	//----- nvinfo : EIATTR_COOP_GROUP_MASK_REGIDS
	.align		4
        /*00e8*/ 	.byte	0x04, 0x29
        /*00ea*/ 	.short	(.L_290 - .L_289)


	//   ....[0]....
.L_289:
        /*00ec*/ 	.word	0xffffffff


	//   ....[1]....
        /*00f0*/ 	.word	0xffffffff


	//   ....[2]....
        /*00f4*/ 	.word	0xffffffff


	//   ....[3]....
        /*00f8*/ 	.word	0xffffffff


	//   ....[4]....
        /*00fc*/ 	.word	0xffffffff


	//   ....[5]....
        /*0100*/ 	.word	0xffffffff


	//   ....[6]....
        /*0104*/ 	.word	0xffffffff


	//   ....[7]....
        /*0108*/ 	.word	0xffffffff


	//   ....[8]....
        /*010c*/ 	.word	0xffffffff


	//   ....[9]....
        /*0110*/ 	.word	0xffffffff


	//   ....[10]....
        /*0114*/ 	.word	0xffffffff


	//   ....[11]....
        /*0118*/ 	.word	0xffffffff


	//   ....[12]....
        /*011c*/ 	.word	0xffffffff


	//   ....[13]....
        /*0120*/ 	.word	0xffffffff


	//   ....[14]....
        /*0124*/ 	.word	0xffffffff


	//   ....[15]....
        /*0128*/ 	.word	0xffffffff


	//   ....[16]....
        /*012c*/ 	.word	0xffffffff


	//   ....[17]....
        /*0130*/ 	.word	0xffffffff


	//   ....[18]....
        /*0134*/ 	.word	0xffffffff


	//   ....[19]....
        /*0138*/ 	.word	0xffffffff


	//   ....[20]....
        /*013c*/ 	.word	0xffffffff


	//   ....[21]....
        /*0140*/ 	.word	0xffffffff


	//   ....[22]....
        /*0144*/ 	.word	0xffffffff


	//   ....[23]....
        /*0148*/ 	.word	0xffffffff


	//   ....[24]....
        /*014c*/ 	.word	0xffffffff


	//   ....[25]....
        /*0150*/ 	.word	0xffffffff


	//   ....[26]....
        /*0154*/ 	.word	0xffffffff


	//   ....[27]....
        /*0158*/ 	.word	0xffffffff


	//   ....[28]....
        /*015c*/ 	.word	0xffffffff


	//   ....[29]....
        /*0160*/ 	.word	0xffffffff


	//   ....[30]....
        /*0164*/ 	.word	0xffffffff


	//   ....[31]....
        /*0168*/ 	.word	0xffffffff


	//   ....[32]....
        /*016c*/ 	.word	0xffffffff


	//   ....[33]....
        /*0170*/ 	.word	0xffffffff


	//   ....[34]....
        /*0174*/ 	.word	0xffffffff


	//   ....[35]....
        /*0178*/ 	.word	0xffffffff


	//   ....[36]....
        /*017c*/ 	.word	0xffffffff


	//   ....[37]....
        /*0180*/ 	.word	0xffffffff


	//   ....[38]....
        /*0184*/ 	.word	0xffffffff


	//   ....[39]....
        /*0188*/ 	.word	0xffffffff


	//   ....[40]....
        /*018c*/ 	.word	0xffffffff


	//   ....[41]....
        /*0190*/ 	.word	0xffffffff


	//   ....[42]....
        /*0194*/ 	.word	0xffffffff


	//   ....[43]....
        /*0198*/ 	.word	0xffffffff


	//   ....[44]....
        /*019c*/ 	.word	0xffffffff


	//   ....[45]....
        /*01a0*/ 	.word	0xffffffff


	//   ....[46]....
        /*01a4*/ 	.word	0xffffffff


	//   ....[47]....
        /*01a8*/ 	.word	0xffffffff


	//   ....[48]....
        /*01ac*/ 	.word	0xffffffff


	//   ....[49]....
        /*01b0*/ 	.word	0xffffffff


	//   ....[50]....
        /*01b4*/ 	.word	0xffffffff


	//   ....[51]....
        /*01b8*/ 	.word	0xffffffff


	//   ....[52]....
        /*01bc*/ 	.word	0xffffffff


	//   ....[53]....
        /*01c0*/ 	.word	0xffffffff


	//   ....[54]....
        /*01c4*/ 	.word	0xffffffff


	//   ....[55]....
        /*01c8*/ 	.word	0xffffffff


	//   ....[56]....
        /*01cc*/ 	.word	0x05000022


	//   ....[57]....
        /*01d0*/ 	.word	0x05000022


	//   ....[58]....
        /*01d4*/ 	.word	0x05000022


	//   ....[59]....
        /*01d8*/ 	.word	0x05000022


	//   ....[60]....
        /*01dc*/ 	.word	0x05000022


	//   ....[61]....
        /*01e0*/ 	.word	0x05000022


	//   ....[62]....
        /*01e4*/ 	.word	0x05000022


	//   ....[63]....
        /*01e8*/ 	.word	0x05000022


	//   ....[64]....
        /*01ec*/ 	.word	0x05000022


	//   ....[65]....
        /*01f0*/ 	.word	0x05000022


	//   ....[66]....
        /*01f4*/ 	.word	0x05000022


	//   ....[67]....
        /*01f8*/ 	.word	0x05000022


	//   ....[68]....
        /*01fc*/ 	.word	0x05000022


	//   ....[69]....
        /*0200*/ 	.word	0x05000022


	//   ....[70]....
        /*0204*/ 	.word	0x05000022


	//   ....[71]....
        /*0208*/ 	.word	0x05000022


	//   ....[72]....
        /*020c*/ 	.word	0x05000022


	//   ....[73]....
        /*0210*/ 	.word	0x05000022


	//   ....[74]....
        /*0214*/ 	.word	0x05000022


	//   ....[75]....
        /*0218*/ 	.word	0x05000022


	//   ....[76]....
        /*021c*/ 	.word	0x05000022


	//   ....[77]....
        /*0220*/ 	.word	0x05000022


	//   ....[78]....
        /*0224*/ 	.word	0x05000022


	//   ....[79]....
        /*0228*/ 	.word	0x05000022


	//   ....[80]....
        /*022c*/ 	.word	0x05000022


	//   ....[81]....
        /*0230*/ 	.word	0x05000022


	//   ....[82]....
        /*0234*/ 	.word	0x05000022


	//   ....[83]....
        /*0238*/ 	.word	0x05000022


	//   ....[84]....
        /*023c*/ 	.word	0x05000022


	//   ....[85]....
        /*0240*/ 	.word	0x05000022


	//   ....[86]....
        /*0244*/ 	.word	0x05000022


	//   ....[87]....
        /*0248*/ 	.word	0x05000022


	//   ....[88]....
        /*024c*/ 	.word	0x05000022


	//   ....[89]....
        /*0250*/ 	.word	0x05000022


	//   ....[90]....
        /*0254*/ 	.word	0x05000022


	//   ....[91]....
        /*0258*/ 	.word	0x05000022


	//----- nvinfo : EIATTR_COOP_GROUP_INSTR_OFFSETS
	.align		4
.L_290:
        /*025c*/ 	.byte	0x04, 0x28
        /*025e*/ 	.short	(.L_292 - .L_291)


	//   ....[0]....
.L_291:
        /*0260*/ 	.word	0x00003010


	//   ....[1]....
        /*0264*/ 	.word	0x00003040


	//   ....[2]....
        /*0268*/ 	.word	0x00003060


	//   ....[3]....
        /*026c*/ 	.word	0x00003080


	//   ....[4]....
        /*0270*/ 	.word	0x000030a0


	//   ....[5]....
        /*0274*/ 	.word	0x000034f0


	//   ....[6]....
        /*0278*/ 	.word	0x00003530


	//   ....[7]....
        /*027c*/ 	.word	0x00003550


	//   ....[8]....
        /*0280*/ 	.word	0x00003570


	//   ....[9]....
        /*0284*/ 	.word	0x00003590


	//   ....[10]....
        /*0288*/ 	.word	0x00003af0


	//   ....[11]....
        /*028c*/ 	.word	0x00003bc0


	//   ....[12]....
        /*0290*/ 	.word	0x00003c20


	//   ....[13]....
        /*0294*/ 	.word	0x00003ca0


	//   ....[14]....
        /*0298*/ 	.word	0x00003d00


	//   ....[15]....
        /*029c*/ 	.word	0x00003d90


	//   ....[16]....
        /*02a0*/ 	.word	0x00003de0


	//   ....[17]....
        /*02a4*/ 	.word	0x00003e40


	//   ....[18]....
        /*02a8*/ 	.word	0x00003e60


	//   ....[19]....
        /*02ac*/ 	.word	0x00003f20


	//   ....[20]....
        /*02b0*/ 	.word	0x00004000


	//   ....[21]....
        /*02b4*/ 	.word	0x00004050


	//   ....[22]....
        /*02b8*/ 	.word	0x000040b0


	//   ....[23]....
        /*02bc*/ 	.word	0x00004100


	//   ....[24]....
        /*02c0*/ 	.word	0x00004170


	//   ....[25]....
        /*02c4*/ 	.word	0x000041c0


	//   ....[26]....
        /*02c8*/ 	.word	0x00004200


	//   ....[27]....
        /*02cc*/ 	.word	0x00004240


	//   ....[28]....
        /*02d0*/ 	.word	0x0000a5e0


	//   ....[29]....
        /*02d4*/ 	.word	0x0000a610


	//   ....[30]....
        /*02d8*/ 	.word	0x0000a630


	//   ....[31]....
        /*02dc*/ 	.word	0x0000a650


	//   ....[32]....
        /*02e0*/ 	.word	0x0000a670


	//   ....[33]....
        /*02e4*/ 	.word	0x0000aa70


	//   ....[34]....
        /*02e8*/ 	.word	0x0000aab0


	//   ....[35]....
        /*02ec*/ 	.word	0x0000aad0


	//   ....[36]....
        /*02f0*/ 	.word	0x0000aaf0


	//   ....[37]....
        /*02f4*/ 	.word	0x0000ab10


	//   ....[38]....
        /*02f8*/ 	.word	0x0000b070


	//   ....[39]....
        /*02fc*/ 	.word	0x0000b140


	//   ....[40]....
        /*0300*/ 	.word	0x0000b1a0


	//   ....[41]....
        /*0304*/ 	.word	0x0000b220


	//   ....[42]....
        /*0308*/ 	.word	0x0000b280


	//   ....[43]....
        /*030c*/ 	.word	0x0000b310


	//   ....[44]....
        /*0310*/ 	.word	0x0000b360


	//   ....[45]....
        /*0314*/ 	.word	0x0000b3c0


	//   ....[46]....
        /*0318*/ 	.word	0x0000b3e0


	//   ....[47]....
        /*031c*/ 	.word	0x0000b4a0


	//   ....[48]....
        /*0320*/ 	.word	0x0000b580


	//   ....[49]....
        /*0324*/ 	.word	0x0000b5d0


	//   ....[50]....
        /*0328*/ 	.word	0x0000b630


	//   ....[51]....
        /*032c*/ 	.word	0x0000b680


	//   ....[52]....
        /*0330*/ 	.word	0x0000b6f0


	//   ....[53]....
        /*0334*/ 	.word	0x0000b740


	//   ....[54]....
        /*0338*/ 	.word	0x0000b780


	//   ....[55]....
        /*033c*/ 	.word	0x0000b7c0


	//   ....[56]....
        /*0340*/ 	.word	0x0000ecb0


	//   ....[57]....
        /*0344*/ 	.word	0x0000ed30


	//   ....[58]....
        /*0348*/ 	.word	0x0000edc0


	//   ....[59]....
        /*034c*/ 	.word	0x0000eeb0


	//   ....[60]....
        /*0350*/ 	.word	0x0000ef30


	//   ....[61]....
        /*0354*/ 	.word	0x0000efc0


	//   ....[62]....
        /*0358*/ 	.word	0x0000f050


	//   ....[63]....
        /*035c*/ 	.word	0x0000f0c0


	//   ....[64]....
        /*0360*/ 	.word	0x0000f1a0


	//   ....[65]....
        /*0364*/ 	.word	0x0000f210


	//   ....[66]....
        /*0368*/ 	.word	0x0000f290


	//   ....[67]....
        /*036c*/ 	.word	0x0000f310


	//   ....[68]....
        /*0370*/ 	.word	0x0000f3d0


	//   ....[69]....
        /*0374*/ 	.word	0x0000f460


	//   ....[70]....
        /*0378*/ 	.word	0x0000f500


	//   ....[71]....
        /*037c*/ 	.word	0x0000f590


	//   ....[72]....
        /*0380*/ 	.word	0x0000f600


	//   ....[73]....
        /*0384*/ 	.word	0x0000f670


	//   ....[74]....
        /*0388*/ 	.word	0x0000f6e0


	//   ....[75]....
        /*038c*/ 	.word	0x0000f760


	//   ....[76]....
        /*0390*/ 	.word	0x0000f7f0


	//   ....[77]....
        /*0394*/ 	.word	0x0000f8f0


	//   ....[78]....
        /*0398*/ 	.word	0x0000f970


	//   ....[79]....
        /*039c*/ 	.word	0x0000fa00


	//   ....[80]....
        /*03a0*/ 	.word	0x0000fa90


	//   ....[81]....
        /*03a4*/ 	.word	0x0000fb00


	//   ....[82]....
        /*03a8*/ 	.word	0x0000fbe0


	//   ....[83]....
        /*03ac*/ 	.word	0x0000fc50


	//   ....[84]....
        /*03b0*/ 	.word	0x0000fcd0


	//   ....[85]....
        /*03b4*/ 	.word	0x0000fd50


	//   ....[86]....
        /*03b8*/ 	.word	0x0000fe20


	//   ....[87]....
        /*03bc*/ 	.word	0x0000feb0


	//   ....[88]....
        /*03c0*/ 	.word	0x0000ff50


	//   ....[89]....
        /*03c4*/ 	.word	0x0000ffe0


	//   ....[90]....
        /*03c8*/ 	.word	0x00010050


	//   ....[91]....
        /*03cc*/ 	.word	0x000100c0


	//----- nvinfo : EIATTR_VRC_CTA_INIT_COUNT
	.align		4
.L_292:
        /*03d0*/ 	.byte	0x02, 0x4a
	.zero		1
	.zero		1


	//----- nvinfo : EIATTR_EXIT_INSTR_OFFSETS
	.align		4
        /*03d4*/ 	.byte	0x04, 0x1c
        /*03d6*/ 	.short	(.L_294 - .L_293)


	//   ....[0]....
.L_293:
        /*03d8*/ 	.word	0x000069b0


	//   ....[1]....
        /*03dc*/ 	.word	0x00006b60


	//   ....[2]....
        /*03e0*/ 	.word	0x00007100


	//   ....[3]....
        /*03e4*/ 	.word	0x000071a0


	//   ....[4]....
        /*03e8*/ 	.word	0x0000ec10


	//   ....[5]....
        /*03ec*/ 	.word	0x0000ec60


	//----- nvinfo : EIATTR_MAX_THREADS
	.align		4
.L_294:
        /*03f0*/ 	.byte	0x04, 0x05
        /*03f2*/ 	.short	(.L_296 - .L_295)
.L_295:
        /*03f4*/ 	.word	0x00000200
        /*03f8*/ 	.word	0x00000001
        /*03fc*/ 	.word	0x00000001


	//----- nvinfo : EIATTR_CRS_STACK_SIZE
	.align		4
.L_296:
        /*0400*/ 	.byte	0x04, 0x1e
        /*0402*/ 	.short	(.L_298 - .L_297)
.L_297:
        /*0404*/ 	.word	0x00000000


	//----- nvinfo : EIATTR_CBANK_PARAM_SIZE
	.align		4
.L_298:
        /*0408*/ 	.byte	0x03, 0x19
        /*040a*/ 	.short	0x0058


	//----- nvinfo : EIATTR_PARAM_CBANK
	.align		4
        /*040c*/ 	.byte	0x04, 0x0a
        /*040e*/ 	.short	(.L_300 - .L_299)
	.align		4
.L_299:
        /*0410*/ 	.word	index@(.nv.constant0._ZN6thrust24THRUST_300001_SM_1000_NS8cuda_cub4core6detail13_kernel_agentINS1_16__set_operations10SetOpAgentINS0_6detail15normal_iteratorINS0_10device_ptrIiEEEESB_SB_SB_SB_SB_i7CompareNS5_31serial_set_symmetric_differenceEN4cuda3std3__417integral_constantIbLb1EEEEEJSB_SB_SB_SB_iiSB_SB_SC_SD_PNSG_4pairIiiEEPmN3cub18CUB_300001_SM_100013ScanTileStateIiLb1EEEEEEvDpT0_)
        /*0414*/ 	.short	0x0380
        /*0416*/ 	.short	0x0058


	//----- nvinfo : EIATTR_SW_WAR
	.align		4
.L_300:
        /*0418*/ 	.byte	0x04, 0x36
        /*041a*/ 	.short	(.L_302 - .L_301)
.L_301:
        /*041c*/ 	.word	0x00000008
.L_302:


//--------------------- .nv.info._ZN6thrust24THRUST_300001_SM_1000_NS8cuda_cub4core6detail13_kernel_agentINS1_16__set_operations14PartitionAgentINS0_6detail15normal_iteratorINS0_10device_ptrIiEEEESB_i7CompareEEJSB_SB_iiiPN4cuda3std3__44pairIiiEESC_iEEEvDpT0_ --------------------------
	.section	.nv.info._ZN6thrust24THRUST_300001_SM_1000_NS8cuda_cub4core6detail13_kernel_agentINS1_16__set_operations14PartitionAgentINS0_6detail15normal_iteratorINS0_10device_ptrIiEEEESB_i7CompareEEJSB_SB_iiiPN4cuda3std3__44pairIiiEESC_iEEEvDpT0_,"",@"SHT_CUDA_INFO"
	.sectionflags	@""
	.align	4


	//----- nvinfo : EIATTR_CUDA_API_VERSION
	.align		4
        /*0000*/ 	.byte	0x04, 0x37
        /*0002*/ 	.short	(.L_304 - .L_303)
.L_303:
        /*0004*/ 	.word	0x00000082


	//----- nvinfo : EIATTR_KPARAM_INFO
	.align		4
.L_304:
        /*0008*/ 	.byte	0x04, 0x17
        /*000a*/ 	.short	(.L_306 - .L_305)
.L_305:
        /*000c*/ 	.word	0x00000000
        /*0010*/ 	.short	0x0007
        /*0012*/ 	.short	0x002c
        /*0014*/ 	.byte	0x00, 0xf0, 0x11, 0x00


	//----- nvinfo : EIATTR_KPARAM_INFO
	.align		4
.L_306:
        /*0018*/ 	.byte	0x04, 0x17
        /*001a*/ 	.short	(.L_308 - .L_307)
.L_307:
        /*001c*/ 	.word	0x00000000
        /*0020*/ 	.short	0x0006
        /*0022*/ 	.short	0x0028
        /*0024*/ 	.byte	0x00, 0xf0, 0x05, 0x00


	//----- nvinfo : EIATTR_KPARAM_INFO
	.align		4
.L_308:
        /*0028*/ 	.byte	0x04, 0x17
        /*002a*/ 	.short	(.L_310 - .L_309)
.L_309:
        /*002c*/ 	.word	0x00000000
        /*0030*/ 	.short	0x0005
        /*0032*/ 	.short	0x0020
        /*0034*/ 	.byte	0x00, 0xf5, 0x21, 0x00


	//----- nvinfo : EIATTR_KPARAM_INFO
	.align		4
.L_310:
        /*0038*/ 	.byte	0x04, 0x17
        /*003a*/ 	.short	(.L_312 - .L_311)
.L_311:
        /*003c*/ 	.word	0x00000000
        /*0040*/ 	.short	0x0004
        /*0042*/ 	.short	0x0018
        /*0044*/ 	.byte	0x00, 0xf0, 0x11, 0x00


	//----- nvinfo : EIATTR_KPARAM_INFO
	.align		4
.L_312:
        /*0048*/ 	.byte	0x04, 0x17
        /*004a*/ 	.short	(.L_314 - .L_313)
.L_313:
        /*004c*/ 	.word	0x00000000
        /*0050*/ 	.short	0x0003
        /*0052*/ 	.short	0x0014
        /*0054*/ 	.byte	0x00, 0xf0, 0x11, 0x00


	//----- nvinfo : EIATTR_KPARAM_INFO
	.align		4
.L_314:
        /*0058*/ 	.byte	0x04, 0x17
        /*005a*/ 	.short	(.L_316 - .L_315)
.L_315:
        /*005c*/ 	.word	0x00000000
        /*0060*/ 	.short	0x0002
        /*0062*/ 	.short	0x0010
        /*0064*/ 	.byte	0x00, 0xf0, 0x11, 0x00


	//----- nvinfo : EIATTR_KPARAM_INFO
	.align		4
.L_316:
        /*0068*/ 	.byte	0x04, 0x17
        /*006a*/ 	.short	(.L_318 - .L_317)
.L_317:
        /*006c*/ 	.word	0x00000000
        /*0070*/ 	.short	0x0001
        /*0072*/ 	.short	0x0008
        /*0074*/ 	.byte	0x00, 0xf0, 0x21, 0x00


	//----- nvinfo : EIATTR_KPARAM_INFO
	.align		4
.L_318:
        /*0078*/ 	.byte	0x04, 0x17
        /*007a*/ 	.short	(.L_320 - .L_319)
.L_319:
        /*007c*/ 	.word	0x00000000
        /*0080*/ 	.short	0x0000
        /*0082*/ 	.short	0x0000
        /*0084*/ 	.byte	0x00, 0xf0, 0x21, 0x00


	//----- nvinfo : EIATTR_SPARSE_MMA_MASK
	.align		4
.L_320:
        /*0088*/ 	.byte	0x03, 0x50
        /*008a*/ 	.short	0x0000


	//----- nvinfo : EIATTR_MAXREG_COUNT
	.align		4
        /*008c*/ 	.byte	0x03, 0x1b
        /*008e*/ 	.short	0x00ff


	//----- nvinfo : EIATTR_MERCURY_ISA_VERSION
	.align		4
        /*0090*/ 	.byte	0x03, 0x5f
        /*0092*/ 	.short	0x0101


	//----- nvinfo : EIATTR_VRC_CTA_INIT_COUNT
	.align		4
        /*0094*/ 	.byte	0x02, 0x4a
	.zero		1
	.zero		1


	//----- nvinfo : EIATTR_EXIT_INSTR_OFFSETS
	.align		4
        /*0098*/ 	.byte	0x04, 0x1c
        /*009a*/ 	.short	(.L_322 - .L_321)


	//   ....[0]....
.L_321:
        /*009c*/ 	.word	0x00000070


	//   ....[1]....
        /*00a0*/ 	.word	0x00000e50


	//----- nvinfo : EIATTR_MAX_THREADS
	.align		4
.L_322:
        /*00a4*/ 	.byte	0x04, 0x05
        /*00a6*/ 	.short	(.L_324 - .L_323)
.L_323:
        /*00a8*/ 	.word	0x00000100
        /*00ac*/ 	.word	0x00000001
        /*00b0*/ 	.word	0x00000001


	//----- nvinfo : EIATTR_CRS_STACK_SIZE
	.align		4
.L_324:
        /*00b4*/ 	.byte	0x04, 0x1e
        /*00b6*/ 	.short	(.L_326 - .L_325)
.L_325:
        /*00b8*/ 	.word	0x00000000


	//----- nvinfo : EIATTR_CBANK_PARAM_SIZE
	.align		4
.L_326:
        /*00bc*/ 	.byte	0x03, 0x19
        /*00be*/ 	.short	0x0030


	//----- nvinfo : EIATTR_PARAM_CBANK
	.align		4
        /*00c0*/ 	.byte	0x04, 0x0a
        /*00c2*/ 	.short	(.L_328 - .L_327)
	.align		4
.L_327:
        /*00c4*/ 	.word	index@(.nv.constant0._ZN6thrust24THRUST_300001_SM_1000_NS8cuda_cub4core6detail13_kernel_agentINS1_16__set_operations14PartitionAgentINS0_6detail15normal_iteratorINS0_10device_ptrIiEEEESB_i7CompareEEJSB_SB_iiiPN4cuda3std3__44pairIiiEESC_iEEEvDpT0_)
        /*00c8*/ 	.short	0x0380
        /*00ca*/ 	.short	0x0030


	//----- nvinfo : EIATTR_SW_WAR
	.align		4
.L_328:
        /*00cc*/ 	.byte	0x04, 0x36
        /*00ce*/ 	.short	(.L_330 - .L_329)
.L_329:
        /*00d0*/ 	.word	0x00000008
.L_330:


//--------------------- .nv.info._ZN6thrust24THRUST_300001_SM_1000_NS8cuda_cub4core6detail13_kernel_agentINS1_16__set_operations10SetOpAgentINS0_6detail15normal_iteratorINS0_10device_ptrIiEEEESB_SB_SB_SB_SB_lN4cuda3std3__44lessIiEENS5_31serial_set_symmetric_differenceENSE_17integral_constantIbLb1EEEEEJSB_SB_SB_SB_llSB_SB_SG_SH_PNSE_4pairIllEEPmN3cub18CUB_300001_SM_100013ScanTileStateIlLb1EEEEEEvDpT0_ --------------------------
	.section	.nv.info._ZN6thrust24THRUST_300001_SM_1000_NS8cuda_cub4core6detail13_kernel_agentINS1_16__set_operations10SetOpAgentINS0_6detail15normal_iteratorINS0_10device_ptrIiEEEESB_SB_SB_SB_SB_lN4cuda3std3__44lessIiEENS5_31serial_set_symmetric_differenceENSE_17integral_constantIbLb1EEEEEJSB_SB_SB_SB_llSB_SB_SG_SH_PNSE_4pairIllEEPmN3cub18CUB_300001_SM_100013ScanTileStateIlLb1EEEEEEvDpT0_,"",@"SHT_CUDA_INFO"
	.sectionflags	@""
	.align	4


	//----- nvinfo : EIATTR_CUDA_API_VERSION
	.align		4
        /*0000*/ 	.byte	0x04, 0x37
        /*0002*/ 	.short	(.L_332 - .L_331)
.L_331:
        /*0004*/ 	.word	0x00000082


	//----- nvinfo : EIATTR_KPARAM_INFO
	.align		4
.L_332:
        /*0008*/ 	.byte	0x04, 0x17
        /*000a*/ 	.short	(.L_334 - .L_333)
.L_333:
        /*000c*/ 	.word	0x00000000
        /*0010*/ 	.short	0x000c
        /*0012*/ 	.short	0x0058
        /*0014*/ 	.byte	0x00, 0xf0, 0x21, 0x00


	//----- nvinfo : EIATTR_KPARAM_INFO
	.align		4
.L_334:
        /*0018*/ 	.byte	0x04, 0x17
        /*001a*/ 	.short	(.L_336 - .L_335)
.L_335:
        /*001c*/ 	.word	0x00000000
        /*0020*/ 	.short	0x000b
        /*0022*/ 	.short	0x0050
        /*0024*/ 	.byte	0x00, 0xf5, 0x21, 0x00


	//----- nvinfo : EIATTR_KPARAM_INFO
	.align		4
.L_336:
        /*0028*/ 	.byte	0x04, 0x17
        /*002a*/ 	.short	(.L_338 - .L_337)
.L_337:
        /*002c*/ 	.word	0x00000000
        /*0030*/ 	.short	0x000a
        /*0032*/ 	.short	0x0048
        /*0034*/ 	.byte	0x00, 0xf5, 0x21, 0x00


	//----- nvinfo : EIATTR_KPARAM_INFO
	.align		4
.L_338:
        /*0038*/ 	.byte	0x04, 0x17
        /*003a*/ 	.short	(.L_340 - .L_339)
.L_339:
        /*003c*/ 	.word	0x00000000
        /*0040*/ 	.short	0x0009
        /*0042*/ 	.short	0x0041
        /*0044*/ 	.byte	0x00, 0xf0, 0x05, 0x00


	//----- nvinfo : EIATTR_KPARAM_INFO
	.align		4
.L_340:
        /*0048*/ 	.byte	0x04, 0x17
        /*004a*/ 	.short	(.L_342 - .L_341)
.L_341:
        /*004c*/ 	.word	0x00000000
        /*0050*/ 	.short	0x0008
        /*0052*/ 	.short	0x0040
        /*0054*/ 	.byte	0x00, 0xf0, 0x05, 0x00


	//----- nvinfo : EIATTR_KPARAM_INFO
	.align		4
.L_342:
        /*0058*/ 	.byte	0x04, 0x17
        /*005a*/ 	.short	(.L_344 - .L_343)
.L_343:
        /*005c*/ 	.word	0x00000000
        /*0060*/ 	.short	0x0007
        /*0062*/ 	.short	0x0038
        /*0064*/ 	.byte	0x00, 0xf0, 0x21, 0x00


	//----- nvinfo : EIATTR_KPARAM_INFO
	.align		4
.L_344:
        /*0068*/ 	.byte	0x04, 0x17
        /*006a*/ 	.short	(.L_346 - .L_345)
.L_345:
        /*006c*/ 	.word	0x00000000
        /*0070*/ 	.short	0x0006
        /*0072*/ 	.short	0x0030
        /*0074*/ 	.byte	0x00, 0xf0, 0x21, 0x00


	//----- nvinfo : EIATTR_KPARAM_INFO
	.align		4
.L_346:
        /*0078*/ 	.byte	0x04, 0x17
        /*007a*/ 	.short	(.L_348 - .L_347)
.L_347:
        /*007c*/ 	.word	0x00000000
        /*0080*/ 	.short	0x0005
        /*0082*/ 	.short	0x0028
        /*0084*/ 	.byte	0x00, 0xf0, 0x21, 0x00


	//----- nvinfo : EIATTR_KPARAM_INFO
	.align		4
.L_348:
        /*0088*/ 	.byte	0x04, 0x17
        /*008a*/ 	.short	(.L_350 - .L_349)
.L_349:
        /*008c*/ 	.word	0x00000000
        /*0090*/ 	.short	0x0004
        /*0092*/ 	.short	0x0020
        /*0094*/ 	.byte	0x00, 0xf0, 0x21, 0x00


	//----- nvinfo : EIATTR_KPARAM_INFO
	.align		4
.L_350:
        /*0098*/ 	.byte	0x04, 0x17
        /*009a*/ 	.short	(.L_352 - .L_351)
.L_351:
        /*009c*/ 	.word	0x00000000
        /*00a0*/ 	.short	0x0003
        /*00a2*/ 	.short	0x0018
        /*00a4*/ 	.byte	0x00, 0xf0, 0x21, 0x00


	//----- nvinfo : EIATTR_KPARAM_INFO
	.align		4
.L_352:
        /*00a8*/ 	.byte	0x04, 0x17
        /*00aa*/ 	.short	(.L_354 - .L_353)
.L_353:
        /*00ac*/ 	.word	0x00000000
        /*00b0*/ 	.short	0x0002
        /*00b2*/ 	.short	0x0010
        /*00b4*/ 	.byte	0x00, 0xf0, 0x21, 0x00


	//----- nvinfo : EIATTR_KPARAM_INFO
	.align		4
.L_354:
        /*00b8*/ 	.byte	0x04, 0x17
        /*00ba*/ 	.short	(.L_356 - .L_355)
.L_355:
        /*00bc*/ 	.word	0x00000000
        /*00c0*/ 	.short	0x0001
        /*00c2*/ 	.short	0x0008
        /*00c4*/ 	.byte	0x00, 0xf0, 0x21, 0x00


	//----- nvinfo : EIATTR_KPARAM_INFO
	.align		4
.L_356:
        /*00c8*/ 	.byte	0x04, 0x17
        /*00ca*/ 	.short	(.L_358 - .L_357)
.L_357:
        /*00cc*/ 	.word	0x00000000
        /*00d0*/ 	.short	0x0000
        /*00d2*/ 	.short	0x0000
        /*00d4*/ 	.byte	0x00, 0xf0, 0x21, 0x00


	//----- nvinfo : EIATTR_SPARSE_MMA_MASK
	.align		4
.L_358:
        /*00d8*/ 	.byte	0x03, 0x50
        /*00da*/ 	.short	0x0000


	//----- nvinfo : EIATTR_MAXREG_COUNT
	.align		4
        /*00dc*/ 	.byte	0x03, 0x1b
        /*00de*/ 	.short	0x0080


	//----- nvinfo : EIATTR_NUM_BARRIERS
	.align		4
        /*00e0*/ 	.byte	0x02, 0x4c
        /*00e2*/ 	.byte	0x01
	.zero		1


	//----- nvinfo : EIATTR_MERCURY_ISA_VERSION
	.align		4
        /*00e4*/ 	.byte	0x03, 0x5f
        /*00e6*/ 	.short	0x0101


	//----- nvinfo : EIATTR_COOP_GROUP_MASK_REGIDS
	.align		4
        /*00e8*/ 	.byte	0x04, 0x29
        /*00ea*/ 	.short	(.L_360 - .L_359)


	//   ....[0]....
.L_359:
        /*00ec*/ 	.word	0xffffffff


	//   ....[1]....
        /*00f0*/ 	.word	0xffffffff


	//   ....[2]....
        /*00f4*/ 	.word	0xffffffff


	//   ....[3]....
        /*00f8*/ 	.word	0xffffffff


	//   ....[4]....
        /*00fc*/ 	.word	0xffffffff


	//   ....[5]....
        /*0100*/ 	.word	0xffffffff


	//   ....[6]....
        /*0104*/ 	.word	0xffffffff


	//   ....[7]....
        /*0108*/ 	.word	0xffffffff


	//   ....[8]....
        /*010c*/ 	.word	0xffffffff


	//   ....[9]....
        /*0110*/ 	.word	0xffffffff


	//   ....[10]....
        /*0114*/ 	.word	0xffffffff


	//   ....[11]....
        /*0118*/ 	.word	0xffffffff


	//   ....[12]....
        /*011c*/ 	.word	0xffffffff


	//   ....[13]....
        /*0120*/ 	.word	0xffffffff


	//   ....[14]....
        /*0124*/ 	.word	0xffffffff


	//   ....[15]....
        /*0128*/ 	.word	0xffffffff


	//   ....[16]....
        /*012c*/ 	.word	0xffffffff


	//   ....[17]....
        /*0130*/ 	.word	0xffffffff


	//   ....[18]....
        /*0134*/ 	.word	0xffffffff


	//   ....[19]....
        /*0138*/ 	.word	0xffffffff


	//   ....[20]....
        /*013c*/ 	.word	0xffffffff


	//   ....[21]....
        /*0140*/ 	.word	0xffffffff


	//   ....[22]....
        /*0144*/ 	.word	0xffffffff


	//   ....[23]....
        /*0148*/ 	.word	0xffffffff


	//   ....[24]....
        /*014c*/ 	.word	0xffffffff


	//   ....[25]....
        /*0150*/ 	.word	0xffffffff


	//   ....[26]....
        /*0154*/ 	.word	0xffffffff


	//   ....[27]....
        /*0158*/ 	.word	0xffffffff


	//   ....[28]....
        /*015c*/ 	.word	0xffffffff


	//   ....[29]....
        /*0160*/ 	.word	0xffffffff


	//   ....[30]....
        /*0164*/ 	.word	0xffffffff


	//   ....[31]....
        /*0168*/ 	.word	0xffffffff


	//   ....[32]....
        /*016c*/ 	.word	0xffffffff


	//   ....[33]....
        /*0170*/ 	.word	0xffffffff


	//   ....[34]....
        /*0174*/ 	.word	0xffffffff


	//   ....[35]....
        /*0178*/ 	.word	0xffffffff


	//   ....[36]....
        /*017c*/ 	.word	0xffffffff


	//   ....[37]....
        /*0180*/ 	.word	0xffffffff


	//   ....[38]....
        /*0184*/ 	.word	0xffffffff


	//   ....[39]....
        /*0188*/ 	.word	0xffffffff


	//   ....[40]....
        /*018c*/ 	.word	0xffffffff


	//   ....[41]....
        /*0190*/ 	.word	0xffffffff


	//   ....[42]....
        /*0194*/ 	.word	0xffffffff


	//   ....[43]....
        /*0198*/ 	.word	0xffffffff


	//   ....[44]....
        /*019c*/ 	.word	0xffffffff


	//   ....[45]....
        /*01a0*/ 	.word	0xffffffff


	//   ....[46]....
        /*01a4*/ 	.word	0xffffffff


	//   ....[47]....
        /*01a8*/ 	.word	0xffffffff


	//   ....[48]....
        /*01ac*/ 	.word	0xffffffff


	//   ....[49]....
        /*01b0*/ 	.word	0xffffffff


	//   ....[50]....
        /*01b4*/ 	.word	0xffffffff


	//   ....[51]....
        /*01b8*/ 	.word	0xffffffff


	//   ....[52]....
        /*01bc*/ 	.word	0xffffffff


	//   ....[53]....
        /*01c0*/ 	.word	0xffffffff


	//   ....[54]....
        /*01c4*/ 	.word	0xffffffff


	//   ....[55]....
        /*01c8*/ 	.word	0xffffffff


	//   ....[56]....
        /*01cc*/ 	.word	0xffffffff


	//   ....[57]....
        /*01d0*/ 	.word	0xffffffff


	//   ....[58]....
        /*01d4*/ 	.word	0xffffffff


	//   ....[59]....
        /*01d8*/ 	.word	0xffffffff


	//   ....[60]....
        /*01dc*/ 	.word	0xffffffff


	//   ....[61]....
        /*01e0*/ 	.word	0xffffffff


	//   ....[62]....
        /*01e4*/ 	.word	0xffffffff


	//   ....[63]....
        /*01e8*/ 	.word	0xffffffff


	//   ....[64]....
        /*01ec*/ 	.word	0xffffffff


	//   ....[65]....
        /*01f0*/ 	.word	0xffffffff


	//   ....[66]....
        /*01f4*/ 	.word	0xffffffff


	//   ....[67]....
        /*01f8*/ 	.word	0xffffffff


	//   ....[68]....
        /*01fc*/ 	.word	0xffffffff


	//   ....[69]....
        /*0200*/ 	.word	0xffffffff


	//   ....[70]....
        /*0204*/ 	.word	0xffffffff


	//   ....[71]....
        /*0208*/ 	.word	0xffffffff


	//   ....[72]....
        /*020c*/ 	.word	0xffffffff


	//   ....[73]....
        /*0210*/ 	.word	0xffffffff


	//   ....[74]....
        /*0214*/ 	.word	0xffffffff


	//   ....[75]....
        /*0218*/ 	.word	0xffffffff


	//   ....[76]....
        /*021c*/ 	.word	0xffffffff


	//   ....[77]....
        /*0220*/ 	.word	0xffffffff


	//   ....[78]....
        /*0224*/ 	.word	0xffffffff


	//   ....[79]....
        /*0228*/ 	.word	0xffffffff


	//   ....[80]....
        /*022c*/ 	.word	0xffffffff


	//   ....[81]....
        /*0230*/ 	.word	0xffffffff


	//   ....[82]....
        /*0234*/ 	.word	0xffffffff


	//   ....[83]....
        /*0238*/ 	.word	0xffffffff


	//   ....[84]....
        /*023c*/ 	.word	0xffffffff


	//   ....[85]....
        /*0240*/ 	.word	0xffffffff


	//   ....[86]....
        /*0244*/ 	.word	0xffffffff


	//   ....[87]....
        /*0248*/ 	.word	0xffffffff


	//   ....[88]....
        /*024c*/ 	.word	0xffffffff


	//   ....[89]....
        /*0250*/ 	.word	0xffffffff


	//   ....[90]....
        /*0254*/ 	.word	0xffffffff


	//   ....[91]....
        /*0258*/ 	.word	0xffffffff


	//   ....[92]....
        /*025c*/ 	.word	0x05000020


	//   ....[93]....
        /*0260*/ 	.word	0x05000020


	//   ....[94]....
        /*0264*/ 	.word	0x05000020


	//   ....[95]....
        /*0268*/ 	.word	0x05000020


	//   ....[96]....
        /*026c*/ 	.word	0x05000020


	//   ....[97]....
        /*0270*/ 	.word	0x05000020


	//   ....[98]....
        /*0274*/ 	.word	0x05000020


	//   ....[99]....
        /*0278*/ 	.word	0x05000020


	//   ....[100]....
        /*027c*/ 	.word	0x05000020


	//   ....[101]....
        /*0280*/ 	.word	0x05000020


	//   ....[102]....
        /*0284*/ 	.word	0x05000020


	//   ....[103]....
        /*0288*/ 	.word	0x05000020


	//   ....[104]....
        /*028c*/ 	.word	0x05000020


	//   ....[105]....
        /*0290*/ 	.word	0x05000020


	//   ....[106]....
        /*0294*/ 	.word	0x05000020


	//   ....[107]....
        /*0298*/ 	.word	0x05000020


	//   ....[108]....
        /*029c*/ 	.word	0x05000020


	//   ....[109]....
        /*02a0*/ 	.word	0x05000020


	//   ....[110]....
        /*02a4*/ 	.word	0x05000020


	//   ....[111]....
        /*02a8*/ 	.word	0x05000020


	//   ....[112]....
        /*02ac*/ 	.word	0x05000020


	//   ....[113]....
        /*02b0*/ 	.word	0x05000020


	//   ....[114]....
        /*02b4*/ 	.word	0x05000020


	//   ....[115]....
        /*02b8*/ 	.word	0x05000020


	//   ....[116]....
        /*02bc*/ 	.word	0x05000020


	//   ....[117]....
        /*02c0*/ 	.word	0x05000020


	//   ....[118]....
        /*02c4*/ 	.word	0x05000020


	//   ....[119]....
        /*02c8*/ 	.word	0x05000020


	//   ....[120]....
        /*02cc*/ 	.word	0x05000020


	//   ....[121]....
        /*02d0*/ 	.word	0x05000020


	//   ....[122]....
        /*02d4*/ 	.word	0x05000020


	//   ....[123]....
        /*02d8*/ 	.word	0x05000020


	//   ....[124]....
        /*02dc*/ 	.word	0x05000020


	//   ....[125]....
        /*02e0*/ 	.word	0x05000020


	//   ....[126]....
        /*02e4*/ 	.word	0x05000020


	//   ....[127]....
        /*02e8*/ 	.word	0x05000020


	//   ....[128]....
        /*02ec*/ 	.word	0x05000020


	//   ....[129]....
        /*02f0*/ 	.word	0x05000020


	//   ....[130]....
        /*02f4*/ 	.word	0x05000020


	//   ....[131]....
        /*02f8*/ 	.word	0x05000020


	//   ....[132]....
        /*02fc*/ 	.word	0x05000020


	//   ....[133]....
        /*0300*/ 	.word	0x05000020


	//   ....[134]....
        /*0304*/ 	.word	0x05000020


	//   ....[135]....
        /*0308*/ 	.word	0x05000020


	//   ....[136]....
        /*030c*/ 	.word	0x05000020


	//   ....[137]....
        /*0310*/ 	.word	0x05000020


	//   ....[138]....
        /*0314*/ 	.word	0x05000020


	//   ....[139]....
        /*0318*/ 	.word	0x05000020


	//   ....[140]....
        /*031c*/ 	.word	0x05000020


	//   ....[141]....
        /*0320*/ 	.word	0x05000020


	//   ....[142]....
        /*0324*/ 	.word	0x05000020


	//   ....[143]....
        /*0328*/ 	.word	0x05000020


	//   ....[144]....
        /*032c*/ 	.word	0x05000020


	//   ....[145]....
        /*0330*/ 	.word	0x05000020


	//   ....[146]....
        /*0334*/ 	.word	0x05000020


	//   ....[147]....
        /*0338*/ 	.word	0x05000020


	//----- nvinfo : EIATTR_COOP_GROUP_INSTR_OFFSETS
	.align		4
.L_360:
        /*033c*/ 	.byte	0x04, 0x28
        /*033e*/ 	.short	(.L_362 - .L_361)


	//   ....[0]....
.L_361:
        /*0340*/ 	.word	0x00003080


	//   ....[1]....
        /*0344*/ 	.word	0x000030d0


	//   ....[2]....
        /*0348*/ 	.word	0x000030f0


	//   ....[3]....
        /*034c*/ 	.word	0x00003140


	//   ....[4]....
        /*0350*/ 	.word	0x00003160


	//   ....[5]....
        /*0354*/ 	.word	0x000031b0


	//   ....[6]....
        /*0358*/ 	.word	0x000031d0


	//   ....[7]....
        /*035c*/ 	.word	0x00003220


	//   ....[8]....
        /*0360*/ 	.word	0x00003240


	//   ....[9]....
        /*0364*/ 	.word	0x00003780


	//   ....[10]....
        /*0368*/ 	.word	0x000037d0


	//   ....[11]....
        /*036c*/ 	.word	0x000037f0


	//   ....[12]....
        /*0370*/ 	.word	0x00003840


	//   ....[13]....
        /*0374*/ 	.word	0x00003860


	//   ....[14]....
        /*0378*/ 	.word	0x000038b0


	//   ....[15]....
        /*037c*/ 	.word	0x000038d0


	//   ....[16]....
        /*0380*/ 	.word	0x00003920


	//   ....[17]....
        /*0384*/ 	.word	0x00003940


	//   ....[18]....
        /*0388*/ 	.word	0x00003f60


	//   ....[19]....
        /*038c*/ 	.word	0x00004030


	//   ....[20]....
        /*0390*/ 	.word	0x000040a0


	//   ....[21]....
        /*0394*/ 	.word	0x00004100


	//   ....[22]....
        /*0398*/ 	.word	0x00004120


	//   ....[23]....
        /*039c*/ 	.word	0x00004180


	//   ....[24]....
        /*03a0*/ 	.word	0x000041a0


	//   ....[25]....
        /*03a4*/ 	.word	0x00004210


	//   ....[26]....
        /*03a8*/ 	.word	0x00004230


	//   ....[27]....
        /*03ac*/ 	.word	0x00004280


	//   ....[28]....
        /*03b0*/ 	.word	0x000042a0


	//   ....[29]....
        /*03b4*/ 	.word	0x00004310


	//   ....[30]....
        /*03b8*/ 	.word	0x00004330


	//   ....[31]....
        /*03bc*/ 	.word	0x000043c0


	//   ....[32]....
        /*03c0*/ 	.word	0x00004470


	//   ....[33]....
        /*03c4*/ 	.word	0x00004550


	//   ....[34]....
        /*03c8*/ 	.word	0x000045b0


	//   ....[35]....
        /*03cc*/ 	.word	0x00004610


	//   ....[36]....
        /*03d0*/ 	.word	0x00004630


	//   ....[37]....
        /*03d4*/ 	.word	0x00004680


	//   ....[38]....
        /*03d8*/ 	.word	0x000046a0


	//   ....[39]....
        /*03dc*/ 	.word	0x000046f0


	//   ....[40]....
        /*03e0*/ 	.word	0x00004710


	//   ....[41]....
        /*03e4*/ 	.word	0x00004760


	//   ....[42]....
        /*03e8*/ 	.word	0x00004780


	//   ....[43]....
        /*03ec*/ 	.word	0x000047d0


	//   ....[44]....
        /*03f0*/ 	.word	0x000047f0


	//   ....[45]....
        /*03f4*/ 	.word	0x00004860


	//   ....[46]....
        /*03f8*/ 	.word	0x0000ab50


	//   ....[47]....
        /*03fc*/ 	.word	0x0000aba0


	//   ....[48]....
        /*0400*/ 	.word	0x0000abc0


	//   ....[49]....
        /*0404*/ 	.word	0x0000ac10


	//   ....[50]....
        /*0408*/ 	.word	0x0000ac30


	//   ....[51]....
        /*040c*/ 	.word	0x0000ac80


	//   ....[52]....
        /*0410*/ 	.word	0x0000aca0


	//   ....[53]....
        /*0414*/ 	.word	0x0000acf0


	//   ....[54]....
        /*0418*/ 	.word	0x0000ad10


	//   ....[55]....
        /*041c*/ 	.word	0x0000b1f0


	//   ....[56]....
        /*0420*/ 	.word	0x0000b240


	//   ....[57]....
        /*0424*/ 	.word	0x0000b260


	//   ....[58]....
        /*0428*/ 	.word	0x0000b2b0


	//   ....[59]....
        /*042c*/ 	.word	0x0000b2d0


	//   ....[60]....
        /*0430*/ 	.word	0x0000b320


	//   ....[61]....
        /*0434*/ 	.word	0x0000b340


	//   ....[62]....
        /*0438*/ 	.word	0x0000b390


	//   ....[63]....
        /*043c*/ 	.word	0x0000b3b0


	//   ....[64]....
        /*0440*/ 	.word	0x0000ba00


	//   ....[65]....
        /*0444*/ 	.word	0x0000bad0


	//   ....[66]....
        /*0448*/ 	.word	0x0000bb40


	//   ....[67]....
        /*044c*/ 	.word	0x0000bbc0


	//   ....[68]....
        /*0450*/ 	.word	0x0000bbe0


	//   ....[69]....
        /*0454*/ 	.word	0x0000bc30


	//   ....[70]....
        /*0458*/ 	.word	0x0000bc50


	//   ....[71]....
        /*045c*/ 	.word	0x0000bcb0


	//   ....[72]....
        /*0460*/ 	.word	0x0000bcd0


	//   ....[73]....
        /*0464*/ 	.word	0x0000bd20


	//   ....[74]....
        /*0468*/ 	.word	0x0000bd40


	//   ....[75]....
        /*046c*/ 	.word	0x0000bda0


	//   ....[76]....
        /*0470*/ 	.word	0x0000bdc0


	//   ....[77]....
        /*0474*/ 	.word	0x0000be70


	//   ....[78]....
        /*0478*/ 	.word	0x0000bf20


	//   ....[79]....
        /*047c*/ 	.word	0x0000c000


	//   ....[80]....
        /*0480*/ 	.word	0x0000c060


	//   ....[81]....
        /*0484*/ 	.word	0x0000c0d0


	//   ....[82]....
        /*0488*/ 	.word	0x0000c0f0


	//   ....[83]....
        /*048c*/ 	.word	0x0000c140


	//   ....[84]....
        /*0490*/ 	.word	0x0000c160


	//   ....[85]....
        /*0494*/ 	.word	0x0000c1b0


	//   ....[86]....
        /*0498*/ 	.word	0x0000c1d0


	//   ....[87]....
        /*049c*/ 	.word	0x0000c220


	//   ....[88]....
        /*04a0*/ 	.word	0x0000c240


	//   ....[89]....
        /*04a4*/ 	.word	0x0000c2a0


	//   ....[90]....
        /*04a8*/ 	.word	0x0000c2b0


	//   ....[91]....
        /*04ac*/ 	.word	0x0000c320


	//   ....[92]....
        /*04b0*/ 	.word	0x0000f680


	//   ....[93]....
        /*04b4*/ 	.word	0x0000f700


	//   ....[94]....
        /*04b8*/ 	.word	0x0000f780


	//   ....[95]....
        /*04bc*/ 	.word	0x0000f850


	//   ....[96]....
        /*04c0*/ 	.word	0x0000f8a0


	//   ....[97]....
        /*04c4*/ 	.word	0x0000f950


	//   ....[98]....
        /*04c8*/ 	.word	0x0000f9a0


	//   ....[99]....
        /*04cc*/ 	.word	0x0000fa60


	//   ....[100]....
        /*04d0*/ 	.word	0x0000fab0


	//   ....[101]....
        /*04d4*/ 	.word	0x0000fb50


	//   ....[102]....
        /*04d8*/ 	.word	0x0000fba0


	//   ....[103]....
        /*04dc*/ 	.word	0x0000fc50


	//   ....[104]....
        /*04e0*/ 	.word	0x0000fca0


	//   ....[105]....
        /*04e4*/ 	.word	0x0000fd70


	//   ....[106]....
        /*04e8*/ 	.word	0x0000fde0


	//   ....[107]....
        /*04ec*/ 	.word	0x0000fe60


	//   ....[108]....
        /*04f0*/ 	.word	0x0000fee0


	//   ....[109]....
        /*04f4*/ 	.word	0x0000ffa0


	//   ....[110]....
        /*04f8*/ 	.word	0x0000fff0


	//   ....[111]....
        /*04fc*/ 	.word	0x00010090


	//   ....[112]....
        /*0500*/ 	.word	0x000100e0


	//   ....[113]....
        /*0504*/ 	.word	0x00010180


	//   ....[114]....
        /*0508*/ 	.word	0x000101d0


	//   ....[115]....
        /*050c*/ 	.word	0x00010270


	//   ....[116]....
        /*0510*/ 	.word	0x000102c0


	//   ....[117]....
        /*0514*/ 	.word	0x00010360


	//   ....[118]....
        /*0518*/ 	.word	0x000103b0


	//   ....[119]....
        /*051c*/ 	.word	0x00010450


	//   ....[120]....
        /*0520*/ 	.word	0x000104c0


	//   ....[121]....
        /*0524*/ 	.word	0x00010540


	//   ....[122]....
        /*0528*/ 	.word	0x000105c0


	//   ....[123]....
        /*052c*/ 	.word	0x000106a0


	//   ....[124]....
        /*0530*/ 	.word	0x00010710


	//   ....[125]....
        /*0534*/ 	.word	0x000107b0


	//   ....[126]....
        /*0538*/ 	.word	0x00010800


	//   ....[127]....
        /*053c*/ 	.word	0x000108b0


	//   ....[128]....
        /*0540*/ 	.word	0x00010900


	//   ....[129]....
        /*0544*/ 	.word	0x000109a0


	//   ....[130]....
        /*0548*/ 	.word	0x000109f0


	//   ....[131]....
        /*054c*/ 	.word	0x00010a80


	//   ....[132]....
        /*0550*/ 	.word	0x00010ad0


	//   ....[133]....
        /*0554*/ 	.word	0x00010bc0


	//   ....[134]....
        /*0558*/ 	.word	0x00010c30


	//   ....[135]....
        /*055c*/ 	.word	0x00010cb0


	//   ....[136]....
        /*0560*/ 	.word	0x00010d30


	//   ....[137]....
        /*0564*/ 	.word	0x00010df0


	//   ....[138]....
        /*0568*/ 	.word	0x00010e50


	//   ....[139]....
        /*056c*/ 	.word	0x00010ef0


	//   ....[140]....
        /*0570*/ 	.word	0x00010f50


	//   ....[141]....
        /*0574*/ 	.word	0x00010fb0


	//   ....[142]....
        /*0578*/ 	.word	0x00011030


	//   ....[143]....
        /*057c*/ 	.word	0x000110a0


	//   ....[144]....
        /*0580*/ 	.word	0x00011140


	//   ....[145]....
        /*0584*/ 	.word	0x000111a0


	//   ....[146]....
        /*0588*/ 	.word	0x00011210


	//   ....[147]....
        /*058c*/ 	.word	0x000112b0


	//----- nvinfo : EIATTR_VRC_CTA_INIT_COUNT
	.align		4
.L_362:
        /*0590*/ 	.byte	0x02, 0x4a
	.zero		1
	.zero		1


	//----- nvinfo : EIATTR_EXIT_INSTR_OFFSETS
	.align		4
        /*0594*/ 	.byte	0x04, 0x1c
        /*0596*/ 	.short	(.L_364 - .L_363)


	//   ....[0]....
.L_363:
        /*0598*/ 	.word	0x00006ef0


	//   ....[1]....
        /*059c*/ 	.word	0x000070f0


	//   ....[2]....
        /*05a0*/ 	.word	0x00007660


	//   ....[3]....
        /*05a4*/ 	.word	0x000076f0


	//   ....[4]....
        /*05a8*/ 	.word	0x0000f5e0


	//   ....[5]....
        /*05ac*/ 	.word	0x0000f630


	//----- nvinfo : EIATTR_MAX_THREADS
	.align		4
.L_364:
        /*05b0*/ 	.byte	0x04, 0x05
        /*05b2*/ 	.short	(.L_366 - .L_365)
.L_365:
        /*05b4*/ 	.word	0x00000200
        /*05b8*/ 	.word	0x00000001
        /*05bc*/ 	.word	0x00000001


	//----- nvinfo : EIATTR_CRS_STACK_SIZE
	.align		4
.L_366:
        /*05c0*/ 	.byte	0x04, 0x1e
        /*05c2*/ 	.short	(.L_368 - .L_367)
.L_367:
        /*05c4*/ 	.word	0x00000000


	//----- nvinfo : EIATTR_CBANK_PARAM_SIZE
	.align		4
.L_368:
        /*05c8*/ 	.byte	0x03, 0x19
        /*05ca*/ 	.short	0x0060


	//----- nvinfo : EIATTR_PARAM_CBANK
	.align		4
        /*05cc*/ 	.byte	0x04, 0x0a
        /*05ce*/ 	.short	(.L_370 - .L_369)
	.align		4
.L_369:
        /*05d0*/ 	.word	index@(.nv.constant0._ZN6thrust24THRUST_300001_SM_1000_NS8cuda_cub4core6detail13_kernel_agentINS1_16__set_operations10SetOpAgentINS0_6detail15normal_iteratorINS0_10device_ptrIiEEEESB_SB_SB_SB_SB_lN4cuda3std3__44lessIiEENS5_31serial_set_symmetric_differenceENSE_17integral_constantIbLb1EEEEEJSB_SB_SB_SB_llSB_SB_SG_SH_PNSE_4pairIllEEPmN3cub18CUB_300001_SM_100013ScanTileStateIlLb1EEEEEEvDpT0_)
        /*05d4*/ 	.short	0x0380
        /*05d6*/ 	.short	0x0060


	//----- nvinfo : EIATTR_SW_WAR
	.align		4
.L_370:
        /*05d8*/ 	.byte	0x04, 0x36
        /*05da*/ 	.short	(.L_372 - .L_371)
.L_371:
        /*05dc*/ 	.word	0x00000008
.L_372:


//--------------------- .nv.info._ZN6thrust24THRUST_300001_SM_1000_NS8cuda_cub4core6detail13_kernel_agentINS1_16__set_operations10SetOpAgentINS0_6detail15normal_iteratorINS0_10device_ptrIiEEEESB_SB_SB_SB_SB_iN4cuda3std3__44lessIiEENS5_31serial_set_symmetric_differenceENSE_17integral_constantIbLb1EEEEEJSB_SB_SB_SB_iiSB_SB_SG_SH_PNSE_4pairIiiEEPmN3cub18CUB_300001_SM_100013ScanTileStateIiLb1EEEEEEvDpT0_ --------------------------
	.section	.nv.info._ZN6thrust24THRUST_300001_SM_1000_NS8cuda_cub4core6detail13_kernel_agentINS1_16__set_operations10SetOpAgentINS0_6detail15normal_iteratorINS0_10device_ptrIiEEEESB_SB_SB_SB_SB_iN4cuda3std3__44lessIiEENS5_31serial_set_symmetric_differenceENSE_17integral_constantIbLb1EEEEEJSB_SB_SB_SB_iiSB_SB_SG_SH_PNSE_4pairIiiEEPmN3cub18CUB_300001_SM_100013ScanTileStateIiLb1EEEEEEvDpT0_,"",@"SHT_CUDA_INFO"
	.sectionflags	@""
	.align	4


	//----- nvinfo : EIATTR_CUDA_API_VERSION
	.align		4
        /*0000*/ 	.byte	0x04, 0x37
        /*0002*/ 	.short	(.L_374 - .L_373)
.L_373:
        /*0004*/ 	.word	0x00000082


	//----- nvinfo : EIATTR_KPARAM_INFO
	.align		4
.L_374:
        /*0008*/ 	.byte	0x04, 0x17
        /*000a*/ 	.short	(.L_376 - .L_375)
.L_375:
        /*000c*/ 	.word	0x00000000
        /*0010*/ 	.short	0x000c
        /*0012*/ 	.short	0x0050
        /*0014*/ 	.byte	0x00, 0xf0, 0x21, 0x00


	//----- nvinfo : EIATTR_KPARAM_INFO
	.align		4
.L_376:
        /*0018*/ 	.byte	0x04, 0x17
        /*001a*/ 	.short	(.L_378 - .L_377)
.L_377:
        /*001c*/ 	.word	0x00000000
        /*0020*/ 	.short	0x000b
        /*0022*/ 	.short	0x0048
        /*0024*/ 	.byte	0x00, 0xf5, 0x21, 0x00


	//----- nvinfo : EIATTR_KPARAM_INFO
	.align		4
.L_378:
        /*0028*/ 	.byte	0x04, 0x17
        /*002a*/ 	.short	(.L_380 - .L_379)
.L_379:
        /*002c*/ 	.word	0x00000000
        /*0030*/ 	.short	0x000a
        /*0032*/ 	.short	0x0040
        /*0034*/ 	.byte	0x00, 0xf5, 0x21, 0x00


	//----- nvinfo : EIATTR_KPARAM_INFO
	.align		4
.L_380:
        /*0038*/ 	.byte	0x04, 0x17
        /*003a*/ 	.short	(.L_382 - .L_381)
.L_381:
        /*003c*/ 	.word	0x00000000
        /*0040*/ 	.short	0x0009
        /*0042*/ 	.short	0x0039
        /*0044*/ 	.byte	0x00, 0xf0, 0x05, 0x00


	//----- nvinfo : EIATTR_KPARAM_INFO
	.align		4
.L_382:
        /*0048*/ 	.byte	0x04, 0x17
        /*004a*/ 	.short	(.L_384 - .L_383)
.L_383:
        /*004c*/ 	.word	0x00000000
        /*0050*/ 	.short	0x0008
        /*0052*/ 	.short	0x0038
        /*0054*/ 	.byte	0x00, 0xf0, 0x05, 0x00


	//----- nvinfo : EIATTR_KPARAM_INFO
	.align		4
.L_384:
        /*0058*/ 	.byte	0x04, 0x17
        /*005a*/ 	.short	(.L_386 - .L_385)
.L_385:
        /*005c*/ 	.word	0x00000000
        /*0060*/ 	.short	0x0007
        /*0062*/ 	.short	0x0030
        /*0064*/ 	.byte	0x00, 0xf0, 0x21, 0x00


	//----- nvinfo : EIATTR_KPARAM_INFO
	.align		4
.L_386:
        /*0068*/ 	.byte	0x04, 0x17
        /*006a*/ 	.short	(.L_388 - .L_387)
.L_387:
        /*006c*/ 	.word	0x00000000
        /*0070*/ 	.short	0x0006
        /*0072*/ 	.short	0x0028
        /*0074*/ 	.byte	0x00, 0xf0, 0x21, 0x00


	//----- nvinfo : EIATTR_KPARAM_INFO
	.align		4
.L_388:
        /*0078*/ 	.byte	0x04, 0x17
        /*007a*/ 	.short	(.L_390 - .L_389)
.L_389:
        /*007c*/ 	.word	0x00000000
        /*0080*/ 	.short	0x0005
        /*0082*/ 	.short	0x0024
        /*0084*/ 	.byte	0x00, 0xf0, 0x11, 0x00


	//----- nvinfo : EIATTR_KPARAM_INFO
	.align		4
.L_390:
        /*0088*/ 	.byte	0x04, 0x17
        /*008a*/ 	.short	(.L_392 - .L_391)
.L_391:
        /*008c*/ 	.word	0x00000000
        /*0090*/ 	.short	0x0004
        /*0092*/ 	.short	0x0020
        /*0094*/ 	.byte	0x00, 0xf0, 0x11, 0x00


	//----- nvinfo : EIATTR_KPARAM_INFO
	.align		4
.L_392:
        /*0098*/ 	.byte	0x04, 0x17
        /*009a*/ 	.short	(.L_394 - .L_393)
.L_393:
        /*009c*/ 	.word	0x00000000
        /*00a0*/ 	.short	0x0003
        /*00a2*/ 	.short	0x0018
        /*00a4*/ 	.byte	0x00, 0xf0, 0x21, 0x00


	//----- nvinfo : EIATTR_KPARAM_INFO
	.align		4
.L_394:
        /*00a8*/ 	.byte	0x04, 0x17
        /*00aa*/ 	.short	(.L_396 - .L_395)
.L_395:
        /*00ac*/ 	.word	0x00000000
        /*00b0*/ 	.short	0x0002
        /*00b2*/ 	.short	0x0010
        /*00b4*/ 	.byte	0x00, 0xf0, 0x21, 0x00


	//----- nvinfo : EIATTR_KPARAM_INFO
	.align		4
.L_396:
        /*00b8*/ 	.byte	0x04, 0x17
        /*00ba*/ 	.short	(.L_398 - .L_397)
.L_397:
        /*00bc*/ 	.word	0x00000000
        /*00c0*/ 	.short	0x0001
        /*00c2*/ 	.short	0x0008
        /*00c4*/ 	.byte	0x00, 0xf0, 0x21, 0x00


	//----- nvinfo : EIATTR_KPARAM_INFO
	.align		4
.L_398:
        /*00c8*/ 	.byte	0x04, 0x17
        /*00ca*/ 	.short	(.L_400 - .L_399)
.L_399:
        /*00cc*/ 	.word	0x00000000
        /*00d0*/ 	.short	0x0000
        /*00d2*/ 	.short	0x0000
        /*00d4*/ 	.byte	0x00, 0xf0, 0x21, 0x00


	//----- nvinfo : EIATTR_SPARSE_MMA_MASK
	.align		4
.L_400:
        /*00d8*/ 	.byte	0x03, 0x50
        /*00da*/ 	.short	0x0000


	//----- nvinfo : EIATTR_MAXREG_COUNT
	.align		4
        /*00dc*/ 	.byte	0x03, 0x1b
        /*00de*/ 	.short	0x0080


	//----- nvinfo : EIATTR_NUM_BARRIERS
	.align		4
        /*00e0*/ 	.byte	0x02, 0x4c
        /*00e2*/ 	.byte	0x01
	.zero		1


	//----- nvinfo : EIATTR_MERCURY_ISA_VERSION
	.align		4
        /*00e4*/ 	.byte	0x03, 0x5f
        /*00e6*/ 	.short	0x0101


	//----- nvinfo : EIATTR_COOP_GROUP_MASK_REGIDS
	.align		4
        /*00e8*/ 	.byte	0x04, 0x29
        /*00ea*/ 	.short	(.L_402 - .L_401)


	//   ....[0]....
.L_401:
        /*00ec*/ 	.word	0xffffffff


	//   ....[1]....
        /*00f0*/ 	.word	0xffffffff


	//   ....[2]....
        /*00f4*/ 	.word	0xffffffff


	//   ....[3]....
        /*00f8*/ 	.word	0xffffffff


	//   ....[4]....
        /*00fc*/ 	.word	0xffffffff


	//   ....[5]....
        /*0100*/ 	.word	0xffffffff


	//   ....[6]....
        /*0104*/ 	.word	0xffffffff


	//   ....[7]....
        /*0108*/ 	.word	0xffffffff


	//   ....[8]....
        /*010c*/ 	.word	0xffffffff


	//   ....[9]....
        /*0110*/ 	.word	0xffffffff


	//   ....[10]....
        /*0114*/ 	.word	0xffffffff


	//   ....[11]....
        /*0118*/ 	.word	0xffffffff


	//   ....[12]....
        /*011c*/ 	.word	0xffffffff


	//   ....[13]....
        /*0120*/ 	.word	0xffffffff


	//   ....[14]....
        /*0124*/ 	.word	0xffffffff


	//   ....[15]....
        /*0128*/ 	.word	0xffffffff


	//   ....[16]....
        /*012c*/ 	.word	0xffffffff


	//   ....[17]....
        /*0130*/ 	.word	0xffffffff


	//   ....[18]....
        /*0134*/ 	.word	0xffffffff


	//   ....[19]....
        /*0138*/ 	.word	0xffffffff


	//   ....[20]....
        /*013c*/ 	.word	0xffffffff


	//   ....[21]....
        /*0140*/ 	.word	0xffffffff


	//   ....[22]....
        /*0144*/ 	.word	0xffffffff


	//   ....[23]....
        /*0148*/ 	.word	0xffffffff


	//   ....[24]....
        /*014c*/ 	.word	0xffffffff


	//   ....[25]....
        /*0150*/ 	.word	0xffffffff


	//   ....[26]....
        /*0154*/ 	.word	0xffffffff


	//   ....[27]....
        /*0158*/ 	.word	0xffffffff


	//   ....[28]....
        /*015c*/ 	.word	0xffffffff


	//   ....[29]....
        /*0160*/ 	.word	0xffffffff


	//   ....[30]....
        /*0164*/ 	.word	0xffffffff


	//   ....[31]....
        /*0168*/ 	.word	0xffffffff


	//   ....[32]....
        /*016c*/ 	.word	0xffffffff


	//   ....[33]....
        /*0170*/ 	.word	0xffffffff


	//   ....[34]....
        /*0174*/ 	.word	0xffffffff


	//   ....[35]....
        /*0178*/ 	.word	0xffffffff


	//   ....[36]....
        /*017c*/ 	.word	0xffffffff


	//   ....[37]....
        /*0180*/ 	.word	0xffffffff


	//   ....[38]....
        /*0184*/ 	.word	0xffffffff


	//   ....[39]....
        /*0188*/ 	.word	0xffffffff


	//   ....[40]....
        /*018c*/ 	.word	0xffffffff


	//   ....[41]....
        /*0190*/ 	.word	0xffffffff


	//   ....[42]....
        /*0194*/ 	.word	0xffffffff


	//   ....[43]....
        /*0198*/ 	.word	0xffffffff


	//   ....[44]....
        /*019c*/ 	.word	0xffffffff


	//   ....[45]....
        /*01a0*/ 	.word	0xffffffff


	//   ....[46]....
        /*01a4*/ 	.word	0xffffffff


	//   ....[47]....
        /*01a8*/ 	.word	0xffffffff


	//   ....[48]....
        /*01ac*/ 	.word	0xffffffff


	//   ....[49]....
        /*01b0*/ 	.word	0xffffffff


	//   ....[50]....
        /*01b4*/ 	.word	0xffffffff


	//   ....[51]....
        /*01b8*/ 	.word	0xffffffff


	//   ....[52]....
        /*01bc*/ 	.word	0xffffffff


	//   ....[53]....
        /*01c0*/ 	.word	0xffffffff


	//   ....[54]....
        /*01c4*/ 	.word	0xffffffff


	//   ....[55]....
        /*01c8*/ 	.word	0xffffffff


	//   ....[56]....
        /*01cc*/ 	.word	0x05000022


	//   ....[57]....
        /*01d0*/ 	.word	0x05000022


	//   ....[58]....
        /*01d4*/ 	.word	0x05000022


	//   ....[59]....
        /*01d8*/ 	.word	0x05000022


	//   ....[60]....
        /*01dc*/ 	.word	0x05000022


	//   ....[61]....
        /*01e0*/ 	.word	0x05000022


	//   ....[62]....
        /*01e4*/ 	.word	0x05000022


	//   ....[63]....
        /*01e8*/ 	.word	0x05000022


	//   ....[64]....
        /*01ec*/ 	.word	0x05000022


	//   ....[65]....
        /*01f0*/ 	.word	0x05000022


	//   ....[66]....
        /*01f4*/ 	.word	0x05000022


	//   ....[67]....
        /*01f8*/ 	.word	0x05000022


	//   ....[68]....
        /*01fc*/ 	.word	0x05000022


	//   ....[69]....
        /*0200*/ 	.word	0x05000022


	//   ....[70]....
        /*0204*/ 	.word	0x05000022


	//   ....[71]....
        /*0208*/ 	.word	0x05000022


	//   ....[72]....
        /*020c*/ 	.word	0x05000022


	//   ....[73]....
        /*0210*/ 	.word	0x05000022


	//   ....[74]....
        /*0214*/ 	.word	0x05000022


	//   ....[75]....
        /*0218*/ 	.word	0x05000022


	//   ....[76]....
        /*021c*/ 	.word	0x05000022


	//   ....[77]....
        /*0220*/ 	.word	0x05000022


	//   ....[78]....
        /*0224*/ 	.word	0x05000022


	//   ....[79]....
        /*0228*/ 	.word	0x05000022


	//   ....[80]....
        /*022c*/ 	.word	0x05000022


	//   ....[81]....
        /*0230*/ 	.word	0x05000022


	//   ....[82]....
        /*0234*/ 	.word	0x05000022


	//   ....[83]....
        /*0238*/ 	.word	0x05000022


	//   ....[84]....
        /*023c*/ 	.word	0x05000022


	//   ....[85]....
        /*0240*/ 	.word	0x05000022


	//   ....[86]....
        /*0244*/ 	.word	0x05000022


	//   ....[87]....
        /*0248*/ 	.word	0x05000022


	//   ....[88]....
        /*024c*/ 	.word	0x05000022


	//   ....[89]....
        /*0250*/ 	.word	0x05000022


	//   ....[90]....
        /*0254*/ 	.word	0x05000022


	//   ....[91]....
        /*0258*/ 	.word	0x05000022


	//----- nvinfo : EIATTR_COOP_GROUP_INSTR_OFFSETS
	.align		4
.L_402:
        /*025c*/ 	.byte	0x04, 0x28
        /*025e*/ 	.short	(.L_404 - .L_403)


	//   ....[0]....
.L_403:
        /*0260*/ 	.word	0x00003010


	//   ....[1]....
        /*0264*/ 	.word	0x00003040


	//   ....[2]....
        /*0268*/ 	.word	0x00003060


	//   ....[3]....
        /*026c*/ 	.word	0x00003080


	//   ....[4]....
        /*0270*/ 	.word	0x000030a0


	//   ....[5]....
        /*0274*/ 	.word	0x000034f0


	//   ....[6]....
        /*0278*/ 	.word	0x00003530


	//   ....[7]....
        /*027c*/ 	.word	0x00003550


	//   ....[8]....
        /*0280*/ 	.word	0x00003570


	//   ....[9]....
        /*0284*/ 	.word	0x00003590


	//   ....[10]....
        /*0288*/ 	.word	0x00003af0


	//   ....[11]....
        /*028c*/ 	.word	0x00003bc0


	//   ....[12]....
        /*0290*/ 	.word	0x00003c20


	//   ....[13]....
        /*0294*/ 	.word	0x00003ca0


	//   ....[14]....
        /*0298*/ 	.word	0x00003d00


	//   ....[15]....
        /*029c*/ 	.word	0x00003d90


	//   ....[16]....
        /*02a0*/ 	.word	0x00003de0


	//   ....[17]....
        /*02a4*/ 	.word	0x00003e40


	//   ....[18]....
        /*02a8*/ 	.word	0x00003e60


	//   ....[19]....
        /*02ac*/ 	.word	0x00003f20


	//   ....[20]....
        /*02b0*/ 	.word	0x00004000


	//   ....[21]....
        /*02b4*/ 	.word	0x00004050


	//   ....[22]....
        /*02b8*/ 	.word	0x000040b0


	//   ....[23]....
        /*02bc*/ 	.word	0x00004100


	//   ....[24]....
        /*02c0*/ 	.word	0x00004170


	//   ....[25]....
        /*02c4*/ 	.word	0x000041c0


	//   ....[26]....
        /*02c8*/ 	.word	0x00004200


	//   ....[27]....
        /*02cc*/ 	.word	0x00004240


	//   ....[28]....
        /*02d0*/ 	.word	0x0000a5e0


	//   ....[29]....
        /*02d4*/ 	.word	0x0000a610


	//   ....[30]....
        /*02d8*/ 	.word	0x0000a630


	//   ....[31]....
        /*02dc*/ 	.word	0x0000a650


	//   ....[32]....
        /*02e0*/ 	.word	0x0000a670


	//   ....[33]....
        /*02e4*/ 	.word	0x0000aa70


	//   ....[34]....
        /*02e8*/ 	.word	0x0000aab0


	//   ....[35]....
        /*02ec*/ 	.word	0x0000aad0


	//   ....[36]....
        /*02f0*/ 	.word	0x0000aaf0


	//   ....[37]....
        /*02f4*/ 	.word	0x0000ab10


	//   ....[38]....
        /*02f8*/ 	.word	0x0000b070


	//   ....[39]....
        /*02fc*/ 	.word	0x0000b140


	//   ....[40]....
        /*0300*/ 	.word	0x0000b1a0


	//   ....[41]....
        /*0304*/ 	.word	0x0000b220


	//   ....[42]....
        /*0308*/ 	.word	0x0000b280


	//   ....[43]....
        /*030c*/ 	.word	0x0000b310


	//   ....[44]....
        /*0310*/ 	.word	0x0000b360


	//   ....[45]....
        /*0314*/ 	.word	0x0000b3c0


	//   ....[46]....
        /*0318*/ 	.word	0x0000b3e0


	//   ....[47]....
        /*031c*/ 	.word	0x0000b4a0


	//   ....[48]....
        /*0320*/ 	.word	0x0000b580


	//   ....[49]....
        /*0324*/ 	.word	0x0000b5d0


	//   ....[50]....
        /*0328*/ 	.word	0x0000b630


	//   ....[51]....
        /*032c*/ 	.word	0x0000b680


	//   ....[52]....
        /*0330*/ 	.word	0x0000b6f0


	//   ....[53]....
        /*0334*/ 	.word	0x0000b740


	//   ....[54]....
        /*0338*/ 	.word	0x0000b780


	//   ....[55]....
        /*033c*/ 	.word	0x0000b7c0


	//   ....[56]....
        /*0340*/ 	.word	0x0000ecb0


	//   ....[57]....
        /*0344*/ 	.word	0x0000ed30


	//   ....[58]....
        /*0348*/ 	.word	0x0000edc0


	//   ....[59]....
        /*034c*/ 	.word	0x0000eeb0


	//   ....[60]....
        /*0350*/ 	.word	0x0000ef30


	//   ....[61]....
        /*0354*/ 	.word	0x0000efc0


	//   ....[62]....
        /*0358*/ 	.word	0x0000f050


	//   ....[63]....
        /*035c*/ 	.word	0x0000f0c0


	//   ....[64]....
        /*0360*/ 	.word	0x0000f1a0


	//   ....[65]....
        /*0364*/ 	.word	0x0000f210


	//   ....[66]....
        /*0368*/ 	.word	0x0000f290


	//   ....[67]....
        /*036c*/ 	.word	0x0000f310


	//   ....[68]....
        /*0370*/ 	.word	0x0000f3d0


	//   ....[69]....
        /*0374*/ 	.word	0x0000f460


	//   ....[70]....
        /*0378*/ 	.word	0x0000f500


	//   ....[71]....
        /*037c*/ 	.word	0x0000f590


	//   ....[72]....
        /*0380*/ 	.word	0x0000f600


	//   ....[73]....
        /*0384*/ 	.word	0x0000f670


	//   ....[74]....
        /*0388*/ 	.word	0x0000f6e0


	//   ....[75]....
        /*038c*/ 	.word	0x0000f760


	//   ....[76]....
        /*0390*/ 	.word	0x0000f7f0


	//   ....[77]....
        /*0394*/ 	.word	0x0000f8f0


	//   ....[78]....
        /*0398*/ 	.word	0x0000f970


	//   ....[79]....
        /*039c*/ 	.word	0x0000fa00


	//   ....[80]....
        /*03a0*/ 	.word	0x0000fa90


	//   ....[81]....
        /*03a4*/ 	.word	0x0000fb00


	//   ....[82]....
        /*03a8*/ 	.word	0x0000fbe0


	//   ....[83]....
        /*03ac*/ 	.word	0x0000fc50


	//   ....[84]....
        /*03b0*/ 	.word	0x0000fcd0


	//   ....[85]....
        /*03b4*/ 	.word	0x0000fd50


	//   ....[86]....
        /*03b8*/ 	.word	0x0000fe20


	//   ....[87]....
        /*03bc*/ 	.word	0x0000feb0


	//   ....[88]....
        /*03c0*/ 	.word	0x0000ff50


	//   ....[89]....
        /*03c4*/ 	.word	0x0000ffe0


	//   ....[90]....
        /*03c8*/ 	.word	0x00010050


	//   ....[91]....
        /*03cc*/ 	.word	0x000100c0


	//----- nvinfo : EIATTR_VRC_CTA_INIT_COUNT
	.align		4
.L_404:
        /*03d0*/ 	.byte	0x02, 0x4a
	.zero		1
	.zero		1


	//----- nvinfo : EIATTR_EXIT_INSTR_OFFSETS
	.align		4
        /*03d4*/ 	.byte	0x04, 0x1c
        /*03d6*/ 	.short	(.L_406 - .L_405)


	//   ....[0]....
.L_405:
        /*03d8*/ 	.word	0x000069b0


	//   ....[1]....
        /*03dc*/ 	.word	0x00006b60


	//   ....[2]....
        /*03e0*/ 	.word	0x00007100


	//   ....[3]....
        /*03e4*/ 	.word	0x000071a0


	//   ....[4]....
        /*03e8*/ 	.word	0x0000ec10


	//   ....[5]....
        /*03ec*/ 	.word	0x0000ec60


	//----- nvinfo : EIATTR_MAX_THREADS
	.align		4
.L_406:
        /*03f0*/ 	.byte	0x04, 0x05
        /*03f2*/ 	.short	(.L_408 - .L_407)
.L_407:
        /*03f4*/ 	.word	0x00000200
        /*03f8*/ 	.word	0x00000001
        /*03fc*/ 	.word	0x00000001


	//----- nvinfo : EIATTR_CRS_STACK_SIZE
	.align		4
.L_408:
        /*0400*/ 	.byte	0x04, 0x1e
        /*0402*/ 	.short	(.L_410 - .L_409)
.L_409:
        /*0404*/ 	.word	0x00000000


	//----- nvinfo : EIATTR_CBANK_PARAM_SIZE
	.align		4
.L_410:
        /*0408*/ 	.byte	0x03, 0x19
        /*040a*/ 	.short	0x0058


	//----- nvinfo : EIATTR_PARAM_CBANK
	.align		4
        /*040c*/ 	.byte	0x04, 0x0a
        /*040e*/ 	.short	(.L_412 - .L_411)
	.align		4
.L_411:
        /*0410*/ 	.word	index@(.nv.constant0._ZN6thrust24THRUST_300001_SM_1000_NS8cuda_cub4core6detail13_kernel_agentINS1_16__set_operations10SetOpAgentINS0_6detail15normal_iteratorINS0_10device_ptrIiEEEESB_SB_SB_SB_SB_iN4cuda3std3__44lessIiEENS5_31serial_set_symmetric_differenceENSE_17integral_constantIbLb1EEEEEJSB_SB_SB_SB_iiSB_SB_SG_SH_PNSE_4pairIiiEEPmN3cub18CUB_300001_SM_100013ScanTileStateIiLb1EEEEEEvDpT0_)
        /*0414*/ 	.short	0x0380
        /*0416*/ 	.short	0x0058


	//----- nvinfo : EIATTR_SW_WAR
	.align		4
.L_412:
        /*0418*/ 	.byte	0x04, 0x36
        /*041a*/ 	.short	(.L_414 - .L_413)
.L_413:
        /*041c*/ 	.word	0x00000008
.L_414:


//--------------------- .nv.info._ZN6thrust24THRUST_300001_SM_1000_NS8cuda_cub4core6detail13_kernel_agentINS1_16__set_operations10SetOpAgentINS0_6detail15normal_iteratorINS0_10device_ptrIiEEEESB_PiSC_SB_SC_lN4cuda3std3__44lessIiEENS5_31serial_set_symmetric_differenceENSF_17integral_constantIbLb0EEEEEJSB_SB_SC_SC_llSB_SC_SH_SI_PNSF_4pairIllEEPmN3cub18CUB_300001_SM_100013ScanTileStateIlLb1EEEEEEvDpT0_ --------------------------
	.section	.nv.info._ZN6thrust24THRUST_300001_SM_1000_NS8cuda_cub4core6detail13_kernel_agentINS1_16__set_operations10SetOpAgentINS0_6detail15normal_iteratorINS0_10device_ptrIiEEEESB_PiSC_SB_SC_lN4cuda3std3__44lessIiEENS5_31serial_set_symmetric_differenceENSF_17integral_constantIbLb0EEEEEJSB_SB_SC_SC_llSB_SC_SH_SI_PNSF_4pairIllEEPmN3cub18CUB_300001_SM_100013ScanTileStateIlLb1EEEEEEvDpT0_,"",@"SHT_CUDA_INFO"
	.sectionflags	@""
	.align	4


	//----- nvinfo : EIATTR_CUDA_API_VERSION
	.align		4
        /*0000*/ 	.byte	0x04, 0x37
        /*0002*/ 	.short	(.L_416 - .L_415)
.L_415:
        /*0004*/ 	.word	0x00000082


	//----- nvinfo : EIATTR_KPARAM_INFO
	.align		4
.L_416:
        /*0008*/ 	.byte	0x04, 0x17
        /*000a*/ 	.short	(.L_418 - .L_417)
.L_417:
        /*000c*/ 	.word	0x00000000
        /*0010*/ 	.short	0x000c
        /*0012*/ 	.short	0x0058
        /*0014*/ 	.byte	0x00, 0xf0, 0x21, 0x00


	//----- nvinfo : EIATTR_KPARAM_INFO
	.align		4
.L_418:
        /*0018*/ 	.byte	0x04, 0x17
        /*001a*/ 	.short	(.L_420 - .L_419)
.L_419:
        /*001c*/ 	.word	0x00000000
        /*0020*/ 	.short	0x000b
        /*0022*/ 	.short	0x0050
        /*0024*/ 	.byte	0x00, 0xf5, 0x21, 0x00


	//----- nvinfo : EIATTR_KPARAM_INFO
	.align		4
.L_420:
        /*0028*/ 	.byte	0x04, 0x17
        /*002a*/ 	.short	(.L_422 - .L_421)
.L_421:
        /*002c*/ 	.word	0x00000000
        /*0030*/ 	.short	0x000a
        /*0032*/ 	.short	0x0048
        /*0034*/ 	.byte	0x00, 0xf5, 0x21, 0x00


	//----- nvinfo : EIATTR_KPARAM_INFO
	.align		4
.L_422:
        /*0038*/ 	.byte	0x04, 0x17
        /*003a*/ 	.short	(.L_424 - .L_423)
.L_423:
        /*003c*/ 	.word	0x00000000
        /*0040*/ 	.short	0x0009
        /*0042*/ 	.short	0x0041
        /*0044*/ 	.byte	0x00, 0xf0, 0x05, 0x00


	//----- nvinfo : EIATTR_KPARAM_INFO
	.align		4
.L_424:
        /*0048*/ 	.byte	0x04, 0x17
        /*004a*/ 	.short	(.L_426 - .L_425)
.L_425:
        /*004c*/ 	.word	0x00000000
        /*0050*/ 	.short	0x0008
        /*0052*/ 	.short	0x0040
        /*0054*/ 	.byte	0x00, 0xf0, 0x05, 0x00


	//----- nvinfo : EIATTR_KPARAM_INFO
	.align		4
.L_426:
        /*0058*/ 	.byte	0x04, 0x17
        /*005a*/ 	.short	(.L_428 - .L_427)
.L_427:
        /*005c*/ 	.word	0x00000000
        /*0060*/ 	.short	0x0007
        /*0062*/ 	.short	0x0038
        /*0064*/ 	.byte	0x00, 0xf5, 0x21, 0x00


	//----- nvinfo : EIATTR_KPARAM_INFO
	.align		4
.L_428:
        /*0068*/ 	.byte	0x04, 0x17
        /*006a*/ 	.short	(.L_430 - .L_429)
.L_429:
        /*006c*/ 	.word	0x00000000
        /*0070*/ 	.short	0x0006
        /*0072*/ 	.short	0x0030
        /*0074*/ 	.byte	0x00, 0xf0, 0x21, 0x00


	//----- nvinfo : EIATTR_KPARAM_INFO
	.align		4
.L_430:
        /*0078*/ 	.byte	0x04, 0x17
        /*007a*/ 	.short	(.L_432 - .L_431)
.L_431:
        /*007c*/ 	.word	0x00000000
        /*0080*/ 	.short	0x0005
        /*0082*/ 	.short	0x0028
        /*0084*/ 	.byte	0x00, 0xf0, 0x21, 0x00


	//----- nvinfo : EIATTR_KPARAM_INFO
	.align		4
.L_432:
        /*0088*/ 	.byte	0x04, 0x17
        /*008a*/ 	.short	(.L_434 - .L_433)
.L_433:
        /*008c*/ 	.word	0x00000000
        /*0090*/ 	.short	0x0004
        /*0092*/ 	.short	0x0020
        /*0094*/ 	.byte	0x00, 0xf0, 0x21, 0x00


	//----- nvinfo : EIATTR_KPARAM_INFO
	.align		4
.L_434:
        /*0098*/ 	.byte	0x04, 0x17
        /*009a*/ 	.short	(.L_436 - .L_435)
.L_435:
        /*009c*/ 	.word	0x00000000
        /*00a0*/ 	.short	0x0003
        /*00a2*/ 	.short	0x0018
        /*00a4*/ 	.byte	0x00, 0xf5, 0x21, 0x00


	//----- nvinfo : EIATTR_KPARAM_INFO
	.align		4
.L_436:
        /*00a8*/ 	.byte	0x04, 0x17
        /*00aa*/ 	.short	(.L_438 - .L_437)
.L_437:
        /*00ac*/ 	.word	0x00000000
        /*00b0*/ 	.short	0x0002
        /*00b2*/ 	.short	0x0010
        /*00b4*/ 	.byte	0x00, 0xf5, 0x21, 0x00


	//----- nvinfo : EIATTR_KPARAM_INFO
	.align		4
.L_438:
        /*00b8*/ 	.byte	0x04, 0x17
        /*00ba*/ 	.short	(.L_440 - .L_439)
.L_439:
        /*00bc*/ 	.word	0x00000000
        /*00c0*/ 	.short	0x0001
        /*00c2*/ 	.short	0x0008
        /*00c4*/ 	.byte	0x00, 0xf0, 0x21, 0x00


	//----- nvinfo : EIATTR_KPARAM_INFO
	.align		4
.L_440:
        /*00c8*/ 	.byte	0x04, 0x17
        /*00ca*/ 	.short	(.L_442 - .L_441)
.L_441:
        /*00cc*/ 	.word	0x00000000
        /*00d0*/ 	.short	0x0000
        /*00d2*/ 	.short	0x0000
        /*00d4*/ 	.byte	0x00, 0xf0, 0x21, 0x00


	//----- nvinfo : EIATTR_SPARSE_MMA_MASK
	.align		4
.L_442:
        /*00d8*/ 	.byte	0x03, 0x50
        /*00da*/ 	.short	0x0000


	//----- nvinfo : EIATTR_MAXREG_COUNT
	.align		4
        /*00dc*/ 	.byte	0x03, 0x1b
        /*00de*/ 	.short	0x0080


	//----- nvinfo : EIATTR_NUM_BARRIERS
	.align		4
        /*00e0*/ 	.byte	0x02, 0x4c
        /*00e2*/ 	.byte	0x01
	.zero		1


	//----- nvinfo : EIATTR_ANNOTATIONS
	.align		4
        /*00e4*/ 	.byte	0x04, 0x55
        /*00e6*/ 	.short	(.L_444 - .L_443)


	//   ....[0]....
.L_443:
        /*00e8*/ 	.word	0x00000001
        /*00ec*/ 	.byte	0x60, 0x1b, 0x00, 0x00, 0x01, 0x00, 0x00, 0x00, 0xe0, 0x4b, 0x00, 0x00, 0x01, 0x00, 0x00, 0x00
        /*00fc*/ 	.byte	0xe0, 0x7a, 0x00, 0x00, 0x01, 0x00, 0x00, 0x00, 0x50, 0x7d, 0x00, 0x00, 0x01, 0x00, 0x00, 0x00
        /*010c*/ 	.byte	0xf0, 0xaa, 0x00, 0x00, 0x01, 0x00, 0x00, 0x00, 0x00, 0xab, 0x00, 0x00


	//----- nvinfo : EIATTR_MERCURY_ISA_VERSION
	.align		4
.L_444:
        /*0118*/ 	.byte	0x03, 0x5f
        /*011a*/ 	.short	0x0101


	//----- nvinfo : EIATTR_COOP_GROUP_MASK_REGIDS
	.align		4
        /*011c*/ 	.byte	0x04, 0x29
        /*011e*/ 	.short	(.L_446 - .L_445)


	//   ....[0]....
.L_445:
        /*0120*/ 	.word	0xffffffff


	//   ....[1]....
        /*0124*/ 	.word	0xffffffff


	//   ....[2]....
        /*0128*/ 	.word	0xffffffff


	//   ....[3]....
        /*012c*/ 	.word	0xffffffff


	//   ....[4]....
        /*0130*/ 	.word	0xffffffff


	//   ....[5]....
        /*0134*/ 	.word	0xffffffff


	//   ....[6]....
        /*0138*/ 	.word	0xffffffff


	//   ....[7]....
        /*013c*/ 	.word	0xffffffff


	//   ....[8]....
        /*0140*/ 	.word	0xffffffff


	//   ....[9]....
        /*0144*/ 	.word	0xffffffff


	//   ....[10]....
        /*0148*/ 	.word	0xffffffff


	//   ....[11]....
        /*014c*/ 	.word	0xffffffff


	//   ....[12]....
        /*0150*/ 	.word	0xffffffff


	//   ....[13]....
        /*0154*/ 	.word	0xffffffff


	//   ....[14]....
        /*0158*/ 	.word	0xffffffff


	//   ....[15]....
        /*015c*/ 	.word	0xffffffff


	//   ....[16]....
        /*0160*/ 	.word	0xffffffff


	//   ....[17]....
        /*0164*/ 	.word	0xffffffff


	//   ....[18]....
        /*0168*/ 	.word	0xffffffff


	//   ....[19]....
        /*016c*/ 	.word	0xffffffff


	//   ....[20]....
        /*0170*/ 	.word	0xffffffff


	//   ....[21]....
        /*0174*/ 	.word	0xffffffff


	//   ....[22]....
        /*0178*/ 	.word	0xffffffff


	//   ....[23]....
        /*017c*/ 	.word	0xffffffff


	//   ....[24]....
        /*0180*/ 	.word	0xffffffff


	//   ....[25]....
        /*0184*/ 	.word	0xffffffff


	//   ....[26]....
        /*0188*/ 	.word	0xffffffff


	//   ....[27]....
        /*018c*/ 	.word	0xffffffff


	//   ....[28]....
        /*0190*/ 	.word	0xffffffff


	//   ....[29]....
        /*0194*/ 	.word	0xffffffff


	//   ....[30]....
        /*0198*/ 	.word	0xffffffff


	//   ....[31]....
        /*019c*/ 	.word	0xffffffff


	//   ....[32]....
        /*01a0*/ 	.word	0xffffffff


	//   ....[33]....
        /*01a4*/ 	.word	0xffffffff


	//   ....[34]....
        /*01a8*/ 	.word	0xffffffff


	//   ....[35]....
        /*01ac*/ 	.word	0xffffffff


	//   ....[36]....
        /*01b0*/ 	.word	0xffffffff


	//   ....[37]....
        /*01b4*/ 	.word	0xffffffff


	//   ....[38]....
        /*01b8*/ 	.word	0xffffffff


	//   ....[39]....
        /*01bc*/ 	.word	0xffffffff


	//   ....[40]....
        /*01c0*/ 	.word	0xffffffff


	//   ....[41]....
        /*01c4*/ 	.word	0xffffffff


	//   ....[42]....
        /*01c8*/ 	.word	0xffffffff


	//   ....[43]....
        /*01cc*/ 	.word	0xffffffff


	//   ....[44]....
        /*01d0*/ 	.word	0xffffffff


	//   ....[45]....
        /*01d4*/ 	.word	0xffffffff


	//   ....[46]....
        /*01d8*/ 	.word	0xffffffff


	//   ....[47]....
        /*01dc*/ 	.word	0xffffffff


	//   ....[48]....
        /*01e0*/ 	.word	0xffffffff


	//   ....[49]....
        /*01e4*/ 	.word	0xffffffff


	//   ....[50]....
        /*01e8*/ 	.word	0xffffffff


	//   ....[51]....
        /*01ec*/ 	.word	0xffffffff


	//   ....[52]....
        /*01f0*/ 	.word	0xffffffff


	//   ....[53]....
        /*01f4*/ 	.word	0xffffffff


	//   ....[54]....
        /*01f8*/ 	.word	0xffffffff


	//   ....[55]....
        /*01fc*/ 	.word	0xffffffff


	//   ....[56]....
        /*0200*/ 	.word	0xffffffff


	//   ....[57]....
        /*0204*/ 	.word	0xffffffff


	//   ....[58]....
        /*0208*/ 	.word	0xffffffff


	//   ....[59]....
        /*020c*/ 	.word	0xffffffff


	//   ....[60]....
        /*0210*/ 	.word	0xffffffff


	//   ....[61]....
        /*0214*/ 	.word	0xffffffff


	//   ....[62]....
        /*0218*/ 	.word	0xffffffff


	//   ....[63]....
        /*021c*/ 	.word	0xffffffff


	//   ....[64]....
        /*0220*/ 	.word	0xffffffff


	//   ....[65]....
        /*0224*/ 	.word	0xffffffff


	//   ....[66]....
        /*0228*/ 	.word	0xffffffff


	//   ....[67]....
        /*022c*/ 	.word	0xffffffff


	//   ....[68]....
        /*0230*/ 	.word	0xffffffff


	//   ....[69]....
        /*0234*/ 	.word	0xffffffff


	//   ....[70]....
        /*0238*/ 	.word	0xffffffff


	//   ....[71]....
        /*023c*/ 	.word	0xffffffff


	//   ....[72]....
        /*0240*/ 	.word	0xffffffff


	//   ....[73]....
        /*0244*/ 	.word	0xffffffff


	//   ....[74]....
        /*0248*/ 	.word	0xffffffff


	//   ....[75]....
        /*024c*/ 	.word	0xffffffff


	//   ....[76]....
        /*0250*/ 	.word	0xffffffff


	//   ....[77]....
        /*0254*/ 	.word	0xffffffff


	//   ....[78]....
        /*0258*/ 	.word	0xffffffff


	//   ....[79]....
        /*025c*/ 	.word	0xffffffff


	//   ....[80]....
        /*0260*/ 	.word	0xffffffff


	//   ....[81]....
        /*0264*/ 	.word	0xffffffff


	//   ....[82]....
        /*0268*/ 	.word	0xffffffff


	//   ....[83]....
        /*026c*/ 	.word	0xffffffff


	//   ....[84]....
        /*0270*/ 	.word	0xffffffff


	//   ....[85]....
        /*0274*/ 	.word	0xffffffff


	//   ....[86]....
        /*0278*/ 	.word	0xffffffff


	//   ....[87]....
        /*027c*/ 	.word	0xffffffff


	//   ....[88]....
        /*0280*/ 	.word	0xffffffff


	//   ....[89]....
        /*0284*/ 	.word	0xffffffff


	//   ....[90]....
        /*0288*/ 	.word	0xffffffff


	//   ....[91]....
        /*028c*/ 	.word	0xffffffff


	//   ....[92]....
        /*0290*/ 	.word	0x05000010


	//   ....[93]....
        /*0294*/ 	.word	0x05000010


	//   ....[94]....
        /*0298*/ 	.word	0x05000010


	//   ....[95]....
        /*029c*/ 	.word	0x05000010


	//   ....[96]....
        /*02a0*/ 	.word	0x05000010


	//   ....[97]....
        /*02a4*/ 	.word	0x05000010


	//   ....[98]....
        /*02a8*/ 	.word	0x05000010


	//   ....[99]....
        /*02ac*/ 	.word	0x05000010


	//   ....[100]....
        /*02b0*/ 	.word	0x05000010


	//   ....[101]....
        /*02b4*/ 	.word	0x05000010


	//   ....[102]....
        /*02b8*/ 	.word	0x05000010


	//   ....[103]....
        /*02bc*/ 	.word	0x05000010


	//   ....[104]....
        /*02c0*/ 	.word	0x05000010


	//   ....[105]....
        /*02c4*/ 	.word	0x05000010


	//   ....[106]....
        /*02c8*/ 	.word	0x05000010


	//   ....[107]....
        /*02cc*/ 	.word	0x05000010


	//   ....[108]....
        /*02d0*/ 	.word	0x05000010


	//   ....[109]....
        /*02d4*/ 	.word	0x05000010


	//   ....[110]....
        /*02d8*/ 	.word	0x05000010


	//   ....[111]....
        /*02dc*/ 	.word	0x05000010


	//   ....[112]....
        /*02e0*/ 	.word	0x05000010


	//   ....[113]....
        /*02e4*/ 	.word	0x05000010


	//   ....[114]....
        /*02e8*/ 	.word	0x05000010


	//   ....[115]....
        /*02ec*/ 	.word	0x05000010


	//   ....[116]....
        /*02f0*/ 	.word	0x05000010


	//   ....[117]....
        /*02f4*/ 	.word	0x05000010


	//   ....[118]....
        /*02f8*/ 	.word	0x05000010


	//   ....[119]....
        /*02fc*/ 	.word	0x05000010


	//   ....[120]....
        /*0300*/ 	.word	0x05000010


	//   ....[121]....
        /*0304*/ 	.word	0x05000010


	//   ....[122]....
        /*0308*/ 	.word	0x05000010


	//   ....[123]....
        /*030c*/ 	.word	0x05000010


	//   ....[124]....
        /*0310*/ 	.word	0x05000010


	//   ....[125]....
        /*0314*/ 	.word	0x05000010


	//   ....[126]....
        /*0318*/ 	.word	0x05000010


	//   ....[127]....
        /*031c*/ 	.word	0x05000010


	//   ....[128]....
        /*0320*/ 	.word	0x05000010


	//   ....[129]....
        /*0324*/ 	.word	0x05000010


	//   ....[130]....
        /*0328*/ 	.word	0x05000010


	//   ....[131]....
        /*032c*/ 	.word	0x05000010


	//   ....[132]....
        /*0330*/ 	.word	0x05000010


	//   ....[133]....
        /*0334*/ 	.word	0x05000010


	//   ....[134]....
        /*0338*/ 	.word	0x05000010


	//   ....[135]....
        /*033c*/ 	.word	0x05000010


	//   ....[136]....
        /*0340*/ 	.word	0x05000010


	//   ....[137]....
        /*0344*/ 	.word	0x05000010


	//   ....[138]....
        /*0348*/ 	.word	0x05000010


	//   ....[139]....
        /*034c*/ 	.word	0x05000010


	//   ....[140]....
        /*0350*/ 	.word	0x05000010


	//   ....[141]....
        /*0354*/ 	.word	0x05000010


	//   ....[142]....
        /*0358*/ 	.word	0x05000010


	//   ....[143]....
        /*035c*/ 	.word	0x05000010


	//   ....[144]....
        /*0360*/ 	.word	0x05000010


	//   ....[145]....
        /*0364*/ 	.word	0x05000010


	//   ....[146]....
        /*0368*/ 	.word	0x05000010


	//   ....[147]....
        /*036c*/ 	.word	0x05000010


	//----- nvinfo : EIATTR_COOP_GROUP_INSTR_OFFSETS
	.align		4
.L_446:
        /*0370*/ 	.byte	0x04, 0x28
        /*0372*/ 	.short	(.L_448 - .L_447)


	//   ....[0]....
.L_447:
        /*0374*/ 	.word	0x00003110


	//   ....[1]....
        /*0378*/ 	.word	0x00003160


	//   ....[2]....
        /*037c*/ 	.word	0x00003180


	//   ....[3]....
        /*0380*/ 	.word	0x000031d0


	//   ....[4]....
        /*0384*/ 	.word	0x000031f0


	//   ....[5]....
        /*0388*/ 	.word	0x00003240


	//   ....[6]....
        /*038c*/ 	.word	0x00003260


	//   ....[7]....
        /*0390*/ 	.word	0x000032b0


	//   ....[8]....
        /*0394*/ 	.word	0x000032d0


	//   ....[9]....
        /*0398*/ 	.word	0x00003810


	//   ....[10]....
        /*039c*/ 	.word	0x00003860


	//   ....[11]....
        /*03a0*/ 	.word	0x00003880


	//   ....[12]....
        /*03a4*/ 	.word	0x000038d0


	//   ....[13]....
        /*03a8*/ 	.word	0x000038f0


	//   ....[14]....
        /*03ac*/ 	.word	0x00003940


	//   ....[15]....
        /*03b0*/ 	.word	0x00003960


	//   ....[16]....
        /*03b4*/ 	.word	0x000039b0


	//   ....[17]....
        /*03b8*/ 	.word	0x000039d0


	//   ....[18]....
        /*03bc*/ 	.word	0x00004030


	//   ....[19]....
        /*03c0*/ 	.word	0x00004100


	//   ....[20]....
        /*03c4*/ 	.word	0x00004170


	//   ....[21]....
        /*03c8*/ 	.word	0x00004200


	//   ....[22]....
        /*03cc*/ 	.word	0x00004220


	//   ....[23]....
        /*03d0*/ 	.word	0x00004270


	//   ....[24]....
        /*03d4*/ 	.word	0x000042a0


	//   ....[25]....
        /*03d8*/ 	.word	0x00004300


	//   ....[26]....
        /*03dc*/ 	.word	0x00004330


	//   ....[27]....
        /*03e0*/ 	.word	0x00004380


	//   ....[28]....
        /*03e4*/ 	.word	0x000043b0


	//   ....[29]....
        /*03e8*/ 	.word	0x00004420


	//   ....[30]....
        /*03ec*/ 	.word	0x00004440


	//   ....[31]....
        /*03f0*/ 	.word	0x000044b0


	//   ....[32]....
        /*03f4*/ 	.word	0x00004560


	//   ....[33]....
        /*03f8*/ 	.word	0x00004640


	//   ....[34]....
        /*03fc*/ 	.word	0x000046a0


	//   ....[35]....
        /*0400*/ 	.word	0x00004700


	//   ....[36]....
        /*0404*/ 	.word	0x00004720


	//   ....[37]....
        /*0408*/ 	.word	0x00004790


	//   ....[38]....
        /*040c*/ 	.word	0x000047a0


	//   ....[39]....
        /*0410*/ 	.word	0x00004800


	//   ....[40]....
        /*0414*/ 	.word	0x00004820


	//   ....[41]....
        /*0418*/ 	.word	0x00004880


	//   ....[42]....
        /*041c*/ 	.word	0x000048a0


	//   ....[43]....
        /*0420*/ 	.word	0x00004900


	//   ....[44]....
        /*0424*/ 	.word	0x00004920


	//   ....[45]....
        /*0428*/ 	.word	0x00004990


	//   ....[46]....
        /*042c*/ 	.word	0x00009090


	//   ....[47]....
        /*0430*/ 	.word	0x000090e0


	//   ....[48]....
        /*0434*/ 	.word	0x00009100


	//   ....[49]....
        /*0438*/ 	.word	0x00009150


	//   ....[50]....
        /*043c*/ 	.word	0x00009170


	//   ....[51]....
        /*0440*/ 	.word	0x000091c0


	//   ....[52]....
        /*0444*/ 	.word	0x000091e0


	//   ....[53]....
        /*0448*/ 	.word	0x00009230


	//   ....[54]....
        /*044c*/ 	.word	0x00009250


	//   ....[55]....
        /*0450*/ 	.word	0x00009730


	//   ....[56]....
        /*0454*/ 	.word	0x00009780


	//   ....[57]....
        /*0458*/ 	.word	0x000097a0


	//   ....[58]....
        /*045c*/ 	.word	0x000097f0


	//   ....[59]....
        /*0460*/ 	.word	0x00009810


	//   ....[60]....
        /*0464*/ 	.word	0x00009860


	//   ....[61]....
        /*0468*/ 	.word	0x00009880


	//   ....[62]....
        /*046c*/ 	.word	0x000098d0


	//   ....[63]....
        /*0470*/ 	.word	0x000098f0


	//   ....[64]....
        /*0474*/ 	.word	0x00009f50


	//   ....[65]....
        /*0478*/ 	.word	0x0000a020


	//   ....[66]....
        /*047c*/ 	.word	0x0000a090


	//   ....[67]....
        /*0480*/ 	.word	0x0000a130


	//   ....[68]....
        /*0484*/ 	.word	0x0000a150


	//   ....[69]....
        /*0488*/ 	.word	0x0000a1b0


	//   ....[70]....
        /*048c*/ 	.word	0x0000a1d0


	//   ....[71]....
        /*0490*/ 	.word	0x0000a220


	//   ....[72]....
        /*0494*/ 	.word	0x0000a250


	//   ....[73]....
        /*0498*/ 	.word	0x0000a2a0


	//   ....[74]....
        /*049c*/ 	.word	0x0000a2d0


	//   ....[75]....
        /*04a0*/ 	.word	0x0000a340


	//   ....[76]....
        /*04a4*/ 	.word	0x0000a360


	//   ....[77]....
        /*04a8*/ 	.word	0x0000a3d0


	//   ....[78]....
        /*04ac*/ 	.word	0x0000a480


	//   ....[79]....
        /*04b0*/ 	.word	0x0000a560


	//   ....[80]....
        /*04b4*/ 	.word	0x0000a5c0


	//   ....[81]....
        /*04b8*/ 	.word	0x0000a630


	//   ....[82]....
        /*04bc*/ 	.word	0x0000a650


	//   ....[83]....
        /*04c0*/ 	.word	0x0000a6b0


	//   ....[84]....
        /*04c4*/ 	.word	0x0000a6c0


	//   ....[85]....
        /*04c8*/ 	.word	0x0000a710


	//   ....[86]....
        /*04cc*/ 	.word	0x0000a730


	//   ....[87]....
        /*04d0*/ 	.word	0x0000a790


	//   ....[88]....
        /*04d4*/ 	.word	0x0000a7b0


	//   ....[89]....
        /*04d8*/ 	.word	0x0000a810


	//   ....[90]....
        /*04dc*/ 	.word	0x0000a830


	//   ....[91]....
        /*04e0*/ 	.word	0x0000a8b0


	//   ....[92]....
        /*04e4*/ 	.word	0x0000bb50


	//   ....[93]....
        /*04e8*/ 	.word	0x0000bbd0


	//   ....[94]....
        /*04ec*/ 	.word	0x0000bc70


	//   ....[95]....
        /*04f0*/ 	.word	0x0000bd50


	//   ....[96]....
        /*04f4*/ 	.word	0x0000bda0


	//   ....[97]....
        /*04f8*/ 	.word	0x0000be60


	//   ....[98]....
        /*04fc*/ 	.word	0x0000beb0


	//   ....[99]....
        /*0500*/ 	.word	0x0000bf50


	//   ....[100]....
        /*0504*/ 	.word	0x0000bfc0


	//   ....[101]....
        /*0508*/ 	.word	0x0000c040


	//   ....[102]....
        /*050c*/ 	.word	0x0000c0c0


	//   ....[103]....
        /*0510*/ 	.word	0x0000c150


	//   ....[104]....
        /*0514*/ 	.word	0x0000c1c0


	//   ....[105]....
        /*0518*/ 	.word	0x0000c280


	//   ....[106]....
        /*051c*/ 	.word	0x0000c2f0


	//   ....[107]....
        /*0520*/ 	.word	0x0000c370


	//   ....[108]....
        /*0524*/ 	.word	0x0000c410


	//   ....[109]....
        /*0528*/ 	.word	0x0000c4f0


	//   ....[110]....
        /*052c*/ 	.word	0x0000c540


	//   ....[111]....
        /*0530*/ 	.word	0x0000c600


	//   ....[112]....
        /*0534*/ 	.word	0x0000c650


	//   ....[113]....
        /*0538*/ 	.word	0x0000c700


	//   ....[114]....
        /*053c*/ 	.word	0x0000c750


	//   ....[115]....
        /*0540*/ 	.word	0x0000c800


	//   ....[116]....
        /*0544*/ 	.word	0x0000c850


	//   ....[117]....
        /*0548*/ 	.word	0x0000c8e0


	//   ....[118]....
        /*054c*/ 	.word	0x0000c930


	//   ....[119]....
        /*0550*/ 	.word	0x0000c9c0


	//   ....[120]....
        /*0554*/ 	.word	0x0000ca30


	//   ....[121]....
        /*0558*/ 	.word	0x0000cab0


	//   ....[122]....
        /*055c*/ 	.word	0x0000cb50


	//   ....[123]....
        /*0560*/ 	.word	0x0000cc30


	//   ....[124]....
        /*0564*/ 	.word	0x0000cc80


	//   ....[125]....
        /*0568*/ 	.word	0x0000cd40


	//   ....[126]....
        /*056c*/ 	.word	0x0000cd90


	//   ....[127]....
        /*0570*/ 	.word	0x0000ce30


	//   ....[128]....
        /*0574*/ 	.word	0x0000cea0


	//   ....[129]....
        /*0578*/ 	.word	0x0000cf20


	//   ....[130]....
        /*057c*/ 	.word	0x0000cfa0


	//   ....[131]....
        /*0580*/ 	.word	0x0000d030


	//   ....[132]....
        /*0584*/ 	.word	0x0000d0a0


	//   ....[133]....
        /*0588*/ 	.word	0x0000d160


	//   ....[134]....
        /*058c*/ 	.word	0x0000d1d0


	//   ....[135]....
        /*0590*/ 	.word	0x0000d250


	//   ....[136]....
        /*0594*/ 	.word	0x0000d2f0


	//   ....[137]....
        /*0598*/ 	.word	0x0000d3d0


	//   ....[138]....
        /*059c*/ 	.word	0x0000d420


	//   ....[139]....
        /*05a0*/ 	.word	0x0000d4e0


	//   ....[140]....
        /*05a4*/ 	.word	0x0000d530


	//   ....[141]....
        /*05a8*/ 	.word	0x0000d5e0


	//   ....[142]....
        /*05ac*/ 	.word	0x0000d630


	//   ....[143]....
        /*05b0*/ 	.word	0x0000d6e0


	//   ....[144]....
        /*05b4*/ 	.word	0x0000d730


	//   ....[145]....
        /*05b8*/ 	.word	0x0000d7c0


	//   ....[146]....
        /*05bc*/ 	.word	0x0000d810


	//   ....[147]....
        /*05c0*/ 	.word	0x0000d8a0


	//----- nvinfo : EIATTR_VRC_CTA_INIT_COUNT
	.align		4
.L_448:
        /*05c4*/ 	.byte	0x02, 0x4a
	.zero		1
	.zero		1


	//----- nvinfo : EIATTR_EXIT_INSTR_OFFSETS
	.align		4
        /*05c8*/ 	.byte	0x04, 0x1c
        /*05ca*/ 	.short	(.L_450 - .L_449)


	//   ....[0]....
.L_449:
        /*05cc*/ 	.word	0x00005360


	//   ....[1]....
        /*05d0*/ 	.word	0x00005560


	//   ....[2]....
        /*05d4*/ 	.word	0x00005ad0


	//   ....[3]....
        /*05d8*/ 	.word	0x00005b60


	//   ....[4]....
        /*05dc*/ 	.word	0x0000bab0


	//   ....[5]....
        /*05e0*/ 	.word	0x0000bb00


	//----- nvinfo : EIATTR_MAX_THREADS
	.align		4
.L_450:
        /*05e4*/ 	.byte	0x04, 0x05
        /*05e6*/ 	.short	(.L_452 - .L_451)
.L_451:
        /*05e8*/ 	.word	0x00000200
        /*05ec*/ 	.word	0x00000001
        /*05f0*/ 	.word	0x00000001


	//----- nvinfo : EIATTR_CRS_STACK_SIZE
	.align		4
.L_452:
        /*05f4*/ 	.byte	0x04, 0x1e
        /*05f6*/ 	.short	(.L_454 - .L_453)
.L_453:
        /*05f8*/ 	.word	0x00000000


	//----- nvinfo : EIATTR_CBANK_PARAM_SIZE
	.align		4
.L_454:
        /*05fc*/ 	.byte	0x03, 0x19
        /*05fe*/ 	.short	0x0060


	//----- nvinfo : EIATTR_PARAM_CBANK
	.align		4
        /*0600*/ 	.byte	0x04, 0x0a
        /*0602*/ 	.short	(.L_456 - .L_455)
	.align		4
.L_455:
        /*0604*/ 	.word	index@(.nv.constant0._ZN6thrust24THRUST_300001_SM_1000_NS8cuda_cub4core6detail13_kernel_agentINS1_16__set_operations10SetOpAgentINS0_6detail15normal_iteratorINS0_10device_ptrIiEEEESB_PiSC_SB_SC_lN4cuda3std3__44lessIiEENS5_31serial_set_symmetric_differenceENSF_17integral_constantIbLb0EEEEEJSB_SB_SC_SC_llSB_SC_SH_SI_PNSF_4pairIllEEPmN3cub18CUB_300001_SM_100013ScanTileStateIlLb1EEEEEEvDpT0_)
        /*0608*/ 	.short	0x0380
        /*060a*/ 	.short	0x0060


	//----- nvinfo : EIATTR_SW_WAR
	.align		4
.L_456:
        /*060c*/ 	.byte	0x04, 0x36
        /*060e*/ 	.short	(.L_458 - .L_457)
.L_457:
        /*0610*/ 	.word	0x00000008
.L_458:


//--------------------- .nv.info._ZN6thrust24THRUST_300001_SM_1000_NS8cuda_cub4core6detail13_kernel_agentINS1_16__set_operations14PartitionAgentINS0_6detail15normal_iteratorINS0_10device_ptrIiEEEESB_lN4cuda3std3__44lessIiEEEEJSB_SB_lllPNSE_4pairIllEESG_iEEEvDpT0_ --------------------------
	.section	.nv.info._ZN6thrust24THRUST_300001_SM_1000_NS8cuda_cub4core6detail13_kernel_agentINS1_16__set_operations14PartitionAgentINS0_6detail15normal_iteratorINS0_10device_ptrIiEEEESB_lN4cuda3std3__44lessIiEEEEJSB_SB_lllPNSE_4pairIllEESG_iEEEvDpT0_,"",@"SHT_CUDA_INFO"
	.sectionflags	@""
	.align	4


	//----- nvinfo : EIATTR_CUDA_API_VERSION
	.align		4
        /*0000*/ 	.byte	0x04, 0x37
        /*0002*/ 	.short	(.L_460 - .L_459)
.L_459:
        /*0004*/ 	.word	0x00000082


	//----- nvinfo : EIATTR_KPARAM_INFO
	.align		4
.L_460:
        /*0008*/ 	.byte	0x04, 0x17
        /*000a*/ 	.short	(.L_462 - .L_461)
.L_461:
        /*000c*/ 	.word	0x00000000
        /*0010*/ 	.short	0x0007
        /*0012*/ 	.short	0x0034
        /*0014*/ 	.byte	0x00, 0xf0, 0x11, 0x00


	//----- nvinfo : EIATTR_KPARAM_INFO
	.align		4
.L_462:
        /*0018*/ 	.byte	0x04, 0x17
        /*001a*/ 	.short	(.L_464 - .L_463)
.L_463:
        /*001c*/ 	.word	0x00000000
        /*0020*/ 	.short	0x0006
        /*0022*/ 	.short	0x0030
        /*0024*/ 	.byte	0x00, 0xf0, 0x05, 0x00


	//----- nvinfo : EIATTR_KPARAM_INFO
	.align		4
.L_464:
        /*0028*/ 	.byte	0x04, 0x17
        /*002a*/ 	.short	(.L_466 - .L_465)
.L_465:
        /*002c*/ 	.word	0x00000000
        /*0030*/ 	.short	0x0005
        /*0032*/ 	.short	0x0028
        /*0034*/ 	.byte	0x00, 0xf5, 0x21, 0x00


	//----- nvinfo : EIATTR_KPARAM_INFO
	.align		4
.L_466:
        /*0038*/ 	.byte	0x04, 0x17
        /*003a*/ 	.short	(.L_468 - .L_467)
.L_467:
        /*003c*/ 	.word	0x00000000
        /*0040*/ 	.short	0x0004
        /*0042*/ 	.short	0x0020
        /*0044*/ 	.byte	0x00, 0xf0, 0x21, 0x00


	//----- nvinfo : EIATTR_KPARAM_INFO
	.align		4
.L_468:
        /*0048*/ 	.byte	0x04, 0x17
        /*004a*/ 	.short	(.L_470 - .L_469)
.L_469:
        /*004c*/ 	.word	0x00000000
        /*0050*/ 	.short	0x0003
        /*0052*/ 	.short	0x0018
        /*0054*/ 	.byte	0x00, 0xf0, 0x21, 0x00


	//----- nvinfo : EIATTR_KPARAM_INFO
	.align		4
.L_470:
        /*0058*/ 	.byte	0x04, 0x17
        /*005a*/ 	.short	(.L_472 - .L_471)
.L_471:
        /*005c*/ 	.word	0x00000000
        /*0060*/ 	.short	0x0002
        /*0062*/ 	.short	0x0010
        /*0064*/ 	.byte	0x00, 0xf0, 0x21, 0x00


	//----- nvinfo : EIATTR_KPARAM_INFO
	.align		4
.L_472:
        /*0068*/ 	.byte	0x04, 0x17
        /*006a*/ 	.short	(.L_474 - .L_473)
.L_473:
        /*006c*/ 	.word	0x00000000
        /*0070*/ 	.short	0x0001
        /*0072*/ 	.short	0x0008
        /*0074*/ 	.byte	0x00, 0xf0, 0x21, 0x00


	//----- nvinfo : EIATTR_KPARAM_INFO
	.align		4
.L_474:
        /*0078*/ 	.byte	0x04, 0x17
        /*007a*/ 	.short	(.L_476 - .L_475)
.L_475:
        /*007c*/ 	.word	0x00000000
        /*0080*/ 	.short	0x0000
        /*0082*/ 	.short	0x0000
        /*0084*/ 	.byte	0x00, 0xf0, 0x21, 0x00


	//----- nvinfo : EIATTR_SPARSE_MMA_MASK
	.align		4
.L_476:
        /*0088*/ 	.byte	0x03, 0x50
        /*008a*/ 	.short	0x0000


	//----- nvinfo : EIATTR_MAXREG_COUNT
	.align		4
        /*008c*/ 	.byte	0x03, 0x1b
        /*008e*/ 	.short	0x00ff


	//----- nvinfo : EIATTR_MERCURY_ISA_VERSION
	.align		4
        /*0090*/ 	.byte	0x03, 0x5f
        /*0092*/ 	.short	0x0101


	//----- nvinfo : EIATTR_VRC_CTA_INIT_COUNT
	.align		4
        /*0094*/ 	.byte	0x02, 0x4a
	.zero		1
	.zero		1


	//----- nvinfo : EIATTR_EXIT_INSTR_OFFSETS
	.align		4
        /*0098*/ 	.byte	0x04, 0x1c
        /*009a*/ 	.short	(.L_478 - .L_477)


	//   ....[0]....
.L_477:
        /*009c*/ 	.word	0x00000080


	//   ....[1]....
        /*00a0*/ 	.word	0x00001640


	//----- nvinfo : EIATTR_MAX_THREADS
	.align		4
.L_478:
        /*00a4*/ 	.byte	0x04, 0x05
        /*00a6*/ 	.short	(.L_480 - .L_479)
.L_479:
        /*00a8*/ 	.word	0x00000100
        /*00ac*/ 	.word	0x00000001
        /*00b0*/ 	.word	0x00000001


	//----- nvinfo : EIATTR_CRS_STACK_SIZE
	.align		4
.L_480:
        /*00b4*/ 	.byte	0x04, 0x1e
        /*00b6*/ 	.short	(.L_482 - .L_481)
.L_481:
        /*00b8*/ 	.word	0x00000000


	//----- nvinfo : EIATTR_CBANK_PARAM_SIZE
	.align		4
.L_482:
        /*00bc*/ 	.byte	0x03, 0x19
        /*00be*/ 	.short	0x0038


	//----- nvinfo : EIATTR_PARAM_CBANK
	.align		4
        /*00c0*/ 	.byte	0x04, 0x0a
        /*00c2*/ 	.short	(.L_484 - .L_483)
	.align		4
.L_483:
        /*00c4*/ 	.word	index@(.nv.constant0._ZN6thrust24THRUST_300001_SM_1000_NS8cuda_cub4core6detail13_kernel_agentINS1_16__set_operations14PartitionAgentINS0_6detail15normal_iteratorINS0_10device_ptrIiEEEESB_lN4cuda3std3__44lessIiEEEEJSB_SB_lllPNSE_4pairIllEESG_iEEEvDpT0_)
        /*00c8*/ 	.short	0x0380
        /*00ca*/ 	.short	0x0038


	//----- nvinfo : EIATTR_SW_WAR
	.align		4
.L_484:
        /*00cc*/ 	.byte	0x04, 0x36
        /*00ce*/ 	.short	(.L_486 - .L_485)
.L_485:
        /*00d0*/ 	.word	0x00000008
.L_486:


//--------------------- .nv.info._ZN6thrust24THRUST_300001_SM_1000_NS8cuda_cub4core6detail13_kernel_agentINS1_16__set_operations9InitAgentIN3cub18CUB_300001_SM_100013ScanTileStateIlLb1EEElEEJSA_lEEEvDpT0_ --------------------------
	.section	.nv.info._ZN6thrust24THRUST_300001_SM_1000_NS8cuda_cub4core6detail13_kernel_agentINS1_16__set_operations9InitAgentIN3cub18CUB_300001_SM_100013ScanTileStateIlLb1EEElEEJSA_lEEEvDpT0_,"",@"SHT_CUDA_INFO"
	.sectionflags	@""
	.align	4


	//----- nvinfo : EIATTR_CUDA_API_VERSION
	.align		4
        /*0000*/ 	.byte	0x04, 0x37
        /*0002*/ 	.short	(.L_488 - .L_487)
.L_487:
        /*0004*/ 	.word	0x00000082


	//----- nvinfo : EIATTR_KPARAM_INFO
	.align		4
.L_488:
        /*0008*/ 	.byte	0x04, 0x17
        /*000a*/ 	.short	(.L_490 - .L_489)
.L_489:
        /*000c*/ 	.word	0x00000000
        /*0010*/ 	.short	0x0001
        /*0012*/ 	.short	0x0008
        /*0014*/ 	.byte	0x00, 0xf0, 0x21, 0x00


	//----- nvinfo : EIATTR_KPARAM_INFO
	.align		4
.L_490:
        /*0018*/ 	.byte	0x04, 0x17
        /*001a*/ 	.short	(.L_492 - .L_491)
.L_491:
        /*001c*/ 	.word	0x00000000
        /*0020*/ 	.short	0x0000
        /*0022*/ 	.short	0x0000
        /*0024*/ 	.byte	0x00, 0xf0, 0x21, 0x00


	//----- nvinfo : EIATTR_SPARSE_MMA_MASK
	.align		4
.L_492:
        /*0028*/ 	.byte	0x03, 0x50
        /*002a*/ 	.short	0x0000


	//----- nvinfo : EIATTR_MAXREG_COUNT
	.align		4
        /*002c*/ 	.byte	0x03, 0x1b
        /*002e*/ 	.short	0x00ff


	//----- nvinfo : EIATTR_MERCURY_ISA_VERSION
	.align		4
        /*0030*/ 	.byte	0x03, 0x5f
        /*0032*/ 	.short	0x0101


	//----- nvinfo : EIATTR_VRC_CTA_INIT_COUNT
	.align		4
        /*0034*/ 	.byte	0x02, 0x4a
	.zero		1
	.zero		1


	//----- nvinfo : EIATTR_EXIT_INSTR_OFFSETS
	.align		4
        /*0038*/ 	.byte	0x04, 0x1c
        /*003a*/ 	.short	(.L_494 - .L_493)


	//   ....[0]....
.L_493:
        /*003c*/ 	.word	0x00000100


	//   ....[1]....
        /*0040*/ 	.word	0x00000140


	//----- nvinfo : EIATTR_MAX_THREADS
	.align		4
.L_494:
        /*0044*/ 	.byte	0x04, 0x05
        /*0046*/ 	.short	(.L_496 - .L_495)
.L_495:
        /*0048*/ 	.word	0x00000080
        /*004c*/ 	.word	0x00000001
        /*0050*/ 	.word	0x00000001


	//----- nvinfo : EIATTR_CBANK_PARAM_SIZE
	.align		4
.L_496:
        /*0054*/ 	.byte	0x03, 0x19
        /*0056*/ 	.short	0x0010


	//----- nvinfo : EIATTR_PARAM_CBANK
	.align		4
        /*0058*/ 	.byte	0x04, 0x0a
        /*005a*/ 	.short	(.L_498 - .L_497)
	.align		4
.L_497:
        /*005c*/ 	.word	index@(.nv.constant0._ZN6thrust24THRUST_300001_SM_1000_NS8cuda_cub4core6detail13_kernel_agentINS1_16__set_operations9InitAgentIN3cub18CUB_300001_SM_100013ScanTileStateIlLb1EEElEEJSA_lEEEvDpT0_)
        /*0060*/ 	.short	0x0380
        /*0062*/ 	.short	0x0010


	//----- nvinfo : EIATTR_SW_WAR
	.align		4
.L_498:
        /*0064*/ 	.byte	0x04, 0x36
        /*0066*/ 	.short	(.L_500 - .L_499)
.L_499:
        /*0068*/ 	.word	0x00000008
.L_500:


//--------------------- .nv.info._ZN6thrust24THRUST_300001_SM_1000_NS8cuda_cub4core6detail13_kernel_agentINS1_16__set_operations10SetOpAgentINS0_6detail15normal_iteratorINS0_10device_ptrIiEEEESB_PiSC_SB_SC_iN4cuda3std3__44lessIiEENS5_31serial_set_symmetric_differenceENSF_17integral_constantIbLb0EEEEEJSB_SB_SC_SC_iiSB_SC_SH_SI_PNSF_4pairIiiEEPmN3cub18CUB_300001_SM_100013ScanTileStateIiLb1EEEEEEvDpT0_ --------------------------
	.section	.nv.info._ZN6thrust24THRUST_300001_SM_1000_NS8cuda_cub4core6detail13_kernel_agentINS1_16__set_operations10SetOpAgentINS0_6detail15normal_iteratorINS0_10device_ptrIiEEEESB_PiSC_SB_SC_iN4cuda3std3__44lessIiEENS5_31serial_set_symmetric_differenceENSF_17integral_constantIbLb0EEEEEJSB_SB_SC_SC_iiSB_SC_SH_SI_PNSF_4pairIiiEEPmN3cub18CUB_300001_SM_100013ScanTileStateIiLb1EEEEEEvDpT0_,"",@"SHT_CUDA_INFO"
	.sectionflags	@""
	.align	4


	//----- nvinfo : EIATTR_CUDA_API_VERSION
	.align		4
        /*0000*/ 	.byte	0x04, 0x37
        /*0002*/ 	.short	(.L_502 - .L_501)
.L_501:
        /*0004*/ 	.word	0x00000082


	//----- nvinfo : EIATTR_KPARAM_INFO
	.align		4
.L_502:
        /*0008*/ 	.byte	0x04, 0x17
        /*000a*/ 	.short	(.L_504 - .L_503)
.L_503:
        /*000c*/ 	.word	0x00000000
        /*0010*/ 	.short	0x000c
        /*0012*/ 	.short	0x0050
        /*0014*/ 	.byte	0x00, 0xf0, 0x21, 0x00


	//----- nvinfo : EIATTR_KPARAM_INFO
	.align		4
.L_504:
        /*0018*/ 	.byte	0x04, 0x17
        /*001a*/ 	.short	(.L_506 - .L_505)
.L_505:
        /*001c*/ 	.word	0x00000000
        /*0020*/ 	.short	0x000b
        /*0022*/ 	.short	0x0048
        /*0024*/ 	.byte	0x00, 0xf5, 0x21, 0x00


	//----- nvinfo : EIATTR_KPARAM_INFO
	.align		4
.L_506:
        /*0028*/ 	.byte	0x04, 0x17
        /*002a*/ 	.short	(.L_508 - .L_507)
.L_507:
        /*002c*/ 	.word	0x00000000
        /*0030*/ 	.short	0x000a
        /*0032*/ 	.short	0x0040
        /*0034*/ 	.byte	0x00, 0xf5, 0x21, 0x00


	//----- nvinfo : EIATTR_KPARAM_INFO
	.align		4
.L_508:
        /*0038*/ 	.byte	0x04, 0x17
        /*003a*/ 	.short	(.L_510 - .L_509)
.L_509:
        /*003c*/ 	.word	0x00000000
        /*0040*/ 	.short	0x0009
        /*0042*/ 	.short	0x0039
        /*0044*/ 	.byte	0x00, 0xf0, 0x05, 0x00


	//----- nvinfo : EIATTR_KPARAM_INFO
	.align		4
.L_510:
        /*0048*/ 	.byte	0x04, 0x17
        /*004a*/ 	.short	(.L_512 - .L_511)
.L_511:
        /*004c*/ 	.word	0x00000000
        /*0050*/ 	.short	0x0008
        /*0052*/ 	.short	0x0038
        /*0054*/ 	.byte	0x00, 0xf0, 0x05, 0x00


	//----- nvinfo : EIATTR_KPARAM_INFO
	.align		4
.L_512:
        /*0058*/ 	.byte	0x04, 0x17
        /*005a*/ 	.short	(.L_514 - .L_513)
.L_513:
        /*005c*/ 	.word	0x00000000
        /*0060*/ 	.short	0x0007
        /*0062*/ 	.short	0x0030
        /*0064*/ 	.byte	0x00, 0xf5, 0x21, 0x00


	//----- nvinfo : EIATTR_KPARAM_INFO
	.align		4
.L_514:
        /*0068*/ 	.byte	0x04, 0x17
        /*006a*/ 	.short	(.L_516 - .L_515)
.L_515:
        /*006c*/ 	.word	0x00000000
        /*0070*/ 	.short	0x0006
        /*0072*/ 	.short	0x0028
        /*0074*/ 	.byte	0x00, 0xf0, 0x21, 0x00


	//----- nvinfo : EIATTR_KPARAM_INFO
	.align		4
.L_516:
        /*0078*/ 	.byte	0x04, 0x17
        /*007a*/ 	.short	(.L_518 - .L_517)
.L_517:
        /*007c*/ 	.word	0x00000000
        /*0080*/ 	.short	0x0005
        /*0082*/ 	.short	0x0024
        /*0084*/ 	.byte	0x00, 0xf0, 0x11, 0x00


	//----- nvinfo : EIATTR_KPARAM_INFO
	.align		4
.L_518:
        /*0088*/ 	.byte	0x04, 0x17
        /*008a*/ 	.short	(.L_520 - .L_519)
.L_519:
        /*008c*/ 	.word	0x00000000
        /*0090*/ 	.short	0x0004
        /*0092*/ 	.short	0x0020
        /*0094*/ 	.byte	0x00, 0xf0, 0x11, 0x00


	//----- nvinfo : EIATTR_KPARAM_INFO
	.align		4
.L_520:
        /*0098*/ 	.byte	0x04, 0x17
        /*009a*/ 	.short	(.L_522 - .L_521)
.L_521:
        /*009c*/ 	.word	0x00000000
        /*00a0*/ 	.short	0x0003
        /*00a2*/ 	.short	0x0018
        /*00a4*/ 	.byte	0x00, 0xf5, 0x21, 0x00


	//----- nvinfo : EIATTR_KPARAM_INFO
	.align		4
.L_522:
        /*00a8*/ 	.byte	0x04, 0x17
        /*00aa*/ 	.short	(.L_524 - .L_523)
.L_523:
        /*00ac*/ 	.word	0x00000000
        /*00b0*/ 	.short	0x0002
        /*00b2*/ 	.short	0x0010
        /*00b4*/ 	.byte	0x00, 0xf5, 0x21, 0x00


	//----- nvinfo : EIATTR_KPARAM_INFO
	.align		4
.L_524:
        /*00b8*/ 	.byte	0x04, 0x17
        /*00ba*/ 	.short	(.L_526 - .L_525)
.L_525:
        /*00bc*/ 	.word	0x00000000
        /*00c0*/ 	.short	0x0001
        /*00c2*/ 	.short	0x0008
        /*00c4*/ 	.byte	0x00, 0xf0, 0x21, 0x00


	//----- nvinfo : EIATTR_KPARAM_INFO
	.align		4
.L_526:
        /*00c8*/ 	.byte	0x04, 0x17
        /*00ca*/ 	.short	(.L_528 - .L_527)
.L_527:
        /*00cc*/ 	.word	0x00000000
        /*00d0*/ 	.short	0x0000
        /*00d2*/ 	.short	0x0000
        /*00d4*/ 	.byte	0x00, 0xf0, 0x21, 0x00


	//----- nvinfo : EIATTR_SPARSE_MMA_MASK
	.align		4
.L_528:
        /*00d8*/ 	.byte	0x03, 0x50
        /*00da*/ 	.short	0x0000


	//----- nvinfo : EIATTR_MAXREG_COUNT
	.align		4
        /*00dc*/ 	.byte	0x03, 0x1b
        /*00de*/ 	.short	0x0080


	//----- nvinfo : EIATTR_NUM_BARRIERS
	.align		4
        /*00e0*/ 	.byte	0x02, 0x4c
        /*00e2*/ 	.byte	0x01
	.zero		1


	//----- nvinfo : EIATTR_MERCURY_ISA_VERSION
	.align		4
        /*00e4*/ 	.byte	0x03, 0x5f
        /*00e6*/ 	.short	0x0101


	//----- nvinfo : EIATTR_COOP_GROUP_MASK_REGIDS
	.align		4
        /*00e8*/ 	.byte	0x04, 0x29
        /*00ea*/ 	.short	(.L_530 - .L_529)


	//   ....[0]....
.L_529:
        /*00ec*/ 	.word	0xffffffff


	//   ....[1]....
        /*00f0*/ 	.word	0xffffffff


	//   ....[2]....
        /*00f4*/ 	.word	0xffffffff


	//   ....[3]....
        /*00f8*/ 	.word	0xffffffff


	//   ....[4]....
        /*00fc*/ 	.word	0xffffffff


	//   ....[5]....
        /*0100*/ 	.word	0xffffffff


	//   ....[6]....
        /*0104*/ 	.word	0xffffffff


	//   ....[7]....
        /*0108*/ 	.word	0xffffffff


	//   ....[8]....
        /*010c*/ 	.word	0xffffffff


	//   ....[9]....
        /*0110*/ 	.word	0xffffffff


	//   ....[10]....
        /*0114*/ 	.word	0xffffffff


	//   ....[11]....
        /*0118*/ 	.word	0xffffffff


	//   ....[12]....
        /*011c*/ 	.word	0xffffffff


	//   ....[13]....
        /*0120*/ 	.word	0xffffffff


	//   ....[14]....
        /*0124*/ 	.word	0xffffffff


	//   ....[15]....
        /*0128*/ 	.word	0xffffffff


	//   ....[16]....
        /*012c*/ 	.word	0xffffffff


	//   ....[17]....
        /*0130*/ 	.word	0xffffffff


	//   ....[18]....
        /*0134*/ 	.word	0xffffffff


	//   ....[19]....
        /*0138*/ 	.word	0xffffffff


	//   ....[20]....
        /*013c*/ 	.word	0xffffffff


	//   ....[21]....
        /*0140*/ 	.word	0xffffffff


	//   ....[22]....
        /*0144*/ 	.word	0xffffffff


	//   ....[23]....
        /*0148*/ 	.word	0xffffffff


	//   ....[24]....
        /*014c*/ 	.word	0xffffffff


	//   ....[25]....
        /*0150*/ 	.word	0xffffffff


	//   ....[26]....
        /*0154*/ 	.word	0xffffffff


	//   ....[27]....
        /*0158*/ 	.word	0xffffffff


	//   ....[28]....
        /*015c*/ 	.word	0xffffffff


	//   ....[29]....
        /*0160*/ 	.word	0xffffffff


	//   ....[30]....
        /*0164*/ 	.word	0xffffffff


	//   ....[31]....
        /*0168*/ 	.word	0xffffffff


	//   ....[32]....
        /*016c*/ 	.word	0xffffffff


	//   ....[33]....
        /*0170*/ 	.word	0xffffffff


	//   ....[34]....
        /*0174*/ 	.word	0xffffffff


	//   ....[35]....
        /*0178*/ 	.word	0xffffffff


	//   ....[36]....
        /*017c*/ 	.word	0xffffffff


	//   ....[37]....
        /*0180*/ 	.word	0xffffffff


	//   ....[38]....
        /*0184*/ 	.word	0xffffffff


	//   ....[39]....
        /*0188*/ 	.word	0xffffffff


	//   ....[40]....
        /*018c*/ 	.word	0xffffffff


	//   ....[41]....
        /*0190*/ 	.word	0xffffffff


	//   ....[42]....
        /*0194*/ 	.word	0xffffffff


	//   ....[43]....
        /*0198*/ 	.word	0xffffffff


	//   ....[44]....
        /*019c*/ 	.word	0xffffffff


	//   ....[45]....
        /*01a0*/ 	.word	0xffffffff


	//   ....[46]....
        /*01a4*/ 	.word	0xffffffff


	//   ....[47]....
        /*01a8*/ 	.word	0xffffffff


	//   ....[48]....
        /*01ac*/ 	.word	0xffffffff


	//   ....[49]....
        /*01b0*/ 	.word	0xffffffff


	//   ....[50]....
        /*01b4*/ 	.word	0xffffffff


	//   ....[51]....
        /*01b8*/ 	.word	0xffffffff


	//   ....[52]....
        /*01bc*/ 	.word	0xffffffff


	//   ....[53]....
        /*01c0*/ 	.word	0xffffffff


	//   ....[54]....
        /*01c4*/ 	.word	0xffffffff


	//   ....[55]....
        /*01c8*/ 	.word	0xffffffff


	//   ....[56]....
        /*01cc*/ 	.word	0x05000012


	//   ....[57]....
        /*01d0*/ 	.word	0x05000012


	//   ....[58]....
        /*01d4*/ 	.word	0x05000012


	//   ....[59]....
        /*01d8*/ 	.word	0x05000012


	//   ....[60]....
        /*01dc*/ 	.word	0x05000012


	//   ....[61]....
        /*01e0*/ 	.word	0x05000012


	//   ....[62]....
        /*01e4*/ 	.word	0x05000012


	//   ....[63]....
        /*01e8*/ 	.word	0x05000012


	//   ....[64]....
        /*01ec*/ 	.word	0x05000012


	//   ....[65]....
        /*01f0*/ 	.word	0x05000012


	//   ....[66]....
        /*01f4*/ 	.word	0x05000012


	//   ....[67]....
        /*01f8*/ 	.word	0x05000012


	//   ....[68]....
        /*01fc*/ 	.word	0x05000012


	//   ....[69]....
        /*0200*/ 	.word	0x05000012


	//   ....[70]....
        /*0204*/ 	.word	0x05000012


	//   ....[71]....
        /*0208*/ 	.word	0x05000012


	//   ....[72]....
        /*020c*/ 	.word	0x05000012


	//   ....[73]....
        /*0210*/ 	.word	0x05000012


	//   ....[74]....
        /*0214*/ 	.word	0x05000012


	//   ....[75]....
        /*0218*/ 	.word	0x05000012


	//   ....[76]....
        /*021c*/ 	.word	0x05000012


	//   ....[77]....
        /*0220*/ 	.word	0x05000012


	//   ....[78]....
        /*0224*/ 	.word	0x05000012


	//   ....[79]....
        /*0228*/ 	.word	0x05000012


	//   ....[80]....
        /*022c*/ 	.word	0x05000012


	//   ....[81]....
        /*0230*/ 	.word	0x05000012


	//   ....[82]....
        /*0234*/ 	.word	0x05000012


	//   ....[83]....
        /*0238*/ 	.word	0x05000012


	//   ....[84]....
        /*023c*/ 	.word	0x05000012


	//   ....[85]....
        /*0240*/ 	.word	0x05000012


	//   ....[86]....
        /*0244*/ 	.word	0x05000012


	//   ....[87]....
        /*0248*/ 	.word	0x05000012


	//   ....[88]....
        /*024c*/ 	.word	0x05000012


	//   ....[89]....
        /*0250*/ 	.word	0x05000012


	//   ....[90]....
        /*0254*/ 	.word	0x05000012


	//   ....[91]....
        /*0258*/ 	.word	0x05000012


	//----- nvinfo : EIATTR_COOP_GROUP_INSTR_OFFSETS
	.align		4
.L_530:
        /*025c*/ 	.byte	0x04, 0x28
        /*025e*/ 	.short	(.L_532 - .L_531)


	//   ....[0]....
.L_531:
        /*0260*/ 	.word	0x00003080


	//   ....[1]....
        /*0264*/ 	.word	0x000030b0


	//   ....[2]....
        /*0268*/ 	.word	0x000030d0


	//   ....[3]....
        /*026c*/ 	.word	0x000030f0


	//   ....[4]....
        /*0270*/ 	.word	0x00003110


	//   ....[5]....
        /*0274*/ 	.word	0x00003560


	//   ....[6]....
        /*0278*/ 	.word	0x000035a0


	//   ....[7]....
        /*027c*/ 	.word	0x000035c0


	//   ....[8]....
        /*0280*/ 	.word	0x000035e0


	//   ....[9]....
        /*0284*/ 	.word	0x00003600


	//   ....[10]....
        /*0288*/ 	.word	0x00003b60


	//   ....[11]....
        /*028c*/ 	.word	0x00003c30


	//   ....[12]....
        /*0290*/ 	.word	0x00003c90


	//   ....[13]....
        /*0294*/ 	.word	0x00003d20


	//   ....[14]....
        /*0298*/ 	.word	0x00003d70


	//   ....[15]....
        /*029c*/ 	.word	0x00003dc0


	//   ....[16]....
        /*02a0*/ 	.word	0x00003e10


	//   ....[17]....
        /*02a4*/ 	.word	0x00003e80


	//   ....[18]....
        /*02a8*/ 	.word	0x00003eb0


	//   ....[19]....
        /*02ac*/ 	.word	0x00003f70


	//   ....[20]....
        /*02b0*/ 	.word	0x00004050


	//   ....[21]....
        /*02b4*/ 	.word	0x000040a0


	//   ....[22]....
        /*02b8*/ 	.word	0x00004110


	//   ....[23]....
        /*02bc*/ 	.word	0x00004170


	//   ....[24]....
        /*02c0*/ 	.word	0x000041c0


	//   ....[25]....
        /*02c4*/ 	.word	0x00004210


	//   ....[26]....
        /*02c8*/ 	.word	0x00004250


	//   ....[27]....
        /*02cc*/ 	.word	0x00004290


	//   ....[28]....
        /*02d0*/ 	.word	0x000088a0


	//   ....[29]....
        /*02d4*/ 	.word	0x000088d0


	//   ....[30]....
        /*02d8*/ 	.word	0x000088f0


	//   ....[31]....
        /*02dc*/ 	.word	0x00008910


	//   ....[32]....
        /*02e0*/ 	.word	0x00008930


	//   ....[33]....
        /*02e4*/ 	.word	0x00008d30


	//   ....[34]....
        /*02e8*/ 	.word	0x00008d70


	//   ....[35]....
        /*02ec*/ 	.word	0x00008d90


	//   ....[36]....
        /*02f0*/ 	.word	0x00008db0


	//   ....[37]....
        /*02f4*/ 	.word	0x00008dd0


	//   ....[38]....
        /*02f8*/ 	.word	0x00009330


	//   ....[39]....
        /*02fc*/ 	.word	0x00009400


	//   ....[40]....
        /*0300*/ 	.word	0x00009460


	//   ....[41]....
        /*0304*/ 	.word	0x000094f0


	//   ....[42]....
        /*0308*/ 	.word	0x00009550


	//   ....[43]....
        /*030c*/ 	.word	0x000095a0


	//   ....[44]....
        /*0310*/ 	.word	0x000095f0


	//   ....[45]....
        /*0314*/ 	.word	0x00009660


	//   ....[46]....
        /*0318*/ 	.word	0x00009680


	//   ....[47]....
        /*031c*/ 	.word	0x00009740


	//   ....[48]....
        /*0320*/ 	.word	0x00009820


	//   ....[49]....
        /*0324*/ 	.word	0x00009870


	//   ....[50]....
        /*0328*/ 	.word	0x000098e0


	//   ....[51]....
        /*032c*/ 	.word	0x00009940


	//   ....[52]....
        /*0330*/ 	.word	0x00009990


	//   ....[53]....
        /*0334*/ 	.word	0x000099e0


	//   ....[54]....
        /*0338*/ 	.word	0x00009a20


	//   ....[55]....
        /*033c*/ 	.word	0x00009a60


	//   ....[56]....
        /*0340*/ 	.word	0x0000ac70


	//   ....[57]....
        /*0344*/ 	.word	0x0000acf0


	//   ....[58]....
        /*0348*/ 	.word	0x0000ad80


	//   ....[59]....
        /*034c*/ 	.word	0x0000ae50


	//   ....[60]....
        /*0350*/ 	.word	0x0000af00


	//   ....[61]....
        /*0354*/ 	.word	0x0000af90


	//   ....[62]....
        /*0358*/ 	.word	0x0000b010


	//   ....[63]....
        /*035c*/ 	.word	0x0000b090


	//   ....[64]....
        /*0360*/ 	.word	0x0000b170


	//   ....[65]....
        /*0364*/ 	.word	0x0000b1e0


	//   ....[66]....
        /*0368*/ 	.word	0x0000b260


	//   ....[67]....
        /*036c*/ 	.word	0x0000b2e0


	//   ....[68]....
        /*0370*/ 	.word	0x0000b3a0


	//   ....[69]....
        /*0374*/ 	.word	0x0000b440


	//   ....[70]....
        /*0378*/ 	.word	0x0000b4e0


	//   ....[71]....
        /*037c*/ 	.word	0x0000b570


	//   ....[72]....
        /*0380*/ 	.word	0x0000b5e0


	//   ....[73]....
        /*0384*/ 	.word	0x0000b650


	//   ....[74]....
        /*0388*/ 	.word	0x0000b6c0


	//   ....[75]....
        /*038c*/ 	.word	0x0000b740


	//   ....[76]....
        /*0390*/ 	.word	0x0000b7d0


	//   ....[77]....
        /*0394*/ 	.word	0x0000b8d0


	//   ....[78]....
        /*0398*/ 	.word	0x0000b950


	//   ....[79]....
        /*039c*/ 	.word	0x0000b9e0


	//   ....[80]....
        /*03a0*/ 	.word	0x0000ba70


	//   ....[81]....
        /*03a4*/ 	.word	0x0000bae0


	//   ....[82]....
        /*03a8*/ 	.word	0x0000bbc0


	//   ....[83]....
        /*03ac*/ 	.word	0x0000bc30


	//   ....[84]....
        /*03b0*/ 	.word	0x0000bcb0


	//   ....[85]....
        /*03b4*/ 	.word	0x0000bd30


	//   ....[86]....
        /*03b8*/ 	.word	0x0000bdf0


	//   ....[87]....
        /*03bc*/ 	.word	0x0000be90


	//   ....[88]....
        /*03c0*/ 	.word	0x0000bf30


	//   ....[89]....
        /*03c4*/ 	.word	0x0000bfc0


	//   ....[90]....
        /*03c8*/ 	.word	0x0000c030


	//   ....[91]....
        /*03cc*/ 	.word	0x0000c0a0


	//----- nvinfo : EIATTR_VRC_CTA_INIT_COUNT
	.align		4
.L_532:
        /*03d0*/ 	.byte	0x02, 0x4a
	.zero		1
	.zero		1


	//----- nvinfo : EIATTR_EXIT_INSTR_OFFSETS
	.align		4
        /*03d4*/ 	.byte	0x04, 0x1c
        /*03d6*/ 	.short	(.L_534 - .L_533)


	//   ....[0]....
.L_533:
        /*03d8*/ 	.word	0x00004be0


	//   ....[1]....
        /*03dc*/ 	.word	0x00004d90


	//   ....[2]....
        /*03e0*/ 	.word	0x00005330


	//   ....[3]....
        /*03e4*/ 	.word	0x000053d0


	//   ....[4]....
        /*03e8*/ 	.word	0x0000abd0


	//   ....[5]....
        /*03ec*/ 	.word	0x0000ac20


	//----- nvinfo : EIATTR_MAX_THREADS
	.align		4
.L_534:
        /*03f0*/ 	.byte	0x04, 0x05
        /*03f2*/ 	.short	(.L_536 - .L_535)
.L_535:
        /*03f4*/ 	.word	0x00000200
        /*03f8*/ 	.word	0x00000001
        /*03fc*/ 	.word	0x00000001


	//----- nvinfo : EIATTR_CRS_STACK_SIZE
	.align		4
.L_536:
        /*0400*/ 	.byte	0x04, 0x1e
        /*0402*/ 	.short	(.L_538 - .L_537)
.L_537:
        /*0404*/ 	.word	0x00000000


	//----- nvinfo : EIATTR_CBANK_PARAM_SIZE
	.align		4
.L_538:
        /*0408*/ 	.byte	0x03, 0x19
        /*040a*/ 	.short	0x0058


	//----- nvinfo : EIATTR_PARAM_CBANK
	.align		4
        /*040c*/ 	.byte	0x04, 0x0a
        /*040e*/ 	.short	(.L_540 - .L_539)
	.align		4
.L_539:
        /*0410*/ 	.word	index@(.nv.constant0._ZN6thrust24THRUST_300001_SM_1000_NS8cuda_cub4core6detail13_kernel_agentINS1_16__set_operations10SetOpAgentINS0_6detail15normal_iteratorINS0_10device_ptrIiEEEESB_PiSC_SB_SC_iN4cuda3std3__44lessIiEENS5_31serial_set_symmetric_differenceENSF_17integral_constantIbLb0EEEEEJSB_SB_SC_SC_iiSB_SC_SH_SI_PNSF_4pairIiiEEPmN3cub18CUB_300001_SM_100013ScanTileStateIiLb1EEEEEEvDpT0_)
        /*0414*/ 	.short	0x0380
        /*0416*/ 	.short	0x0058


	//----- nvinfo : EIATTR_SW_WAR
	.align		4
.L_540:
        /*0418*/ 	.byte	0x04, 0x36
        /*041a*/ 	.short	(.L_542 - .L_541)
.L_541:
        /*041c*/ 	.word	0x00000008
.L_542:


//--------------------- .nv.info._ZN6thrust24THRUST_300001_SM_1000_NS8cuda_cub4core6detail13_kernel_agentINS1_16__set_operations14PartitionAgentINS0_6detail15normal_iteratorINS0_10device_ptrIiEEEESB_iN4cuda3std3__44lessIiEEEEJSB_SB_iiiPNSE_4pairIiiEESG_iEEEvDpT0_ --------------------------
	.section	.nv.info._ZN6thrust24THRUST_300001_SM_1000_NS8cuda_cub4core6detail13_kernel_agentINS1_16__set_operations14PartitionAgentINS0_6detail15normal_iteratorINS0_10device_ptrIiEEEESB_iN4cuda3std3__44lessIiEEEEJSB_SB_iiiPNSE_4pairIiiEESG_iEEEvDpT0_,"",@"SHT_CUDA_INFO"
	.sectionflags	@""
	.align	4


	//----- nvinfo : EIATTR_CUDA_API_VERSION
	.align		4
        /*0000*/ 	.byte	0x04, 0x37
        /*0002*/ 	.short	(.L_544 - .L_543)
.L_543:
        /*0004*/ 	.word	0x00000082


	//----- nvinfo : EIATTR_KPARAM_INFO
	.align		4
.L_544:
        /*0008*/ 	.byte	0x04, 0x17
        /*000a*/ 	.short	(.L_546 - .L_545)
.L_545:
        /*000c*/ 	.word	0x00000000
        /*0010*/ 	.short	0x0007
        /*0012*/ 	.short	0x002c
        /*0014*/ 	.byte	0x00, 0xf0, 0x11, 0x00


	//----- nvinfo : EIATTR_KPARAM_INFO
	.align		4
.L_546:
        /*0018*/ 	.byte	0x04, 0x17
        /*001a*/ 	.short	(.L_548 - .L_547)
.L_547:
        /*001c*/ 	.word	0x00000000
        /*0020*/ 	.short	0x0006
        /*0022*/ 	.short	0x0028
        /*0024*/ 	.byte	0x00, 0xf0, 0x05, 0x00


	//----- nvinfo : EIATTR_KPARAM_INFO
	.align		4
.L_548:
        /*0028*/ 	.byte	0x04, 0x17
        /*002a*/ 	.short	(.L_550 - .L_549)
.L_549:
        /*002c*/ 	.word	0x00000000
        /*0030*/ 	.short	0x0005
        /*0032*/ 	.short	0x0020
        /*0034*/ 	.byte	0x00, 0xf5, 0x21, 0x00


	//----- nvinfo : EIATTR_KPARAM_INFO
	.align		4
.L_550:
        /*0038*/ 	.byte	0x04, 0x17
        /*003a*/ 	.short	(.L_552 - .L_551)
.L_551:
        /*003c*/ 	.word	0x00000000
        /*0040*/ 	.short	0x0004
        /*0042*/ 	.short	0x0018
        /*0044*/ 	.byte	0x00, 0xf0, 0x11, 0x00


	//----- nvinfo : EIATTR_KPARAM_INFO
	.align		4
.L_552:
        /*0048*/ 	.byte	0x04, 0x17
        /*004a*/ 	.short	(.L_554 - .L_553)
.L_553:
        /*004c*/ 	.word	0x00000000
        /*0050*/ 	.short	0x0003
        /*0052*/ 	.short	0x0014
        /*0054*/ 	.byte	0x00, 0xf0, 0x11, 0x00


	//----- nvinfo : EIATTR_KPARAM_INFO
	.align		4
.L_554:
        /*0058*/ 	.byte	0x04, 0x17
        /*005a*/ 	.short	(.L_556 - .L_555)
.L_555:
        /*005c*/ 	.word	0x00000000
        /*0060*/ 	.short	0x0002
        /*0062*/ 	.short	0x0010
        /*0064*/ 	.byte	0x00, 0xf0, 0x11, 0x00


	//----- nvinfo : EIATTR_KPARAM_INFO
	.align		4
.L_556:
        /*0068*/ 	.byte	0x04, 0x17
        /*006a*/ 	.short	(.L_558 - .L_557)
.L_557:
        /*006c*/ 	.word	0x00000000
        /*0070*/ 	.short	0x0001
        /*0072*/ 	.short	0x0008
        /*0074*/ 	.byte	0x00, 0xf0, 0x21, 0x00


	//----- nvinfo : EIATTR_KPARAM_INFO
	.align		4
.L_558:
        /*0078*/ 	.byte	0x04, 0x17
        /*007a*/ 	.short	(.L_560 - .L_559)
.L_559:
        /*007c*/ 	.word	0x00000000
        /*0080*/ 	.short	0x0000
        /*0082*/ 	.short	0x0000
        /*0084*/ 	.byte	0x00, 0xf0, 0x21, 0x00


	//----- nvinfo : EIATTR_SPARSE_MMA_MASK
	.align		4
.L_560:
        /*0088*/ 	.byte	0x03, 0x50
        /*008a*/ 	.short	0x0000


	//----- nvinfo : EIATTR_MAXREG_COUNT
	.align		4
        /*008c*/ 	.byte	0x03, 0x1b
        /*008e*/ 	.short	0x00ff


	//----- nvinfo : EIATTR_MERCURY_ISA_VERSION
	.align		4
        /*0090*/ 	.byte	0x03, 0x5f
        /*0092*/ 	.short	0x0101


	//----- nvinfo : EIATTR_VRC_CTA_INIT_COUNT
	.align		4
        /*0094*/ 	.byte	0x02, 0x4a
	.zero		1
	.zero		1


	//----- nvinfo : EIATTR_EXIT_INSTR_OFFSETS
	.align		4
        /*0098*/ 	.byte	0x04, 0x1c
        /*009a*/ 	.short	(.L_562 - .L_561)


	//   ....[0]....
.L_561:
        /*009c*/ 	.word	0x00000070


	//   ....[1]....
        /*00a0*/ 	.word	0x00000e50


	//----- nvinfo : EIATTR_MAX_THREADS
	.align		4
.L_562:
        /*00a4*/ 	.byte	0x04, 0x05
        /*00a6*/ 	.short	(.L_564 - .L_563)
.L_563:
        /*00a8*/ 	.word	0x00000100
        /*00ac*/ 	.word	0x00000001
        /*00b0*/ 	.word	0x00000001


	//----- nvinfo : EIATTR_CRS_STACK_SIZE
	.align		4
.L_564:
        /*00b4*/ 	.byte	0x04, 0x1e
        /*00b6*/ 	.short	(.L_566 - .L_565)
.L_565:
        /*00b8*/ 	.word	0x00000000


	//----- nvinfo : EIATTR_CBANK_PARAM_SIZE
	.align		4
.L_566:
        /*00bc*/ 	.byte	0x03, 0x19
        /*00be*/ 	.short	0x0030


	//----- nvinfo : EIATTR_PARAM_CBANK
	.align		4
        /*00c0*/ 	.byte	0x04, 0x0a
        /*00c2*/ 	.short	(.L_568 - .L_567)
	.align		4
.L_567:
        /*00c4*/ 	.word	index@(.nv.constant0._ZN6thrust24THRUST_300001_SM_1000_NS8cuda_cub4core6detail13_kernel_agentINS1_16__set_operations14PartitionAgentINS0_6detail15normal_iteratorINS0_10device_ptrIiEEEESB_iN4cuda3std3__44lessIiEEEEJSB_SB_iiiPNSE_4pairIiiEESG_iEEEvDpT0_)
        /*00c8*/ 	.short	0x0380
        /*00ca*/ 	.short	0x0030


	//----- nvinfo : EIATTR_SW_WAR
	.align		4
.L_568:
        /*00cc*/ 	.byte	0x04, 0x36
        /*00ce*/ 	.short	(.L_570 - .L_569)
.L_569:
        /*00d0*/ 	.word	0x00000008
.L_570:


//--------------------- .nv.info._ZN6thrust24THRUST_300001_SM_1000_NS8cuda_cub4core6detail13_kernel_agentINS1_16__set_operations9InitAgentIN3cub18CUB_300001_SM_100013ScanTileStateIiLb1EEEiEEJSA_iEEEvDpT0_ --------------------------
	.section	.nv.info._ZN6thrust24THRUST_300001_SM_1000_NS8cuda_cub4core6detail13_kernel_agentINS1_16__set_operations9InitAgentIN3cub18CUB_300001_SM_100013ScanTileStateIiLb1EEEiEEJSA_iEEEvDpT0_,"",@"SHT_CUDA_INFO"
	.sectionflags	@""
	.align	4


	//----- nvinfo : EIATTR_CUDA_API_VERSION
	.align		4
        /*0000*/ 	.byte	0x04, 0x37
        /*0002*/ 	.short	(.L_572 - .L_571)
.L_571:
        /*0004*/ 	.word	0x00000082


	//----- nvinfo : EIATTR_KPARAM_INFO
	.align		4
.L_572:
        /*0008*/ 	.byte	0x04, 0x17
        /*000a*/ 	.short	(.L_574 - .L_573)
.L_573:
        /*000c*/ 	.word	0x00000000
        /*0010*/ 	.short	0x0001
        /*0012*/ 	.short	0x0008
        /*0014*/ 	.byte	0x00, 0xf0, 0x11, 0x00


	//----- nvinfo : EIATTR_KPARAM_INFO
	.align		4
.L_574:
        /*0018*/ 	.byte	0x04, 0x17
        /*001a*/ 	.short	(.L_576 - .L_575)
.L_575:
        /*001c*/ 	.word	0x00000000
        /*0020*/ 	.short	0x0000
        /*0022*/ 	.short	0x0000
        /*0024*/ 	.byte	0x00, 0xf0, 0x21, 0x00


	//----- nvinfo : EIATTR_SPARSE_MMA_MASK
	.align		4
.L_576:
        /*0028*/ 	.byte	0x03, 0x50
        /*002a*/ 	.short	0x0000


	//----- nvinfo : EIATTR_MAXREG_COUNT
	.align		4
        /*002c*/ 	.byte	0x03, 0x1b
        /*002e*/ 	.short	0x00ff


	//----- nvinfo : EIATTR_MERCURY_ISA_VERSION
	.align		4
        /*0030*/ 	.byte	0x03, 0x5f
        /*0032*/ 	.short	0x0101


	//----- nvinfo : EIATTR_VRC_CTA_INIT_COUNT
	.align		4
        /*0034*/ 	.byte	0x02, 0x4a
	.zero		1
	.zero		1


	//----- nvinfo : EIATTR_EXIT_INSTR_OFFSETS
	.align		4
        /*0038*/ 	.byte	0x04, 0x1c
        /*003a*/ 	.short	(.L_578 - .L_577)


	//   ....[0]....
.L_577:
        /*003c*/ 	.word	0x000000f0


	//   ....[1]....
        /*0040*/ 	.word	0x00000130


	//----- nvinfo : EIATTR_MAX_THREADS
	.align		4
.L_578:
        /*0044*/ 	.byte	0x04, 0x05
        /*0046*/ 	.short	(.L_580 - .L_579)
.L_579:
        /*0048*/ 	.word	0x00000080
        /*004c*/ 	.word	0x00000001
        /*0050*/ 	.word	0x00000001


	//----- nvinfo : EIATTR_CBANK_PARAM_SIZE
	.align		4
.L_580:
        /*0054*/ 	.byte	0x03, 0x19
        /*0056*/ 	.short	0x000c


	//----- nvinfo : EIATTR_PARAM_CBANK
	.align		4
        /*0058*/ 	.byte	0x04, 0x0a
        /*005a*/ 	.short	(.L_582 - .L_581)
	.align		4
.L_581:
        /*005c*/ 	.word	index@(.nv.constant0._ZN6thrust24THRUST_300001_SM_1000_NS8cuda_cub4core6detail13_kernel_agentINS1_16__set_operations9InitAgentIN3cub18CUB_300001_SM_100013ScanTileStateIiLb1EEEiEEJSA_iEEEvDpT0_)
        /*0060*/ 	.short	0x0380
        /*0062*/ 	.short	0x000c


	//----- nvinfo : EIATTR_SW_WAR
	.align		4
.L_582:
        /*0064*/ 	.byte	0x04, 0x36
        /*0066*/ 	.short	(.L_584 - .L_583)
.L_583:
        /*0068*/ 	.word	0x00000008
.L_584:


//--------------------- .nv.callgraph             --------------------------
	.section	.nv.callgraph,"",@"SHT_CUDA_CALLGRAPH"
	.align	4
	.sectionentsize	8
	.align		4
        /*0000*/ 	.word	0x00000000
	.align		4
        /*0004*/ 	.word	0xffffffff
	.align		4
        /*0008*/ 	.word	0x00000000
	.align		4
        /*000c*/ 	.word	0xfffffffe
	.align		4
        /*0010*/ 	.word	0x00000000
	.align		4
        /*0014*/ 	.word	0xfffffffd
	.align		4
        /*0018*/ 	.word	0x00000000
	.align		4
        /*001c*/ 	.word	0xfffffffc


//--------------------- .nv.constant4             --------------------------
	.section	.nv.constant4,"a",@progbits
	.align	8
	.align		8
.nv.constant4:
        /*0000*/ 	.dword	_ZN34_INTERNAL_9e036479_4_k_cu_dbd60d2f4cuda3std3__45__cpo5beginE
	.align		8
        /*0008*/ 	.dword	_ZN34_INTERNAL_9e036479_4_k_cu_dbd60d2f4cuda3std3__45__cpo3endE
	.align		8
        /*0010*/ 	.dword	_ZN34_INTERNAL_9e036479_4_k_cu_dbd60d2f4cuda3std3__45__cpo6cbeginE
	.align		8
        /*0018*/ 	.dword	_ZN34_INTERNAL_9e036479_4_k_cu_dbd60d2f4cuda3std3__45__cpo4cendE
	.align		8
        /*0020*/ 	.dword	_ZN34_INTERNAL_9e036479_4_k_cu_dbd60d2f4cuda3std3__45__cpo6rbeginE
	.align		8
        /*0028*/ 	.dword	_ZN34_INTERNAL_9e036479_4_k_cu_dbd60d2f4cuda3std3__45__cpo4rendE
	.align		8
        /*0030*/ 	.dword	_ZN34_INTERNAL_9e036479_4_k_cu_dbd60d2f4cuda3std3__45__cpo7crbeginE
	.align		8
        /*0038*/ 	.dword	_ZN34_INTERNAL_9e036479_4_k_cu_dbd60d2f4cuda3std3__45__cpo5crendE
	.align		8
        /*0040*/ 	.dword	_ZN34_INTERNAL_9e036479_4_k_cu_dbd60d2f4cuda3std3__436_GLOBAL__N__9e036479_4_k_cu_dbd60d2f6ignoreE
	.align		8
        /*0048*/ 	.dword	_ZN34_INTERNAL_9e036479_4_k_cu_dbd60d2f4cuda3std3__419piecewise_constructE
	.align		8
        /*0050*/ 	.dword	_ZN34_INTERNAL_9e036479_4_k_cu_dbd60d2f4cuda3std3__48in_placeE
	.align		8
        /*0058*/ 	.dword	_ZN34_INTERNAL_9e036479_4_k_cu_dbd60d2f4cuda3std3__420unreachable_sentinelE
	.align		8
        /*0060*/ 	.dword	_ZN34_INTERNAL_9e036479_4_k_cu_dbd60d2f4cuda3std3__47nulloptE
	.align		8
        /*0068*/ 	.dword	_ZN34_INTERNAL_9e036479_4_k_cu_dbd60d2f4cuda3std3__48unexpectE
	.align		8
        /*0070*/ 	.dword	_ZN34_INTERNAL_9e036479_4_k_cu_dbd60d2f4cuda3std6ranges3__45__cpo4swapE
	.align		8
        /*0078*/ 	.dword	_ZN34_INTERNAL_9e036479_4_k_cu_dbd60d2f4cuda3std6ranges3__45__cpo9iter_moveE
	.align		8
        /*0080*/ 	.dword	_ZN34_INTERNAL_9e036479_4_k_cu_dbd60d2f4cuda3std6ranges3__45__cpo5beginE
	.align		8
        /*0088*/ 	.dword	_ZN34_INTERNAL_9e036479_4_k_cu_dbd60d2f4cuda3std6ranges3__45__cpo3endE
	.align		8
        /*0090*/ 	.dword	_ZN34_INTERNAL_9e036479_4_k_cu_dbd60d2f4cuda3std6ranges3__45__cpo6cbeginE
	.align		8
        /*0098*/ 	.dword	_ZN34_INTERNAL_9e036479_4_k_cu_dbd60d2f4cuda3std6ranges3__45__cpo4cendE
	.align		8
        /*00a0*/ 	.dword	_ZN34_INTERNAL_9e036479_4_k_cu_dbd60d2f4cuda3std6ranges3__45__cpo7advanceE
	.align		8
        /*00a8*/ 	.dword	_ZN34_INTERNAL_9e036479_4_k_cu_dbd60d2f4cuda3std6ranges3__45__cpo9iter_swapE
	.align		8
        /*00b0*/ 	.dword	_ZN34_INTERNAL_9e036479_4_k_cu_dbd60d2f4cuda3std6ranges3__45__cpo4nextE
	.align		8
        /*00b8*/ 	.dword	_ZN34_INTERNAL_9e036479_4_k_cu_dbd60d2f4cuda3std6ranges3__45__cpo4prevE
	.align		8
        /*00c0*/ 	.dword	_ZN34_INTERNAL_9e036479_4_k_cu_dbd60d2f4cuda3std6ranges3__45__cpo4dataE
	.align		8
        /*00c8*/ 	.dword	_ZN34_INTERNAL_9e036479_4_k_cu_dbd60d2f4cuda3std6ranges3__45__cpo5cdataE
	.align		8
        /*00d0*/ 	.dword	_ZN34_INTERNAL_9e036479_4_k_cu_dbd60d2f4cuda3std6ranges3__45__cpo4sizeE
	.align		8
        /*00d8*/ 	.dword	_ZN34_INTERNAL_9e036479_4_k_cu_dbd60d2f4cuda3std6ranges3__45__cpo5ssizeE
	.align		8
        /*00e0*/ 	.dword	_ZN34_INTERNAL_9e036479_4_k_cu_dbd60d2f4cuda3std6ranges3__45__cpo8distanceE
	.align		8
        /*00e8*/ 	.dword	_ZN34_INTERNAL_9e036479_4_k_cu_dbd60d2f6thrust24THRUST_300001_SM_1000_NS8cuda_cub3parE
	.align		8
        /*00f0*/ 	.dword	_ZN34_INTERNAL_9e036479_4_k_cu_dbd60d2f6thrust24THRUST_300001_SM_1000_NS8cuda_cub10par_nosyncE
	.align		8
        /*00f8*/ 	.dword	_ZN34_INTERNAL_9e036479_4_k_cu_dbd60d2f6thrust24THRUST_300001_SM_1000_NS6system6detail10sequential3seqE
	.align		8
        /*0100*/ 	.dword	_ZN34_INTERNAL_9e036479_4_k_cu_dbd60d2f6thrust24THRUST_300001_SM_1000_NS6system3cpp3parE
	.align		8
        /*0108*/ 	.dword	_ZN34_INTERNAL_9e036479_4_k_cu_dbd60d2f6thrust24THRUST_300001_SM_1000_NS12placeholders2_1E
	.align		8
        /*0110*/ 	.dword	_ZN34_INTERNAL_9e036479_4_k_cu_dbd60d2f6thrust24THRUST_300001_SM_1000_NS12placeholders2_2E
	.align		8
        /*0118*/ 	.dword	_ZN34_INTERNAL_9e036479_4_k_cu_dbd60d2f6thrust24THRUST_300001_SM_1000_NS12placeholders2_3E
	.align		8
        /*0120*/ 	.dword	_ZN34_INTERNAL_9e036479_4_k_cu_dbd60d2f6thrust24THRUST_300001_SM_1000_NS12placeholders2_4E
	.align		8
        /*0128*/ 	.dword	_ZN34_INTERNAL_9e036479_4_k_cu_dbd60d2f6thrust24THRUST_300001_SM_1000_NS12placeholders2_5E
	.align		8
        /*0130*/ 	.dword	_ZN34_INTERNAL_9e036479_4_k_cu_dbd60d2f6thrust24THRUST_300001_SM_1000_NS12placeholders2_6E
	.align		8
        /*0138*/ 	.dword	_ZN34_INTERNAL_9e036479_4_k_cu_dbd60d2f6thrust24THRUST_300001_SM_1000_NS12placeholders2_7E
	.align		8
        /*0140*/ 	.dword	_ZN34_INTERNAL_9e036479_4_k_cu_dbd60d2f6thrust24THRUST_300001_SM_1000_NS12placeholders2_8E
	.align		8
        /*0148*/ 	.dword	_ZN34_INTERNAL_9e036479_4_k_cu_dbd60d2f6thrust24THRUST_300001_SM_1000_NS12placeholders2_9E
	.align		8
        /*0150*/ 	.dword	_ZN34_INTERNAL_9e036479_4_k_cu_dbd60d2f6thrust24THRUST_300001_SM_1000_NS12placeholders3_10E
	.align		8
        /*0158*/ 	.dword	_ZN34_INTERNAL_9e036479_4_k_cu_dbd60d2f6thrust24THRUST_300001_SM_1000_NS3seqE
	.align		8
        /*0160*/ 	.dword	_ZN34_INTERNAL_9e036479_4_k_cu_dbd60d2f6thrust24THRUST_300001_SM_1000_NS6deviceE


//--------------------- .text._ZN3cub18CUB_300001_SM_10006detail8for_each13static_kernelINS2_12policy_hub_t12policy_500_tEiN6thrust24THRUST_300001_SM_1000_NS8cuda_cub20__uninitialized_fill7functorINS7_10device_ptrI3IntEESC_EEEEvT0_T1_ --------------------------
	.section	.text._ZN3cub18CUB_300001_SM_10006detail8for_each13static_kernelINS2_12policy_hub_t12policy_500_tEiN6thrust24THRUST_300001_SM_1000_NS8cuda_cub20__uninitialized_fill7functorINS7_10device_ptrI3IntEESC_EEEEvT0_T1_,"ax",@progbits
	.align	128
        .global         _ZN3cub18CUB_300001_SM_10006detail8for_each13static_kernelINS2_12policy_hub_t12policy_500_tEiN6thrust24THRUST_300001_SM_1000_NS8cuda_cub20__uninitialized_fill7functorINS7_10device_ptrI3IntEESC_EEEEvT0_T1_
        .type           _ZN3cub18CUB_300001_SM_10006detail8for_each13static_kernelINS2_12policy_hub_t12policy_500_tEiN6thrust24THRUST_300001_SM_1000_NS8cuda_cub20__uninitialized_fill7functorINS7_10device_ptrI3IntEESC_EEEEvT0_T1_,@function
        .size           _ZN3cub18CUB_300001_SM_10006detail8for_each13static_kernelINS2_12policy_hub_t12policy_500_tEiN6thrust24THRUST_300001_SM_1000_NS8cuda_cub20__uninitialized_fill7functorINS7_10device_ptrI3IntEESC_EEEEvT0_T1_,(.L_x_1617 - _ZN3cub18CUB_300001_SM_10006detail8for_each13static_kernelINS2_12policy_hub_t12policy_500_tEiN6thrust24THRUST_300001_SM_1000_NS8cuda_cub20__uninitialized_fill7functorINS7_10device_ptrI3IntEESC_EEEEvT0_T1_)
        .other          _ZN3cub18CUB_300001_SM_10006detail8for_each13static_kernelINS2_12policy_hub_t12policy_500_tEiN6thrust24THRUST_300001_SM_1000_NS8cuda_cub20__uninitialized_fill7functorINS7_10device_ptrI3IntEESC_EEEEvT0_T1_,@"STO_CUDA_ENTRY STV_DEFAULT"
_ZN3cub18CUB_300001_SM_10006detail8for_each13static_kernelINS2_12policy_hub_t12policy_500_tEiN6thrust24THRUST_300001_SM_1000_NS8cuda_cub20__uninitialized_fill7functorINS7_10device_ptrI3IntEESC_EEEEvT0_T1_:
.text._ZN3cub18CUB_300001_SM_10006detail8for_each13static_kernelINS2_12policy_hub_t12policy_500_tEiN6thrust24THRUST_300001_SM_1000_NS8cuda_cub20__uninitialized_fill7functorINS7_10device_ptrI3IntEESC_EEEEvT0_T1_:
[----:B------:R-:W-:Y:S01]  /*0000*/  LDC R1, c[0x0][0x37c] ;  /* 0x0000df00ff017b82 */ /* 0x000fe20000000800 */
[----:B------:R-:W0:Y:S07]  /*0010*/  S2R R4, SR_CTAID.X ;  /* 0x0000000000047919 */ /* 0x000e2e0000002500 */
[----:B------:R-:W0:Y:S01]  /*0020*/  LDC R3, c[0x0][0x380] ;  /* 0x0000e000ff037b82 */ /* 0x000e220000000800 */
[----:B------:R-:W1:Y:S01]  /*0030*/  LDCU.64 UR4, c[0x0][0x358] ;  /* 0x00006b00ff0477ac */ /* 0x000e620008000a00 */
[----:B0-----:R-:W-:-:S05]  /*0040*/  IMAD R0, R4, -0x200, R3 ;  /* 0xfffffe0004007824 */ /* 0x001fca00078e0203 */
[----:B------:R-:W-:-:S13]  /*0050*/  ISETP.GE.AND P0, PT, R0, 0x200, PT ;  /* 0x000002000000780c */ /* 0x000fda0003f06270 */
[----:B-1----:R-:W-:Y:S05]  /*0060*/  @!P0 BRA `(.L_x_0) ;  /* 0x0000000000208947 */ /* 0x002fea0003800000 */
[----:B------:R-:W0:Y:S01]  /*0070*/  S2R R5, SR_TID.X ;  /* 0x0000000000057919 */ /* 0x000e220000002100 */
[----:B------:R-:W1:Y:S08]  /*0080*/  LDC.64 R2, c[0x0][0x388] ;  /* 0x0000e200ff027b82 */ /* 0x000e700000000a00 */
[----:B------:R-:W2:Y:S01]  /*0090*/  LDC R7, c[0x0][0x390] ;  /* 0x0000e400ff077b82 */ /* 0x000ea20000000800 */
[----:B0-----:R-:W-:-:S05]  /*00a0*/  LEA R5, R4, R5, 0x9 ;  /* 0x0000000504057211 */ /* 0x001fca00078e48ff */
[----:B-1----:R-:W-:-:S05]  /*00b0*/  IMAD.WIDE.U32 R2, R5, 0x4, R2 ;  /* 0x0000000405027825 */ /* 0x002fca00078e0002 */
[----:B--2---:R-:W-:Y:S04]  /*00c0*/  STG.E desc[UR4][R2.64], R7 ;  /* 0x0000000702007986 */ /* 0x004fe8000c101904 */
[----:B------:R-:W-:Y:S01]  /*00d0*/  STG.E desc[UR4][R2.64+0x400], R7 ;  /* 0x0004000702007986 */ /* 0x000fe2000c101904 */
[----:B------:R-:W-:Y:S05]  /*00e0*/  EXIT ;  /* 0x000000000000794d */ /* 0x000fea0003800000 */
.L_x_0:
[----:B------:R-:W0:Y:S02]  /*00f0*/  S2R R7, SR_TID.X ;  /* 0x0000000000077919 */ /* 0x000e240000002100 */
[C---:B0-----:R-:W-:Y:S02]  /*0100*/  ISETP.GE.AND P0, PT, R7.reuse, R0, PT ;  /* 0x000000000700720c */ /* 0x041fe40003f06270 */
[----:B------:R-:W-:-:S04]  /*0110*/  IADD3 R5, PT, PT, R7, 0x100, RZ ;  /* 0x0000010007057810 */ /* 0x000fc80007ffe0ff */
[----:B------:R-:W-:-:S07]  /*0120*/  ISETP.GE.AND P1, PT, R5, R0, PT ;  /* 0x000000000500720c */ /* 0x000fce0003f26270 */
[----:B------:R-:W0:Y:S01]  /*0130*/  @!P0 LDC.64 R2, c[0x0][0x388] ;  /* 0x0000e200ff028b82 */ /* 0x000e220000000a00 */
[----:B------:R-:W-:-:S07]  /*0140*/  @!P0 LEA R9, R4, R7, 0x9 ;  /* 0x0000000704098211 */ /* 0x000fce00078e48ff */
[----:B------:R-:W1:Y:S01]  /*0150*/  @!P0 LDC R11, c[0x0][0x390] ;  /* 0x0000e400ff0b8b82 */ /* 0x000e620000000800 */
[----:B0-----:R-:W-:-:S05]  /*0160*/  @!P0 IMAD.WIDE.U32 R2, R9, 0x4, R2 ;  /* 0x0000000409028825 */ /* 0x001fca00078e0002 */
[----:B-1----:R0:W-:Y:S01]  /*0170*/  @!P0 STG.E desc[UR4][R2.64], R11 ;  /* 0x0000000b02008986 */ /* 0x0021e2000c101904 */
[----:B------:R-:W-:Y:S05]  /*0180*/  @P1 EXIT ;  /* 0x000000000000194d */ /* 0x000fea0003800000 */
[----:B0-----:R-:W0:Y:S01]  /*0190*/  LDC.64 R2, c[0x0][0x388] ;  /* 0x0000e200ff027b82 */ /* 0x001e220000000a00 */
[----:B------:R-:W-:-:S07]  /*01a0*/  LEA R7, R4, R7, 0x9 ;  /* 0x0000000704077211 */ /* 0x000fce00078e48ff */
[----:B------:R-:W1:Y:S01]  /*01b0*/  LDC R5, c[0x0][0x390] ;  /* 0x0000e400ff057b82 */ /* 0x000e620000000800 */
[----:B0-----:R-:W-:-:S05]  /*01c0*/  IMAD.WIDE.U32 R2, R7, 0x4, R2 ;  /* 0x0000000407027825 */ /* 0x001fca00078e0002 */
[----:B-1----:R-:W-:Y:S01]  /*01d0*/  STG.E desc[UR4][R2.64+0x400], R5 ;  /* 0x0004000502007986 */ /* 0x002fe2000c101904 */
[----:B------:R-:W-:Y:S05]  /*01e0*/  EXIT ;  /* 0x000000000000794d */ /* 0x000fea0003800000 */
.L_x_1:
[----:B------:R-:W-:-:S00]  /*01f0*/  BRA `(.L_x_1) ;  /* 0xfffffffc00fc7947 */ /* 0x000fc0000383ffff */
[----:B------:R-:W-:-:S00]  /*0200*/  NOP ;  /* 0x0000000000007918 */ /* 0x000fc00000000000 */
[----:B------:R-:W-:-:S00]  /*0210*/  NOP ;  /* 0x0000000000007918 */ /* 0x000fc00000000000 */
[----:B------:R-:W-:-:S00]  /*0220*/  NOP ;  /* 0x0000000000007918 */ /* 0x000fc00000000000 */
[----:B------:R-:W-:-:S00]  /*0230*/  NOP ;  /* 0x0000000000007918 */ /* 0x000fc00000000000 */
[----:B------:R-:W-:-:S00]  /*0240*/  NOP ;  /* 0x0000000000007918 */ /* 0x000fc00000000000 */
[----:B------:R-:W-:-:S00]  /*0250*/  NOP ;  /* 0x0000000000007918 */ /* 0x000fc00000000000 */
[----:B------:R-:W-:-:S00]  /*0260*/  NOP ;  /* 0x0000000000007918 */ /* 0x000fc00000000000 */
[----:B------:R-:W-:-:S00]  /*0270*/  NOP ;  /* 0x0000000000007918 */ /* 0x000fc00000000000 */
.L_x_1617:


//--------------------- .text._ZN3cub18CUB_300001_SM_10006detail8for_each13static_kernelINS2_12policy_hub_t12policy_500_tElN6thrust24THRUST_300001_SM_1000_NS8cuda_cub13__swap_ranges6swap_fINS7_6detail15normal_iteratorINS7_10device_ptrIiEEEESF_EEEEvT0_T1_ --------------------------
	.section	.text._ZN3cub18CUB_300001_SM_10006detail8for_each13static_kernelINS2_12policy_hub_t12policy_500_tElN6thrust24THRUST_300001_SM_1000_NS8cuda_cub13__swap_ranges6swap_fINS7_6detail15normal_iteratorINS7_10device_ptrIiEEEESF_EEEEvT0_T1_,"ax",@progbits
	.align	128
        .global         _ZN3cub18CUB_300001_SM_10006detail8for_each13static_kernelINS2_12policy_hub_t12policy_500_tElN6thrust24THRUST_300001_SM_1000_NS8cuda_cub13__swap_ranges6swap_fINS7_6detail15normal_iteratorINS7_10device_ptrIiEEEESF_EEEEvT0_T1_
        .type           _ZN3cub18CUB_300001_SM_10006detail8for_each13static_kernelINS2_12policy_hub_t12policy_500_tElN6thrust24THRUST_300001_SM_1000_NS8cuda_cub13__swap_ranges6swap_fINS7_6detail15normal_iteratorINS7_10device_ptrIiEEEESF_EEEEvT0_T1_,@function
        .size           _ZN3cub18CUB_300001_SM_10006detail8for_each13static_kernelINS2_12policy_hub_t12policy_500_tElN6thrust24THRUST_300001_SM_1000_NS8cuda_cub13__swap_ranges6swap_fINS7_6detail15normal_iteratorINS7_10device_ptrIiEEEESF_EEEEvT0_T1_,(.L_x_1618 - _ZN3cub18CUB_300001_SM_10006detail8for_each13static_kernelINS2_12policy_hub_t12policy_500_tElN6thrust24THRUST_300001_SM_1000_NS8cuda_cub13__swap_ranges6swap_fINS7_6detail15normal_iteratorINS7_10device_ptrIiEEEESF_EEEEvT0_T1_)
        .other          _ZN3cub18CUB_300001_SM_10006detail8for_each13static_kernelINS2_12policy_hub_t12policy_500_tElN6thrust24THRUST_300001_SM_1000_NS8cuda_cub13__swap_ranges6swap_fINS7_6detail15normal_iteratorINS7_10device_ptrIiEEEESF_EEEEvT0_T1_,@"STO_CUDA_ENTRY STV_DEFAULT"
_ZN3cub18CUB_300001_SM_10006detail8for_each13static_kernelINS2_12policy_hub_t12policy_500_tElN6thrust24THRUST_300001_SM_1000_NS8cuda_cub13__swap_ranges6swap_fINS7_6detail15normal_iteratorINS7_10device_ptrIiEEEESF_EEEEvT0_T1_:
.text._ZN3cub18CUB_300001_SM_10006detail8for_each13static_kernelINS2_12policy_hub_t12policy_500_tElN6thrust24THRUST_300001_SM_1000_NS8cuda_cub13__swap_ranges6swap_fINS7_6detail15normal_iteratorINS7_10device_ptrIiEEEESF_EEEEvT0_T1_:
[----:B------:R-:W-:Y:S08]  /*0000*/  LDC R1, c[0x0][0x37c] ;  /* 0x0000df00ff017b82 */ /* 0x000ff00000000800 */
[----:B------:R-:W0:Y:S01]  /*0010*/  S2UR UR4, SR_CTAID.X ;  /* 0x00000000000479c3 */ /* 0x000e220000002500 */
[----:B------:R-:W1:Y:S01]  /*0020*/  LDCU.64 UR6, c[0x0][0x380] ;  /* 0x00007000ff0677ac */ /* 0x000e620008000a00 */
[----:B------:R-:W2:Y:S01]  /*0030*/  LDCU.64 UR8, c[0x0][0x358] ;  /* 0x00006b00ff0877ac */ /* 0x000ea20008000a00 */
[----:B0-----:R-:W-:-:S04]  /*0040*/  UIMAD.WIDE.U32 UR4, UR4, 0x200, URZ ;  /* 0x00000200040478a5 */ /* 0x001fc8000f8e00ff */
[----:B-1----:R-:W-:-:S04]  /*0050*/  UIADD3 UR6, UP0, UPT, -UR4, UR6, URZ ;  /* 0x0000000604067290 */ /* 0x002fc8000ff1e1ff */
[----:B------:R-:W-:Y:S02]  /*0060*/  UIADD3.X UR7, UPT, UPT, ~UR5, UR7, URZ, UP0, !UPT ;  /* 0x0000000705077290 */ /* 0x000fe400087fe5ff */
[----:B------:R-:W-:-:S04]  /*0070*/  UISETP.GE.U32.AND UP0, UPT, UR6, 0x200, UPT ;  /* 0x000002000600788c */ /* 0x000fc8000bf06070 */
[----:B------:R-:W-:-:S09]  /*0080*/  UISETP.GE.AND.EX UP0, UPT, UR7, URZ, UPT, UP0 ;  /* 0x000000ff0700728c */ /* 0x000fd2000bf06300 */
[----:B--2---:R-:W-:Y:S05]  /*0090*/  BRA.U !UP0, `(.L_x_2) ;  /* 0x0000000108507547 */ /* 0x004fea000b800000 */
[----:B------:R-:W0:Y:S01]  /*00a0*/  S2R R0, SR_TID.X ;  /* 0x0000000000007919 */ /* 0x000e220000002100 */
[----:B------:R-:W1:Y:S01]  /*00b0*/  LDCU.64 UR10, c[0x0][0x388] ;  /* 0x00007100ff0a77ac */ /* 0x000e620008000a00 */
[----:B------:R-:W2:Y:S01]  /*00c0*/  LDCU.64 UR12, c[0x0][0x390] ;  /* 0x00007200ff0c77ac */ /* 0x000ea20008000a00 */
[----:B0-----:R-:W-:-:S05]  /*00d0*/  IADD3 R0, P0, PT, R0, UR4, RZ ;  /* 0x0000000400007c10 */ /* 0x001fca000ff1e0ff */
[----:B------:R-:W-:Y:S02]  /*00e0*/  IMAD.SHL.U32 R4, R0, 0x4, RZ ;  /* 0x0000000400047824 */ /* 0x000fe400078e00ff */
[----:B------:R-:W-:-:S03]  /*00f0*/  IMAD.X R3, RZ, RZ, UR5, P0 ;  /* 0x00000005ff037e24 */ /* 0x000fc600080e06ff */
[----:B-1----:R-:W-:Y:S02]  /*0100*/  IADD3 R2, P0, PT, R4, UR10, RZ ;  /* 0x0000000a04027c10 */ /* 0x002fe4000ff1e0ff */
[----:B------:R-:W-:Y:S02]  /*0110*/  SHF.L.U64.HI R0, R0, 0x2, R3 ;  /* 0x0000000200007819 */ /* 0x000fe40000010203 */
[----:B--2---:R-:W-:Y:S02]  /*0120*/  IADD3 R4, P1, PT, R4, UR12, RZ ;  /* 0x0000000c04047c10 */ /* 0x004fe4000ff3e0ff */
[C---:B------:R-:W-:Y:S02]  /*0130*/  IADD3.X R3, PT, PT, R0.reuse, UR11, RZ, P0, !PT ;  /* 0x0000000b00037c10 */ /* 0x040fe400087fe4ff */
[----:B------:R-:W-:-:S03]  /*0140*/  IADD3.X R5, PT, PT, R0, UR13, RZ, P1, !PT ;  /* 0x0000000d00057c10 */ /* 0x000fc60008ffe4ff */
[----:B------:R-:W2:Y:S04]  /*0150*/  LDG.E R7, desc[UR8][R2.64] ;  /* 0x0000000802077981 */ /* 0x000ea8000c1e1900 */
[----:B------:R-:W3:Y:S04]  /*0160*/  LDG.E R9, desc[UR8][R4.64] ;  /* 0x0000000804097981 */ /* 0x000ee8000c1e1900 */
[----:B---3--:R-:W-:Y:S04]  /*0170*/  STG.E desc[UR8][R2.64], R9 ;  /* 0x0000000902007986 */ /* 0x008fe8000c101908 */
[----:B--2---:R-:W-:Y:S04]  /*0180*/  STG.E desc[UR8][R4.64], R7 ;  /* 0x0000000704007986 */ /* 0x004fe8000c101908 */
[----:B------:R-:W2:Y:S04]  /*0190*/  LDG.E R13, desc[UR8][R4.64+0x400] ;  /* 0x00040008040d7981 */ /* 0x000ea8000c1e1900 */
[----:B------:R-:W3:Y:S04]  /*01a0*/  LDG.E R11, desc[UR8][R2.64+0x400] ;  /* 0x00040008020b7981 */ /* 0x000ee8000c1e1900 */
[----:B--2---:R-:W-:Y:S04]  /*01b0*/  STG.E desc[UR8][R2.64+0x400], R13 ;  /* 0x0004000d02007986 */ /* 0x004fe8000c101908 */
[----:B---3--:R-:W-:Y:S01]  /*01c0*/  STG.E desc[UR8][R4.64+0x400], R11 ;  /* 0x0004000b04007986 */ /* 0x008fe2000c101908 */
[----:B------:R-:W-:Y:S05]  /*01d0*/  EXIT ;  /* 0x000000000000794d */ /* 0x000fea0003800000 */
.L_x_2:
[----:B------:R-:W0:Y:S01]  /*01e0*/  S2R R0, SR_TID.X ;  /* 0x0000000000007919 */ /* 0x000e220000002100 */
[----:B------:R-:W-:Y:S01]  /*01f0*/  USHF.R.S32.HI UR7, URZ, 0x1f, UR6 ;  /* 0x0000001fff077899 */ /* 0x000fe20008011406 */
[----:B------:R-:W-:Y:S05]  /*0200*/  BSSY.RECONVERGENT B0, `(.L_x_3) ;  /* 0x0000017000007945 */ /* 0x000fea0003800200 */
[----:B------:R-:W-:Y:S01]  /*0210*/  IMAD.U32 R3, RZ, RZ, UR7 ;  /* 0x00000007ff037e24 */ /* 0x000fe2000f8e00ff */
[C---:B0-----:R-:W-:Y:S01]  /*0220*/  ISETP.LT.U32.AND P1, PT, R0.reuse, UR6, PT ;  /* 0x0000000600007c0c */ /* 0x041fe2000bf21070 */
[----:B------:R-:W-:-:S03]  /*0230*/  VIADD R2, R0, 0x100 ;  /* 0x0000010000027836 */ /* 0x000fc60000000000 */
[----:B------:R-:W-:Y:S02]  /*0240*/  ISETP.GT.AND.EX P1, PT, R3, RZ, PT, P1 ;  /* 0x000000ff0300720c */ /* 0x000fe40003f24310 */
[----:B------:R-:W-:Y:S01]  /*0250*/  ISETP.LT.U32.AND P0, PT, R2, UR6, PT ;  /* 0x0000000602007c0c */ /* 0x000fe2000bf01070 */
[----:B------:R-:W-:-:S05]  /*0260*/  IMAD.U32 R2, RZ, RZ, UR7 ;  /* 0x00000007ff027e24 */ /* 0x000fca000f8e00ff */
[----:B------:R-:W-:-:S05]  /*0270*/  ISETP.GT.AND.EX P0, PT, R2, RZ, PT, P0 ;  /* 0x000000ff0200720c */ /* 0x000fca0003f04300 */
[----:B------:R-:W-:Y:S08]  /*0280*/  @!P1 BRA `(.L_x_4) ;  /* 0x0000000000389947 */ /* 0x000ff00003800000 */
[----:B------:R-:W0:Y:S01]  /*0290*/  LDCU.64 UR10, c[0x0][0x388] ;  /* 0x00007100ff0a77ac */ /* 0x000e220008000a00 */
[----:B------:R-:W-:Y:S01]  /*02a0*/  IADD3 R2, P1, PT, R0, UR4, RZ ;  /* 0x0000000400027c10 */ /* 0x000fe2000ff3e0ff */
[----:B------:R-:W1:Y:S04]  /*02b0*/  LDCU.64 UR12, c[0x0][0x390] ;  /* 0x00007200ff0c77ac */ /* 0x000e680008000a00 */
[----:B------:R-:W-:Y:S02]  /*02c0*/  IMAD.X R3, RZ, RZ, UR5, P1 ;  /* 0x00000005ff037e24 */ /* 0x000fe400088e06ff */
[----:B------:R-:W-:-:S03]  /*02d0*/  IMAD.SHL.U32 R4, R2, 0x4, RZ ;  /* 0x0000000402047824 */ /* 0x000fc600078e00ff */
[----:B------:R-:W-:Y:S02]  /*02e0*/  SHF.L.U64.HI R5, R2, 0x2, R3 ;  /* 0x0000000202057819 */ /* 0x000fe40000010203 */
[C---:B0-----:R-:W-:Y:S02]  /*02f0*/  IADD3 R2, P1, PT, R4.reuse, UR10, RZ ;  /* 0x0000000a04027c10 */ /* 0x041fe4000ff3e0ff */
[----:B-1----:R-:W-:Y:S02]  /*0300*/  IADD3 R4, P2, PT, R4, UR12, RZ ;  /* 0x0000000c04047c10 */ /* 0x002fe4000ff5e0ff */
[C---:B------:R-:W-:Y:S02]  /*0310*/  IADD3.X R3, PT, PT, R5.reuse, UR11, RZ, P1, !PT ;  /* 0x0000000b05037c10 */ /* 0x040fe40008ffe4ff */
[----:B------:R-:W-:-:S03]  /*0320*/  IADD3.X R5, PT, PT, R5, UR13, RZ, P2, !PT ;  /* 0x0000000d05057c10 */ /* 0x000fc600097fe4ff */
[----:B------:R-:W2:Y:S04]  /*0330*/  LDG.E R7, desc[UR8][R2.64] ;  /* 0x0000000802077981 */ /* 0x000ea8000c1e1900 */
[----:B------:R-:W3:Y:S04]  /*0340*/  LDG.E R9, desc[UR8][R4.64] ;  /* 0x0000000804097981 */ /* 0x000ee8000c1e1900 */
[----:B---3--:R0:W-:Y:S04]  /*0350*/  STG.E desc[UR8][R2.64], R9 ;  /* 0x0000000902007986 */ /* 0x0081e8000c101908 */
[----:B--2---:R0:W-:Y:S02]  /*0360*/  STG.E desc[UR8][R4.64], R7 ;  /* 0x0000000704007986 */ /* 0x0041e4000c101908 */
.L_x_4:
[----:B------:R-:W-:Y:S05]  /*0370*/  BSYNC.RECONVERGENT B0 ;  /* 0x0000000000007941 */ /* 0x000fea0003800200 */
.L_x_3:
[----:B------:R-:W-:Y:S05]  /*0380*/  @!P0 EXIT ;  /* 0x000000000000894d */ /* 0x000fea0003800000 */
[----:B------:R-:W1:Y:S01]  /*0390*/  LDCU.64 UR6, c[0x0][0x388] ;  /* 0x00007100ff0677ac */ /* 0x000e620008000a00 */
[----:B------:R-:W-:Y:S01]  /*03a0*/  IADD3 R0, P0, PT, R0, UR4, RZ ;  /* 0x0000000400007c10 */ /* 0x000fe2000ff1e0ff */
[----:B------:R-:W2:Y:S04]  /*03b0*/  LDCU.64 UR10, c[0x0][0x390] ;  /* 0x00007200ff0a77ac */ /* 0x000ea80008000a00 */
[----:B0-----:R-:W-:Y:S02]  /*03c0*/  IMAD.SHL.U32 R4, R0, 0x4, RZ ;  /* 0x0000000400047824 */ /* 0x001fe400078e00ff */
[----:B------:R-:W-:-:S05]  /*03d0*/  IMAD.X R3, RZ, RZ, UR5, P0 ;  /* 0x00000005ff037e24 */ /* 0x000fca00080e06ff */
[----:B------:R-:W-:Y:S02]  /*03e0*/  SHF.L.U64.HI R0, R0, 0x2, R3 ;  /* 0x0000000200007819 */ /* 0x000fe40000010203 */
[C---:B-1----:R-:W-:Y:S02]  /*03f0*/  IADD3 R2, P0, PT, R4.reuse, UR6, RZ ;  /* 0x0000000604027c10 */ /* 0x042fe4000ff1e0ff */
[----:B--2---:R-:W-:Y:S02]  /*0400*/  IADD3 R4, P1, PT, R4, UR10, RZ ;  /* 0x0000000a04047c10 */ /* 0x004fe4000ff3e0ff */
[C---:B------:R-:W-:Y:S02]  /*0410*/  IADD3.X R3, PT, PT, R0.reuse, UR7, RZ, P0, !PT ;  /* 0x0000000700037c10 */ /* 0x040fe400087fe4ff */
[----:B------:R-:W-:-:S03]  /*0420*/  IADD3.X R5, PT, PT, R0, UR11, RZ, P1, !PT ;  /* 0x0000000b00057c10 */ /* 0x000fc60008ffe4ff */
[----:B------:R-:W2:Y:S04]  /*0430*/  LDG.E R7, desc[UR8][R2.64+0x400] ;  /* 0x0004000802077981 */ /* 0x000ea8000c1e1900 */
[----:B------:R-:W3:Y:S04]  /*0440*/  LDG.E R9, desc[UR8][R4.64+0x400] ;  /* 0x0004000804097981 */ /* 0x000ee8000c1e1900 */
[----:B---3--:R-:W-:Y:S04]  /*0450*/  STG.E desc[UR8][R2.64+0x400], R9 ;  /* 0x0004000902007986 */ /* 0x008fe8000c101908 */
[----:B--2---:R-:W-:Y:S01]  /*0460*/  STG.E desc[UR8][R4.64+0x400], R7 ;  /* 0x0004000704007986 */ /* 0x004fe2000c101908 */
[----:B------:R-:W-:Y:S05]  /*0470*/  EXIT ;  /* 0x000000000000794d */ /* 0x000fea0003800000 */
.L_x_5:
        /* <DEDUP_REMOVED lines=16> */
.L_x_1618:


//--------------------- .text._ZN3cub18CUB_300001_SM_10006detail8for_each13static_kernelINS2_12policy_hub_t12policy_500_tEmN6thrust24THRUST_300001_SM_1000_NS8cuda_cub20__uninitialized_fill7functorINS7_10device_ptrIiEEiEEEEvT0_T1_ --------------------------
	.section	.text._ZN3cub18CUB_300001_SM_10006detail8for_each13static_kernelINS2_12policy_hub_t12policy_500_tEmN6thrust24THRUST_300001_SM_1000_NS8cuda_cub20__uninitialized_fill7functorINS7_10device_ptrIiEEiEEEEvT0_T1_,"ax",@progbits
	.align	128
        .global         _ZN3cub18CUB_300001_SM_10006detail8for_each13static_kernelINS2_12policy_hub_t12policy_500_tEmN6thrust24THRUST_300001_SM_1000_NS8cuda_cub20__uninitialized_fill7functorINS7_10device_ptrIiEEiEEEEvT0_T1_
        .type           _ZN3cub18CUB_300001_SM_10006detail8for_each13static_kernelINS2_12policy_hub_t12policy_500_tEmN6thrust24THRUST_300001_SM_1000_NS8cuda_cub20__uninitialized_fill7functorINS7_10device_ptrIiEEiEEEEvT0_T1_,@function
        .size           _ZN3cub18CUB_300001_SM_10006detail8for_each13static_kernelINS2_12policy_hub_t12policy_500_tEmN6thrust24THRUST_300001_SM_1000_NS8cuda_cub20__uninitialized_fill7functorINS7_10device_ptrIiEEiEEEEvT0_T1_,(.L_x_1619 - _ZN3cub18CUB_300001_SM_10006detail8for_each13static_kernelINS2_12policy_hub_t12policy_500_tEmN6thrust24THRUST_300001_SM_1000_NS8cuda_cub20__uninitialized_fill7functorINS7_10device_ptrIiEEiEEEEvT0_T1_)
        .other          _ZN3cub18CUB_300001_SM_10006detail8for_each13static_kernelINS2_12policy_hub_t12policy_500_tEmN6thrust24THRUST_300001_SM_1000_NS8cuda_cub20__uninitialized_fill7functorINS7_10device_ptrIiEEiEEEEvT0_T1_,@"STO_CUDA_ENTRY STV_DEFAULT"
_ZN3cub18CUB_300001_SM_10006detail8for_each13static_kernelINS2_12policy_hub_t12policy_500_tEmN6thrust24THRUST_300001_SM_1000_NS8cuda_cub20__uninitialized_fill7functorINS7_10device_ptrIiEEiEEEEvT0_T1_:
.text._ZN3cub18CUB_300001_SM_10006detail8for_each13static_kernelINS2_12policy_hub_t12policy_500_tEmN6thrust24THRUST_300001_SM_1000_NS8cuda_cub20__uninitialized_fill7functorINS7_10device_ptrIiEEiEEEEvT0_T1_:
        /* <DEDUP_REMOVED lines=8> */
[----:B------:R-:W-:-:S09]  /*0080*/  UISETP.GE.U32.AND.EX UP0, UPT, UR7, URZ, UPT, UP0 ;  /* 0x000000ff0700728c */ /* 0x000fd2000bf06100 */
[----:B--2---:R-:W-:Y:S05]  /*0090*/  BRA.U !UP0, `(.L_x_6) ;  /* 0x0000000108287547 */ /* 0x004fea000b800000 */
[----:B------:R-:W0:Y:S01]  /*00a0*/  S2R R0, SR_TID.X ;  /* 0x0000000000007919 */ /* 0x000e220000002100 */
[----:B------:R-:W1:Y:S01]  /*00b0*/  LDCU.64 UR6, c[0x0][0x388] ;  /* 0x00007100ff0677ac */ /* 0x000e620008000a00 */
[----:B------:R-:W2:Y:S01]  /*00c0*/  LDC R5, c[0x0][0x390] ;  /* 0x0000e400ff057b82 */ /* 0x000ea20000000800 */
[----:B0-----:R-:W-:-:S05]  /*00d0*/  IADD3 R0, P0, PT, R0, UR4, RZ ;  /* 0x0000000400007c10 */ /* 0x001fca000ff1e0ff */
[----:B------:R-:W-:Y:S01]  /*00e0*/  IMAD.X R3, RZ, RZ, UR5, P0 ;  /* 0x00000005ff037e24 */ /* 0x000fe200080e06ff */
[----:B-1----:R-:W-:-:S04]  /*00f0*/  LEA R2, P0, R0, UR6, 0x2 ;  /* 0x0000000600027c11 */ /* 0x002fc8000f8010ff */
[----:B------:R-:W-:-:S05]  /*0100*/  LEA.HI.X R3, R0, UR7, R3, 0x2, P0 ;  /* 0x0000000700037c11 */ /* 0x000fca00080f1403 */
[----:B--2---:R-:W-:Y:S04]  /*0110*/  STG.E desc[UR8][R2.64], R5 ;  /* 0x0000000502007986 */ /* 0x004fe8000c101908 */
[----:B------:R-:W-:Y:S01]  /*0120*/  STG.E desc[UR8][R2.64+0x400], R5 ;  /* 0x0004000502007986 */ /* 0x000fe2000c101908 */
[----:B------:R-:W-:Y:S05]  /*0130*/  EXIT ;  /* 0x000000000000794d */ /* 0x000fea0003800000 */
.L_x_6:
[----:B------:R-:W0:Y:S01]  /*0140*/  S2R R0, SR_TID.X ;  /* 0x0000000000007919 */ /* 0x000e220000002100 */
[----:B------:R-:W-:Y:S01]  /*0150*/  IMAD.U32 R2, RZ, RZ, UR7 ;  /* 0x00000007ff027e24 */ /* 0x000fe2000f8e00ff */
[----:B------:R-:W1:Y:S01]  /*0160*/  LDCU.64 UR10, c[0x0][0x388] ;  /* 0x00007100ff0a77ac */ /* 0x000e620008000a00 */
[----:B------:R-:W-:Y:S01]  /*0170*/  IMAD.U32 R4, RZ, RZ, UR7 ;  /* 0x00000007ff047e24 */ /* 0x000fe2000f8e00ff */
[----:B0-----:R-:W-:-:S04]  /*0180*/  ISETP.LT.U32.AND P0, PT, R0, UR6, PT ;  /* 0x0000000600007c0c */ /* 0x001fc8000bf01070 */
[----:B------:R-:W-:Y:S01]  /*0190*/  ISETP.GT.U32.AND.EX P0, PT, R2, RZ, PT, P0 ;  /* 0x000000ff0200720c */ /* 0x000fe20003f04100 */
[C---:B------:R-:W-:Y:S01]  /*01a0*/  VIADD R2, R0.reuse, 0x100 ;  /* 0x0000010000027836 */ /* 0x040fe20000000000 */
[----:B------:R-:W-:-:S04]  /*01b0*/  IADD3 R0, P2, PT, R0, UR4, RZ ;  /* 0x0000000400007c10 */ /* 0x000fc8000ff5e0ff */
[----:B------:R-:W-:Y:S01]  /*01c0*/  ISETP.LT.U32.AND P1, PT, R2, UR6, PT ;  /* 0x0000000602007c0c */ /* 0x000fe2000bf21070 */
[----:B------:R-:W-:Y:S01]  /*01d0*/  IMAD.X R3, RZ, RZ, UR5, P2 ;  /* 0x00000005ff037e24 */ /* 0x000fe200090e06ff */
[----:B-1----:R-:W-:Y:S02]  /*01e0*/  LEA R2, P2, R0, UR10, 0x2 ;  /* 0x0000000a00027c11 */ /* 0x002fe4000f8410ff */
[----:B------:R-:W-:Y:S02]  /*01f0*/  ISETP.GT.U32.AND.EX P1, PT, R4, RZ, PT, P1 ;  /* 0x000000ff0400720c */ /* 0x000fe40003f24110 */
[----:B------:R-:W-:Y:S01]  /*0200*/  LEA.HI.X R3, R0, UR11, R3, 0x2, P2 ;  /* 0x0000000b00037c11 */ /* 0x000fe200090f1403 */
[----:B------:R-:W0:Y:S04]  /*0210*/  @P0 LDC R5, c[0x0][0x390] ;  /* 0x0000e400ff050b82 */ /* 0x000e280000000800 */
[----:B0-----:R0:W-:Y:S06]  /*0220*/  @P0 STG.E desc[UR8][R2.64], R5 ;  /* 0x0000000502000986 */ /* 0x0011ec000c101908 */
[----:B------:R-:W-:Y:S05]  /*0230*/  @!P1 EXIT ;  /* 0x000000000000994d */ /* 0x000fea0003800000 */
[----:B0-----:R-:W0:Y:S02]  /*0240*/  LDC R5, c[0x0][0x390] ;  /* 0x0000e400ff057b82 */ /* 0x001e240000000800 */
[----:B0-----:R-:W-:Y:S01]  /*0250*/  STG.E desc[UR8][R2.64+0x400], R5 ;  /* 0x0004000502007986 */ /* 0x001fe2000c101908 */
[----:B------:R-:W-:Y:S05]  /*0260*/  EXIT ;  /* 0x000000000000794d */ /* 0x000fea0003800000 */
.L_x_7:
        /* <DEDUP_REMOVED lines=9> */
.L_x_1619:


//--------------------- .text._ZN3cub18CUB_300001_SM_10006detail11EmptyKernelIvEEvv --------------------------
	.section	.text._ZN3cub18CUB_300001_SM_10006detail11EmptyKernelIvEEvv,"ax",@progbits
	.align	128
        .global         _ZN3cub18CUB_300001_SM_10006detail11EmptyKernelIvEEvv
        .type           _ZN3cub18CUB_300001_SM_10006detail11EmptyKernelIvEEvv,@function
        .size           _ZN3cub18CUB_300001_SM_10006detail11EmptyKernelIvEEvv,(.L_x_1620 - _ZN3cub18CUB_300001_SM_10006detail11EmptyKernelIvEEvv)
        .other          _ZN3cub18CUB_300001_SM_10006detail11EmptyKernelIvEEvv,@"STO_CUDA_ENTRY STV_DEFAULT"
_ZN3cub18CUB_300001_SM_10006detail11EmptyKernelIvEEvv:
.text._ZN3cub18CUB_300001_SM_10006detail11EmptyKernelIvEEvv:
[----:B------:R-:W-:Y:S01]  /*0000*/  LDC R1, c[0x0][0x37c] ;  /* 0x0000df00ff017b82 */ /* 0x000fe20000000800 */
[----:B------:R-:W-:Y:S05]  /*0010*/  EXIT ;  /* 0x000000000000794d */ /* 0x000fea0003800000 */
.L_x_8:
        /* <DEDUP_REMOVED lines=14> */
.L_x_1620:


//--------------------- .text._ZN6thrust24THRUST_300001_SM_1000_NS8cuda_cub4core6detail13_kernel_agentINS1_16__set_operations10SetOpAgentINS0_6detail15normal_iteratorINS0_10device_ptrIiEEEESB_SB_SB_SB_SB_l7CompareNS5_31serial_set_symmetric_differenceEN4cuda3std3__417integral_constantIbLb1EEEEEJSB_SB_SB_SB_llSB_SB_SC_SD_PNSG_4pairIllEEPmN3cub18CUB_300001_SM_100013ScanTileStateIlLb1EEEEEEvDpT0_ --------------------------
	.section	.text._ZN6thrust24THRUST_300001_SM_1000_NS8cuda_cub4core6detail13_kernel_agentINS1_16__set_operations10SetOpAgentINS0_6detail15normal_iteratorINS0_10device_ptrIiEEEESB_SB_SB_SB_SB_l7CompareNS5_31serial_set_symmetric_differenceEN4cuda3std3__417integral_constantIbLb1EEEEEJSB_SB_SB_SB_llSB_SB_SC_SD_PNSG_4pairIllEEPmN3cub18CUB_300001_SM_100013ScanTileStateIlLb1EEEEEEvDpT0_,"ax",@progbits
	.align	128
        .global         _ZN6thrust24THRUST_300001_SM_1000_NS8cuda_cub4core6detail13_kernel_agentINS1_16__set_operations10SetOpAgentINS0_6detail15normal_iteratorINS0_10device_ptrIiEEEESB_SB_SB_SB_SB_l7CompareNS5_31serial_set_symmetric_differenceEN4cuda3std3__417integral_constantIbLb1EEEEEJSB_SB_SB_SB_llSB_SB_SC_SD_PNSG_4pairIllEEPmN3cub18CUB_300001_SM_100013ScanTileStateIlLb1EEEEEEvDpT0_
        .type           _ZN6thrust24THRUST_300001_SM_1000_NS8cuda_cub4core6detail13_kernel_agentINS1_16__set_operations10SetOpAgentINS0_6detail15normal_iteratorINS0_10device_ptrIiEEEESB_SB_SB_SB_SB_l7CompareNS5_31serial_set_symmetric_differenceEN4cuda3std3__417integral_constantIbLb1EEEEEJSB_SB_SB_SB_llSB_SB_SC_SD_PNSG_4pairIllEEPmN3cub18CUB_300001_SM_100013ScanTileStateIlLb1EEEEEEvDpT0_,@function
        .size           _ZN6thrust24THRUST_300001_SM_1000_NS8cuda_cub4core6detail13_kernel_agentINS1_16__set_operations10SetOpAgentINS0_6detail15normal_iteratorINS0_10device_ptrIiEEEESB_SB_SB_SB_SB_l7CompareNS5_31serial_set_symmetric_differenceEN4cuda3std3__417integral_constantIbLb1EEEEEJSB_SB_SB_SB_llSB_SB_SC_SD_PNSG_4pairIllEEPmN3cub18CUB_300001_SM_100013ScanTileStateIlLb1EEEEEEvDpT0_,(.L_x_1621 - _ZN6thrust24THRUST_300001_SM_1000_NS8cuda_cub4core6detail13_kernel_agentINS1_16__set_operations10SetOpAgentINS0_6detail15normal_iteratorINS0_10device_ptrIiEEEESB_SB_SB_SB_SB_l7CompareNS5_31serial_set_symmetric_differenceEN4cuda3std3__417integral_constantIbLb1EEEEEJSB_SB_SB_SB_llSB_SB_SC_SD_PNSG_4pairIllEEPmN3cub18CUB_300001_SM_100013ScanTileStateIlLb1EEEEEEvDpT0_)
        .other          _ZN6thrust24THRUST_300001_SM_1000_NS8cuda_cub4core6detail13_kernel_agentINS1_16__set_operations10SetOpAgentINS0_6detail15normal_iteratorINS0_10device_ptrIiEEEESB_SB_SB_SB_SB_l7CompareNS5_31serial_set_symmetric_differenceEN4cuda3std3__417integral_constantIbLb1EEEEEJSB_SB_SB_SB_llSB_SB_SC_SD_PNSG_4pairIllEEPmN3cub18CUB_300001_SM_100013ScanTileStateIlLb1EEEEEEvDpT0_,@"STO_CUDA_ENTRY STV_DEFAULT"
_ZN6thrust24THRUST_300001_SM_1000_NS8cuda_cub4core6detail13_kernel_agentINS1_16__set_operations10SetOpAgentINS0_6detail15normal_iteratorINS0_10device_ptrIiEEEESB_SB_SB_SB_SB_l7CompareNS5_31serial_set_symmetric_differenceEN4cuda3std3__417integral_constantIbLb1EEEEEJSB_SB_SB_SB_llSB_SB_SC_SD_PNSG_4pairIllEEPmN3cub18CUB_300001_SM_100013ScanTileStateIlLb1EEEEEEvDpT0_:
.text._ZN6thrust24THRUST_300001_SM_1000_NS8cuda_cub4core6detail13_kernel_agentINS1_16__set_operations10SetOpAgentINS0_6detail15normal_iteratorINS0_10device_ptrIiEEEESB_SB_SB_SB_SB_l7CompareNS5_31serial_set_symmetric_differenceEN4cuda3std3__417integral_constantIbLb1EEEEEJSB_SB_SB_SB_llSB_SB_SC_SD_PNSG_4pairIllEEPmN3cub18CUB_300001_SM_100013ScanTileStateIlLb1EEEEEEvDpT0_:
[----:B------:R-:W-:Y:S01]  /*0000*/  LDC R1, c[0x0][0x37c] ;  /* 0x0000df00ff017b82 */ /* 0x000fe20000000800 */
[----:B------:R-:W0:Y:S07]  /*0010*/  S2R R100, SR_CTAID.X ;  /* 0x0000000000647919 */ /* 0x000e2e0000002500 */
[----:B------:R-:W1:Y:S01]  /*0020*/  LDC R99, c[0x0][0x370] ;  /* 0x0000dc00ff637b82 */ /* 0x000e620000000800 */
[----:B------:R-:W2:Y:S01]  /*0030*/  LDCU.64 UR6, c[0x0][0x358] ;  /* 0x00006b00ff0677ac */ /* 0x000ea20008000a00 */
[----:B-1----:R-:W-:-:S05]  /*0040*/  VIADD R3, R99, 0xffffffff ;  /* 0xffffffff63037836 */ /* 0x002fca0000000000 */
[----:B0-----:R-:W-:-:S13]  /*0050*/  ISETP.GE.U32.AND P0, PT, R100, R3, PT ;  /* 0x000000036400720c */ /* 0x001fda0003f06070 */
[----:B--2---:R-:W-:Y:S05]  /*0060*/  @P0 BRA `(.L_x_9) ;  /* 0x0000007400a40947 */ /* 0x004fea0003800000 */
[----:B------:R-:W0:Y:S01]  /*0070*/  LDC.64 R2, c[0x0][0x3c8] ;  /* 0x0000f200ff027b82 */ /* 0x000e220000000a00 */
[----:B------:R-:W1:Y:S01]  /*0080*/  S2R R91, SR_TID.X ;  /* 0x00000000005b7919 */ /* 0x000e620000002100 */
[----:B------:R-:W2:Y:S01]  /*0090*/  LDCU.128 UR8, c[0x0][0x380] ;  /* 0x00007000ff0877ac */ /* 0x000ea20008000c00 */
[----:B0-----:R-:W-:-:S05]  /*00a0*/  IMAD.WIDE.U32 R2, R100, 0x10, R2 ;  /* 0x0000001064027825 */ /* 0x001fca00078e0002 */
[----:B------:R-:W3:Y:S04]  /*00b0*/  LDG.E R9, desc[UR6][R2.64+0x10] ;  /* 0x0000100602097981 */ /* 0x000ee8000c1e1900 */
[----:B------:R-:W3:Y:S04]  /*00c0*/  LDG.E.64 R4, desc[UR6][R2.64] ;  /* 0x0000000602047981 */ /* 0x000ee8000c1e1b00 */
[----:B------:R-:W4:Y:S01]  /*00d0*/  LDG.E.64 R6, desc[UR6][R2.64+0x8] ;  /* 0x0000080602067981 */ /* 0x000f22000c1e1b00 */
[C---:B-1----:R-:W-:Y:S01]  /*00e0*/  VIADD R43, R91.reuse, 0x200 ;  /* 0x000002005b2b7836 */ /* 0x042fe20000000000 */
[C---:B------:R-:W-:Y:S01]  /*00f0*/  LOP3.LUT R11, R91.reuse, 0x400, RZ, 0xfc, !PT ;  /* 0x000004005b0b7812 */ /* 0x040fe200078efcff */
[C---:B------:R-:W-:Y:S01]  /*0100*/  VIADD R42, R91.reuse, 0x600 ;  /* 0x000006005b2a7836 */ /* 0x040fe20000000000 */
[C---:B------:R-:W-:Y:S01]  /*0110*/  LOP3.LUT R13, R91.reuse, 0x800, RZ, 0xfc, !PT ;  /* 0x000008005b0d7812 */ /* 0x040fe200078efcff */
[----:B------:R-:W-:-:S02]  /*0120*/  VIADD R41, R91, 0xa00 ;  /* 0x00000a005b297836 */ /* 0x000fc40000000000 */
[C---:B------:R-:W-:Y:S01]  /*0130*/  VIADD R15, R91.reuse, 0xe00 ;  /* 0x00000e005b0f7836 */ /* 0x040fe20000000000 */
[C---:B------:R-:W-:Y:S01]  /*0140*/  LOP3.LUT R17, R91.reuse, 0x1400, RZ, 0xfc, !PT ;  /* 0x000014005b117812 */ /* 0x040fe200078efcff */
[C---:B------:R-:W-:Y:S01]  /*0150*/  VIADD R21, R91.reuse, 0x1600 ;  /* 0x000016005b157836 */ /* 0x040fe20000000000 */
[----:B------:R-:W-:Y:S01]  /*0160*/  LOP3.LUT R23, R91, 0x1800, RZ, 0xfc, !PT ;  /* 0x000018005b177812 */ /* 0x000fe200078efcff */
[----:B------:R-:W2:Y:S01]  /*0170*/  LDG.E R3, desc[UR6][R2.64+0x18] ;  /* 0x0000180602037981 */ /* 0x000ea2000c1e1900 */
[----:B---3--:R-:W-:Y:S01]  /*0180*/  IMAD.IADD R90, R9, 0x1, -R4 ;  /* 0x00000001095a7824 */ /* 0x008fe200078e0a04 */
[----:B------:R-:W-:-:S03]  /*0190*/  IADD3 R45, P0, PT, R4, R91, RZ ;  /* 0x0000005b042d7210 */ /* 0x000fc60007f1e0ff */
[C---:B------:R-:W-:Y:S01]  /*01a0*/  IMAD.IADD R9, R91.reuse, 0x1, -R90 ;  /* 0x000000015b097824 */ /* 0x040fe200078e0a5a */
[-C--:B------:R-:W-:Y:S01]  /*01b0*/  ISETP.GE.AND P4, PT, R91, R90.reuse, PT ;  /* 0x0000005a5b00720c */ /* 0x080fe20003f86270 */
[----:B------:R-:W-:Y:S01]  /*01c0*/  IMAD.X R44, RZ, RZ, R5, P0 ;  /* 0x000000ffff2c7224 */ /* 0x000fe200000e0605 */
[-C--:B------:R-:W-:Y:S02]  /*01d0*/  ISETP.GE.AND P3, PT, R43, R90.reuse, PT ;  /* 0x0000005a2b00720c */ /* 0x080fe40003f66270 */
[----:B----4-:R-:W-:Y:S02]  /*01e0*/  IADD3 R46, P0, PT, R6, R9, RZ ;  /* 0x00000009062e7210 */ /* 0x010fe40007f1e0ff */
[C---:B------:R-:W-:Y:S01]  /*01f0*/  SHF.L.U64.HI R44, R45.reuse, 0x2, R44 ;  /* 0x000000022d2c7819 */ /* 0x040fe2000001022c */
[----:B------:R-:W-:Y:S01]  /*0200*/  IMAD.SHL.U32 R45, R45, 0x4, RZ ;  /* 0x000000042d2d7824 */ /* 0x000fe200078e00ff */
[----:B------:R-:W-:Y:S01]  /*0210*/  LEA.HI.X.SX32 R9, R9, R7, 0x1, P0 ;  /* 0x0000000709097211 */ /* 0x000fe200000f0eff */
[----:B------:R-:W-:Y:S01]  /*0220*/  IMAD.SHL.U32 R47, R46, 0x4, RZ ;  /* 0x000000042e2f7824 */ /* 0x000fe200078e00ff */
[----:B------:R-:W-:-:S02]  /*0230*/  ISETP.GE.AND P2, PT, R11, R90, PT ;  /* 0x0000005a0b00720c */ /* 0x000fc40003f46270 */
[----:B------:R-:W-:Y:S02]  /*0240*/  SHF.L.U64.HI R46, R46, 0x2, R9 ;  /* 0x000000022e2e7819 */ /* 0x000fe40000010209 */
[----:B--2---:R-:W-:Y:S02]  /*0250*/  IADD3 R8, P1, PT, R47, UR10, RZ ;  /* 0x0000000a2f087c10 */ /* 0x004fe4000ff3e0ff */
[----:B------:R-:W-:Y:S02]  /*0260*/  IADD3 R4, P0, PT, R45, UR8, RZ ;  /* 0x000000082d047c10 */ /* 0x000fe4000ff1e0ff */
[----:B------:R-:W-:Y:S02]  /*0270*/  IADD3.X R9, PT, PT, R46, UR11, RZ, P1, !PT ;  /* 0x0000000b2e097c10 */ /* 0x000fe40008ffe4ff */
[-C--:B------:R-:W-:Y:S02]  /*0280*/  ISETP.GE.AND P1, PT, R42, R90.reuse, PT ;  /* 0x0000005a2a00720c */ /* 0x080fe40003f26270 */
[----:B------:R-:W-:Y:S01]  /*0290*/  IADD3.X R5, PT, PT, R44, UR9, RZ, P0, !PT ;  /* 0x000000092c057c10 */ /* 0x000fe200087fe4ff */
[----:B------:R0:W5:Y:S04]  /*02a0*/  @P3 LDG.E R10, desc[UR6][R8.64+0x800] ;  /* 0x00080006080a3981 */ /* 0x000168000c1e1900 */
[----:B------:R0:W5:Y:S04]  /*02b0*/  @!P4 LDG.E R7, desc[UR6][R4.64] ;  /* 0x000000060407c981 */ /* 0x000168000c1e1900 */
[----:B------:R0:W5:Y:S04]  /*02c0*/  @P2 LDG.E R11, desc[UR6][R8.64+0x1000] ;  /* 0x00100006080b2981 */ /* 0x000168000c1e1900 */
[----:B------:R0:W5:Y:S01]  /*02d0*/  @P1 LDG.E R12, desc[UR6][R8.64+0x1800] ;  /* 0x00180006080c1981 */ /* 0x000162000c1e1900 */
[----:B------:R-:W-:-:S02]  /*02e0*/  ISETP.GE.AND P0, PT, R13, R90, PT ;  /* 0x0000005a0d00720c */ /* 0x000fc40003f06270 */
[----:B------:R-:W-:Y:S02]  /*02f0*/  LOP3.LUT R13, R91, 0xc00, RZ, 0xfc, !PT ;  /* 0x00000c005b0d7812 */ /* 0x000fe400078efcff */
[-C--:B------:R-:W-:Y:S02]  /*0300*/  ISETP.GE.AND P6, PT, R41, R90.reuse, PT ;  /* 0x0000005a2900720c */ /* 0x080fe40003fc6270 */
[----:B------:R-:W-:Y:S02]  /*0310*/  ISETP.GE.AND P5, PT, R13, R90, PT ;  /* 0x0000005a0d00720c */ /* 0x000fe40003fa6270 */
[----:B------:R-:W-:-:S09]  /*0320*/  LOP3.LUT R13, R91, 0x1000, RZ, 0xfc, !PT ;  /* 0x000010005b0d7812 */ /* 0x000fd200078efcff */
[----:B------:R0:W5:Y:S04]  /*0330*/  @P6 LDG.E R14, desc[UR6][R8.64+0x2800] ;  /* 0x00280006080e6981 */ /* 0x000168000c1e1900 */
[----:B------:R0:W5:Y:S01]  /*0340*/  @!P3 LDG.E R10, desc[UR6][R4.64+0x800] ;  /* 0x00080006040ab981 */ /* 0x000162000c1e1900 */
[----:B------:R-:W-:-:S03]  /*0350*/  ISETP.GE.AND P3, PT, R13, R90, PT ;  /* 0x0000005a0d00720c */ /* 0x000fc60003f66270 */
[----:B------:R0:W5:Y:S01]  /*0360*/  @P4 LDG.E R7, desc[UR6][R8.64] ;  /* 0x0000000608074981 */ /* 0x000162000c1e1900 */
[-C--:B------:R-:W-:Y:S01]  /*0370*/  ISETP.GE.AND P4, PT, R15, R90.reuse, PT ;  /* 0x0000005a0f00720c */ /* 0x080fe20003f86270 */
[----:B------:R-:W-:Y:S02]  /*0380*/  VIADD R15, R91, 0x1200 ;  /* 0x000012005b0f7836 */ /* 0x000fe40000000000 */
[----:B------:R0:W5:Y:S04]  /*0390*/  @P0 LDG.E R13, desc[UR6][R8.64+0x2000] ;  /* 0x00200006080d0981 */ /* 0x000168000c1e1900 */
[----:B------:R0:W5:Y:S01]  /*03a0*/  @!P2 LDG.E R11, desc[UR6][R4.64+0x1000] ;  /* 0x00100006040ba981 */ /* 0x000162000c1e1900 */
[----:B------:R-:W-:-:S03]  /*03b0*/  ISETP.GE.AND P2, PT, R15, R90, PT ;  /* 0x0000005a0f00720c */ /* 0x000fc60003f46270 */
[----:B------:R0:W5:Y:S01]  /*03c0*/  @!P1 LDG.E R12, desc[UR6][R4.64+0x1800] ;  /* 0x00180006040c9981 */ /* 0x000162000c1e1900 */
[----:B------:R-:W-:-:S03]  /*03d0*/  ISETP.GE.AND P1, PT, R17, R90, PT ;  /* 0x0000005a1100720c */ /* 0x000fc60003f26270 */
[----:B------:R0:W5:Y:S04]  /*03e0*/  @P5 LDG.E R15, desc[UR6][R8.64+0x3000] ;  /* 0x00300006080f5981 */ /* 0x000168000c1e1900 */
[----:B------:R0:W5:Y:S04]  /*03f0*/  @P3 LDG.E R17, desc[UR6][R8.64+0x4000] ;  /* 0x0040000608113981 */ /* 0x000168000c1e1900 */
[----:B------:R0:W5:Y:S04]  /*0400*/  @P4 LDG.E R16, desc[UR6][R8.64+0x3800] ;  /* 0x0038000608104981 */ /* 0x000168000c1e1900 */
[----:B------:R0:W5:Y:S04]  /*0410*/  @P2 LDG.E R18, desc[UR6][R8.64+0x4800] ;  /* 0x0048000608122981 */ /* 0x000168000c1e1900 */
[----:B------:R0:W5:Y:S04]  /*0420*/  @P1 LDG.E R19, desc[UR6][R8.64+0x5000] ;  /* 0x0050000608131981 */ /* 0x000168000c1e1900 */
[----:B------:R0:W5:Y:S01]  /*0430*/  @!P6 LDG.E R14, desc[UR6][R4.64+0x2800] ;  /* 0x00280006040ee981 */ /* 0x000162000c1e1900 */
[----:B------:R-:W-:-:S02]  /*0440*/  ISETP.GE.AND P6, PT, R23, R90, PT ;  /* 0x0000005a1700720c */ /* 0x000fc40003fc6270 */
[----:B------:R-:W-:Y:S01]  /*0450*/  LOP3.LUT R23, R91, 0x1c00, RZ, 0xfc, !PT ;  /* 0x00001c005b177812 */ /* 0x000fe200078efcff */
[----:B------:R0:W5:Y:S01]  /*0460*/  @!P0 LDG.E R13, desc[UR6][R4.64+0x2000] ;  /* 0x00200006040d8981 */ /* 0x000162000c1e1900 */
[-C--:B------:R-:W-:Y:S01]  /*0470*/  ISETP.GE.AND P0, PT, R21, R90.reuse, PT ;  /* 0x0000005a1500720c */ /* 0x080fe20003f06270 */
[----:B------:R-:W-:Y:S02]  /*0480*/  VIADD R21, R91, 0x1a00 ;  /* 0x00001a005b157836 */ /* 0x000fe40000000000 */
[----:B------:R0:W5:Y:S03]  /*0490*/  @!P5 LDG.E R15, desc[UR6][R4.64+0x3000] ;  /* 0x00300006040fd981 */ /* 0x000166000c1e1900 */
[-C--:B------:R-:W-:Y:S01]  /*04a0*/  ISETP.GE.AND P5, PT, R21, R90.reuse, PT ;  /* 0x0000005a1500720c */ /* 0x080fe20003fa6270 */
[----:B------:R-:W-:Y:S01]  /*04b0*/  VIADD R21, R91, 0x1e00 ;  /* 0x00001e005b157836 */ /* 0x000fe20000000000 */
[----:B------:R0:W5:Y:S04]  /*04c0*/  @!P3 LDG.E R17, desc[UR6][R4.64+0x4000] ;  /* 0x004000060411b981 */ /* 0x000168000c1e1900 */
[-C--:B------:R-:W-:Y:S01]  /*04d0*/  ISETP.GE.AND P3, PT, R21, R90.reuse, PT ;  /* 0x0000005a1500720c */ /* 0x080fe20003f66270 */
[----:B------:R0:W5:Y:S01]  /*04e0*/  @!P4 LDG.E R16, desc[UR6][R4.64+0x3800] ;  /* 0x003800060410c981 */ /* 0x000162000c1e1900 */
[-C--:B------:R-:W-:Y:S01]  /*04f0*/  ISETP.GE.AND P4, PT, R23, R90.reuse, PT ;  /* 0x0000005a1700720c */ /* 0x080fe20003f86270 */
[C---:B------:R-:W-:Y:S01]  /*0500*/  VIADD R21, R91.reuse, 0x2200 ;  /* 0x000022005b157836 */ /* 0x040fe20000000000 */
[----:B------:R-:W-:Y:S01]  /*0510*/  LOP3.LUT R23, R91, 0x2000, RZ, 0xfc, !PT ;  /* 0x000020005b177812 */ /* 0x000fe200078efcff */
[----:B------:R0:W5:Y:S03]  /*0520*/  @!P2 LDG.E R18, desc[UR6][R4.64+0x4800] ;  /* 0x004800060412a981 */ /* 0x000166000c1e1900 */
[-C--:B------:R-:W-:Y:S01]  /*0530*/  ISETP.GE.AND P2, PT, R23, R90.reuse, PT ;  /* 0x0000005a1700720c */ /* 0x080fe20003f46270 */
[----:B------:R0:W5:Y:S01]  /*0540*/  @!P1 LDG.E R19, desc[UR6][R4.64+0x5000] ;  /* 0x0050000604139981 */ /* 0x000162000c1e1900 */
[----:B------:R-:W-:-:S03]  /*0550*/  ISETP.GE.AND P1, PT, R21, R90, PT ;  /* 0x0000005a1500720c */ /* 0x000fc60003f26270 */
[----:B------:R0:W5:Y:S04]  /*0560*/  @P6 LDG.E R21, desc[UR6][R8.64+0x6000] ;  /* 0x0060000608156981 */ /* 0x000168000c1e1900 */
[----:B------:R0:W5:Y:S04]  /*0570*/  @P5 LDG.E R22, desc[UR6][R8.64+0x6800] ;  /* 0x0068000608165981 */ /* 0x000168000c1e1900 */
[----:B------:R0:W5:Y:S04]  /*0580*/  @P4 LDG.E R23, desc[UR6][R8.64+0x7000] ;  /* 0x0070000608174981 */ /* 0x000168000c1e1900 */
[----:B------:R0:W5:Y:S04]  /*0590*/  @P3 LDG.E R24, desc[UR6][R8.64+0x7800] ;  /* 0x0078000608183981 */ /* 0x000168000c1e1900 */
[----:B------:R0:W5:Y:S04]  /*05a0*/  @P2 LDG.E R25, desc[UR6][R8.64+0x8000] ;  /* 0x0080000608192981 */ /* 0x000168000c1e1900 */
[----:B------:R0:W5:Y:S04]  /*05b0*/  @P1 LDG.E R26, desc[UR6][R8.64+0x8800] ;  /* 0x00880006081a1981 */ /* 0x000168000c1e1900 */
[----:B------:R0:W5:Y:S01]  /*05c0*/  @P0 LDG.E R20, desc[UR6][R8.64+0x5800] ;  /* 0x0058000608140981 */ /* 0x000162000c1e1900 */
[----:B------:R-:W-:-:S03]  /*05d0*/  IMAD.IADD R27, R3, 0x1, -R6 ;  /* 0x00000001031b7824 */ /* 0x000fc600078e0a06 */
[----:B------:R0:W5:Y:S04]  /*05e0*/  @!P6 LDG.E R21, desc[UR6][R4.64+0x6000] ;  /* 0x006000060415e981 */ /* 0x000168000c1e1900 */
[----:B------:R0:W5:Y:S04]  /*05f0*/  @!P5 LDG.E R22, desc[UR6][R4.64+0x6800] ;  /* 0x006800060416d981 */ /* 0x000168000c1e1900 */
[----:B------:R0:W5:Y:S04]  /*0600*/  @!P4 LDG.E R23, desc[UR6][R4.64+0x7000] ;  /* 0x007000060417c981 */ /* 0x000168000c1e1900 */
[----:B------:R0:W5:Y:S04]  /*0610*/  @!P3 LDG.E R24, desc[UR6][R4.64+0x7800] ;  /* 0x007800060418b981 */ /* 0x000168000c1e1900 */
[----:B------:R0:W5:Y:S04]  /*0620*/  @!P2 LDG.E R25, desc[UR6][R4.64+0x8000] ;  /* 0x008000060419a981 */ /* 0x000168000c1e1900 */
[----:B------:R0:W5:Y:S01]  /*0630*/  @!P1 LDG.E R26, desc[UR6][R4.64+0x8800] ;  /* 0x00880006041a9981 */ /* 0x000162000c1e1900 */
[----:B------:R-:W-:Y:S01]  /*0640*/  IMAD.IADD R89, R90, 0x1, R27 ;  /* 0x000000015a597824 */ /* 0x000fe200078e021b */
[----:B------:R-:W-:-:S02]  /*0650*/  LOP3.LUT R0, R91, 0x2400, RZ, 0xfc, !PT ;  /* 0x000024005b007812 */ /* 0x000fc400078efcff */
[----:B------:R0:W5:Y:S02]  /*0660*/  @!P0 LDG.E R20, desc[UR6][R4.64+0x5800] ;  /* 0x0058000604148981 */ /* 0x000164000c1e1900 */
[----:B------:R-:W-:Y:S01]  /*0670*/  ISETP.GE.AND P0, PT, R0, R89, PT ;  /* 0x000000590000720c */ /* 0x000fe20003f06270 */
[----:B------:R-:W-:-:S12]  /*0680*/  BSSY.RECONVERGENT B0, `(.L_x_10) ;  /* 0x0000005000007945 */ /* 0x000fd80003800200 */
[----:B0-----:R-:W-:Y:S05]  /*0690*/  @P0 BRA `(.L_x_11) ;  /* 0x00000000000c0947 */ /* 0x001fea0003800000 */
[----:B------:R-:W-:-:S13]  /*06a0*/  ISETP.GE.AND P0, PT, R0, R90, PT ;  /* 0x0000005a0000720c */ /* 0x000fda0003f06270 */
[----:B------:R0:W5:Y:S04]  /*06b0*/  @!P0 LDG.E R2, desc[UR6][R4.64+0x9000] ;  /* 0x0090000604028981 */ /* 0x000168000c1e1900 */
[----:B------:R0:W5:Y:S02]  /*06c0*/  @P0 LDG.E R2, desc[UR6][R8.64+0x9000] ;  /* 0x0090000608020981 */ /* 0x000164000c1e1900 */
.L_x_11:
[----:B------:R-:W-:Y:S05]  /*06d0*/  BSYNC.RECONVERGENT B0 ;  /* 0x0000000000007941 */ /* 0x000fea0003800200 */
.L_x_10:
[----:B------:R-:W1:Y:S01]  /*06e0*/  S2UR UR5, SR_CgaCtaId ;  /* 0x00000000000579c3 */ /* 0x000e620000008800 */
[----:B0-----:R-:W-:Y:S01]  /*06f0*/  IMAD R4, R91, 0x13, RZ ;  /* 0x000000135b047824 */ /* 0x001fe200078e02ff */
[----:B------:R-:W-:Y:S01]  /*0700*/  UMOV UR4, 0x400 ;  /* 0x0000040000047882 */ /* 0x000fe20000000000 */
[----:B------:R-:W-:Y:S03]  /*0710*/  BSSY.RECONVERGENT B0, `(.L_x_12) ;  /* 0x000002c000007945 */ /* 0x000fe60003800200 */
[----:B------:R-:W-:-:S04]  /*0720*/  VIMNMX R29, PT, PT, R89, R4, PT ;  /* 0x00000004591d7248 */ /* 0x000fc80003fe0100 */
[----:B------:R-:W-:Y:S02]  /*0730*/  VIADDMNMX R88, R29, -R27, RZ, !PT ;  /* 0x8000001b1d587246 */ /* 0x000fe400078001ff */
[----:B------:R-:W-:-:S04]  /*0740*/  VIMNMX R5, PT, PT, R90, R29, PT ;  /* 0x0000001d5a057248 */ /* 0x000fc80003fe0100 */
[----:B------:R-:W-:Y:S01]  /*0750*/  ISETP.GE.AND P0, PT, R88, R5, PT ;  /* 0x000000055800720c */ /* 0x000fe20003f06270 */
[----:B-1----:R-:W-:-:S06]  /*0760*/  ULEA UR4, UR5, UR4, 0x18 ;  /* 0x0000000405047291 */ /* 0x002fcc000f8ec0ff */
[----:B------:R-:W-:-:S04]  /*0770*/  IMAD.U32 R92, RZ, RZ, UR4 ;  /* 0x00000004ff5c7e24 */ /* 0x000fc8000f8e00ff */
[----:B------:R-:W-:Y:S02]  /*0780*/  IMAD R9, R91, 0x4, R92 ;  /* 0x000000045b097824 */ /* 0x000fe400078e025c */
[----:B------:R-:W-:-:S03]  /*0790*/  VIADD R6, R92, 0x800 ;  /* 0x000008005c067836 */ /* 0x000fc60000000000 */
[----:B-----5:R0:W-:Y:S01]  /*07a0*/  STS [R9+0x9800], R2 ;  /* 0x0098000209007388 */ /* 0x0201e20000000800 */
[----:B------:R-:W-:-:S03]  /*07b0*/  IMAD R3, R90, 0x4, R6 ;  /* 0x000000045a037824 */ /* 0x000fc600078e0206 */
[----:B------:R0:W-:Y:S04]  /*07c0*/  STS [R9+0x800], R7 ;  /* 0x0008000709007388 */ /* 0x0001e80000000800 */
        /* <DEDUP_REMOVED lines=16> */
[----:B------:R0:W-:Y:S01]  /*08d0*/  STS [R9+0x9000], R26 ;  /* 0x0090001a09007388 */ /* 0x0001e20000000800 */
[----:B------:R-:W-:Y:S06]  /*08e0*/  BAR.SYNC.DEFER_BLOCKING 0x0 ;  /* 0x0000000000007b1d */ /* 0x000fec0000010000 */
[----:B------:R-:W-:Y:S05]  /*08f0*/  @P0 BRA `(.L_x_13) ;  /* 0x0000000000340947 */ /* 0x000fea0003800000 */
.L_x_14:
[----:B0-----:R-:W-:-:S05]  /*0900*/  IMAD.IADD R2, R5, 0x1, R88 ;  /* 0x0000000105027824 */ /* 0x001fca00078e0258 */
[----:B------:R-:W-:-:S04]  /*0910*/  SHF.R.S32.HI R2, RZ, 0x1, R2 ;  /* 0x00000001ff027819 */ /* 0x000fc80000011402 */
[----:B------:R-:W-:-:S05]  /*0920*/  LOP3.LUT R4, RZ, R2, RZ, 0x33, !PT ;  /* 0x00000002ff047212 */ /* 0x000fca00078e33ff */
[----:B------:R-:W-:Y:S02]  /*0930*/  IMAD.IADD R8, R29, 0x1, R4 ;  /* 0x000000011d087824 */ /* 0x000fe400078e0204 */
[----:B------:R-:W-:Y:S02]  /*0940*/  IMAD R4, R2, 0x4, R92 ;  /* 0x0000000402047824 */ /* 0x000fe400078e025c */
[----:B------:R-:W-:-:S04]  /*0950*/  IMAD R8, R8, 0x4, R3 ;  /* 0x0000000408087824 */ /* 0x000fc800078e0203 */
[----:B------:R-:W-:Y:S04]  /*0960*/  LDS R4, [R4+0x800] ;  /* 0x0008000004047984 */ /* 0x000fe80000000800 */
[----:B------:R-:W0:Y:S02]  /*0970*/  LDS R7, [R8] ;  /* 0x0000000008077984 */ /* 0x000e240000000800 */
[----:B0-----:R-:W-:-:S04]  /*0980*/  ISETP.GE.AND P0, PT, R7, R4, PT ;  /* 0x000000040700720c */ /* 0x001fc80003f06270 */
[----:B------:R-:W-:-:S09]  /*0990*/  SEL R5, R2, R5, !P0 ;  /* 0x0000000502057207 */ /* 0x000fd20004000000 */
[----:B------:R-:W-:-:S05]  /*09a0*/  @P0 VIADD R88, R2, 0x1 ;  /* 0x0000000102580836 */ /* 0x000fca0000000000 */
[----:B------:R-:W-:-:S13]  /*09b0*/  ISETP.GE.AND P0, PT, R88, R5, PT ;  /* 0x000000055800720c */ /* 0x000fda0003f06270 */
[----:B------:R-:W-:Y:S05]  /*09c0*/  @!P0 BRA `(.L_x_14) ;  /* 0xfffffffc00cc8947 */ /* 0x000fea000383ffff */
.L_x_13:
[----:B------:R-:W-:Y:S05]  /*09d0*/  BSYNC.RECONVERGENT B0 ;  /* 0x0000000000007941 */ /* 0x000fea0003800200 */
.L_x_12:
[----:B0-----:R-:W-:Y:S01]  /*09e0*/  IMAD.IADD R11, R29, 0x1, -R88 ;  /* 0x000000011d0b7824 */ /* 0x001fe200078e0a58 */
[----:B------:R-:W-:Y:S01]  /*09f0*/  BSSY.RECONVERGENT B0, `(.L_x_15) ;  /* 0x0000093000007945 */ /* 0x000fe20003800200 */
[----:B------:R-:W-:Y:S02]  /*0a00*/  IMAD.MOV.U32 R5, RZ, RZ, RZ ;  /* 0x000000ffff057224 */ /* 0x000fe400078e00ff */
[----:B------:R-:W-:Y:S01]  /*0a10*/  IMAD R2, R91, 0x4, R6 ;  /* 0x000000045b027824 */ /* 0x000fe200078e0206 */
[----:B------:R-:W-:-:S13]  /*0a20*/  ISETP.GE.AND P0, PT, R11, R27, PT ;  /* 0x0000001b0b00720c */ /* 0x000fda0003f06270 */
[----:B------:R-:W-:Y:S05]  /*0a30*/  @P0 BRA `(.L_x_16) ;  /* 0x0000000800380947 */ /* 0x000fea0003800000 */
[----:B------:R-:W-:Y:S01]  /*0a40*/  ISETP.GE.AND P0, PT, R88, 0x1, PT ;  /* 0x000000015800780c */ /* 0x000fe20003f06270 */
[----:B------:R-:W-:Y:S01]  /*0a50*/  IMAD R12, R11, 0x4, R3 ;  /* 0x000000040b0c7824 */ /* 0x000fe200078e0203 */
[----:B------:R-:W-:Y:S01]  /*0a60*/  BSSY.RECONVERGENT B1, `(.L_x_17) ;  /* 0x0000036000017945 */ /* 0x000fe20003800200 */
[----:B------:R-:W-:-:S03]  /*0a70*/  IMAD.MOV.U32 R5, RZ, RZ, RZ ;  /* 0x000000ffff057224 */ /* 0x000fc600078e00ff */
[----:B------:R-:W-:Y:S01]  /*0a80*/  BSSY.RELIABLE B2, `(.L_x_18) ;  /* 0x000002a000027945 */ /* 0x000fe20003800100 */
[----:B------:R-:W-:Y:S06]  /*0a90*/  LDS R13, [R12] ;  /* 0x000000000c0d7984 */ /* 0x000fec0000000800 */
[----:B------:R-:W-:-:S05]  /*0aa0*/  @P0 IMAD R4, R88, 0x1ff, RZ ;  /* 0x000001ff58040824 */ /* 0x000fca00078e02ff */
[----:B------:R-:W-:Y:S01]  /*0ab0*/  @P0 SHF.R.S32.HI R7, RZ, 0x9, R4 ;  /* 0x00000009ff070819 */ /* 0x000fe20000011404 */
[----:B------:R-:W-:-:S04]  /*0ac0*/  IMAD.MOV.U32 R4, RZ, RZ, R88 ;  /* 0x000000ffff047224 */ /* 0x000fc800078e0058 */
[C---:B------:R-:W-:Y:S02]  /*0ad0*/  @P0 IMAD R8, R7.reuse, 0x4, R92 ;  /* 0x0000000407080824 */ /* 0x040fe400078e025c */
[----:B------:R-:W-:-:S04]  /*0ae0*/  @P0 VIADD R9, R7, 0x1 ;  /* 0x0000000107090836 */ /* 0x000fc80000000000 */
[----:B------:R-:W0:Y:S02]  /*0af0*/  @P0 LDS R8, [R8+0x800] ;  /* 0x0008000008080984 */ /* 0x000e240000000800 */
[----:B0-----:R-:W-:-:S04]  /*0b00*/  @P0 ISETP.GE.AND P1, PT, R8, R13, PT ;  /* 0x0000000d0800020c */ /* 0x001fc80003f26270 */
[----:B------:R-:W-:Y:S02]  /*0b10*/  @P0 SEL R4, R88, R7, !P1 ;  /* 0x0000000758040207 */ /* 0x000fe40004800000 */
[----:B------:R-:W-:-:S04]  /*0b20*/  @P0 SEL R5, R9, RZ, !P1 ;  /* 0x000000ff09050207 */ /* 0x000fc80004800000 */
[----:B------:R-:W-:-:S13]  /*0b30*/  ISETP.GE.AND P0, PT, R5, R4, PT ;  /* 0x000000040500720c */ /* 0x000fda0003f06270 */
[----:B------:R-:W-:Y:S05]  /*0b40*/  @P0 BRA `(.L_x_19) ;  /* 0x0000000000400947 */ /* 0x000fea0003800000 */
[----:B------:R-:W-:-:S05]  /*0b50*/  IMAD R7, R4, 0x7f, R5 ;  /* 0x0000007f04077824 */ /* 0x000fca00078e0205 */
[----:B------:R-:W-:-:S05]  /*0b60*/  SHF.R.S32.HI R7, RZ, 0x7, R7 ;  /* 0x00000007ff077819 */ /* 0x000fca0000011407 */
[----:B------:R-:W-:-:S06]  /*0b70*/  IMAD R8, R7, 0x4, R92 ;  /* 0x0000000407087824 */ /* 0x000fcc00078e025c */
[----:B------:R-:W0:Y:S02]  /*0b80*/  LDS R8, [R8+0x800] ;  /* 0x0008000008087984 */ /* 0x000e240000000800 */
[----:B0-----:R-:W-:-:S04]  /*0b90*/  ISETP.GE.AND P0, PT, R8, R13, PT ;  /* 0x0000000d0800720c */ /* 0x001fc80003f06270 */
[----:B------:R-:W-:-:S09]  /*0ba0*/  SEL R4, R4, R7, !P0 ;  /* 0x0000000704047207 */ /* 0x000fd20004000000 */
[----:B------:R-:W-:-:S05]  /*0bb0*/  @!P0 VIADD R5, R7, 0x1 ;  /* 0x0000000107058836 */ /* 0x000fca0000000000 */
        /* <DEDUP_REMOVED lines=8> */
[----:B------:R-:W-:-:S07]  /*0c40*/  @!P0 VIADD R5, R7, 0x1 ;  /* 0x0000000107058836 */ /* 0x000fce0000000000 */
.L_x_19:
[----:B------:R-:W-:-:S13]  /*0c50*/  ISETP.GE.AND P0, PT, R5, R4, PT ;  /* 0x000000040500720c */ /* 0x000fda0003f06270 */
[----:B------:R-:W-:Y:S05]  /*0c60*/  @P0 BREAK.RELIABLE B2 ;  /* 0x0000000000020942 */ /* 0x000fea0003800100 */
        /* <DEDUP_REMOVED lines=8> */
.L_x_20:
[----:B------:R-:W-:-:S13]  /*0cf0*/  ISETP.GE.AND P0, PT, R5, R4, PT ;  /* 0x000000040500720c */ /* 0x000fda0003f06270 */
[----:B------:R-:W-:Y:S05]  /*0d00*/  @P0 BREAK.RELIABLE B2 ;  /* 0x0000000000020942 */ /* 0x000fea0003800100 */
[----:B------:R-:W-:Y:S05]  /*0d10*/  @P0 BRA `(.L_x_21) ;  /* 0x0000000000280947 */ /* 0x000fea0003800000 */
[----:B------:R-:W-:Y:S05]  /*0d20*/  BSYNC.RELIABLE B2 ;  /* 0x0000000000027941 */ /* 0x000fea0003800100 */
.L_x_18:
[----:B------:R-:W-:-:S05]  /*0d30*/  IMAD.IADD R7, R4, 0x1, R5 ;  /* 0x0000000104077824 */ /* 0x000fca00078e0205 */
[----:B------:R-:W-:-:S05]  /*0d40*/  SHF.R.S32.HI R7, RZ, 0x1, R7 ;  /* 0x00000001ff077819 */ /* 0x000fca0000011407 */
[----:B------:R-:W-:-:S06]  /*0d50*/  IMAD R8, R7, 0x4, R92 ;  /* 0x0000000407087824 */ /* 0x000fcc00078e025c */
[----:B------:R-:W0:Y:S02]  /*0d60*/  LDS R8, [R8+0x800] ;  /* 0x0008000008087984 */ /* 0x000e240000000800 */
[----:B0-----:R-:W-:-:S04]  /*0d70*/  ISETP.GE.AND P0, PT, R8, R13, PT ;  /* 0x0000000d0800720c */ /* 0x001fc80003f06270 */
[----:B------:R-:W-:-:S09]  /*0d80*/  SEL R4, R4, R7, !P0 ;  /* 0x0000000704047207 */ /* 0x000fd20004000000 */
[----:B------:R-:W-:-:S05]  /*0d90*/  @!P0 VIADD R5, R7, 0x1 ;  /* 0x0000000107058836 */ /* 0x000fca0000000000 */
[----:B------:R-:W-:-:S13]  /*0da0*/  ISETP.GE.AND P0, PT, R5, R4, PT ;  /* 0x000000040500720c */ /* 0x000fda0003f06270 */
[----:B------:R-:W-:Y:S05]  /*0db0*/  @!P0 BRA `(.L_x_18) ;  /* 0xfffffffc00dc8947 */ /* 0x000fea000383ffff */
.L_x_21:
[----:B------:R-:W-:Y:S05]  /*0dc0*/  BSYNC.RECONVERGENT B1 ;  /* 0x0000000000017941 */ /* 0x000fea0003800200 */
.L_x_17:
[C---:B------:R-:W-:Y:S01]  /*0dd0*/  ISETP.GE.AND P0, PT, R11.reuse, 0x1, PT ;  /* 0x000000010b00780c */ /* 0x040fe20003f06270 */
[----:B------:R-:W-:Y:S01]  /*0de0*/  IMAD.MOV.U32 R7, RZ, RZ, R11 ;  /* 0x000000ffff077224 */ /* 0x000fe200078e000b */
[----:B------:R-:W-:Y:S04]  /*0df0*/  BSSY.RECONVERGENT B1, `(.L_x_22) ;  /* 0x0000034000017945 */ /* 0x000fe80003800200 */
[----:B------:R-:W-:Y:S07]  /*0e00*/  BSSY.RELIABLE B2, `(.L_x_23) ;  /* 0x0000029000027945 */ /* 0x000fee0003800100 */
[----:B------:R-:W-:-:S05]  /*0e10*/  @P0 IMAD R4, R11, 0x1ff, RZ ;  /* 0x000001ff0b040824 */ /* 0x000fca00078e02ff */
[----:B------:R-:W-:Y:S01]  /*0e20*/  @P0 SHF.R.S32.HI R8, RZ, 0x9, R4 ;  /* 0x00000009ff080819 */ /* 0x000fe20000011404 */
[----:B------:R-:W-:-:S04]  /*0e30*/  IMAD.MOV.U32 R4, RZ, RZ, RZ ;  /* 0x000000ffff047224 */ /* 0x000fc800078e00ff */
[C---:B------:R-:W-:Y:S02]  /*0e40*/  @P0 IMAD R9, R8.reuse, 0x4, R3 ;  /* 0x0000000408090824 */ /* 0x040fe400078e0203 */
[----:B------:R-:W-:-:S04]  /*0e50*/  @P0 VIADD R10, R8, 0x1 ;  /* 0x00000001080a0836 */ /* 0x000fc80000000000 */
[----:B------:R-:W0:Y:S02]  /*0e60*/  @P0 LDS R9, [R9] ;  /* 0x0000000009090984 */ /* 0x000e240000000800 */
        /* <DEDUP_REMOVED lines=8> */
[----:B------:R-:W0:Y:S02]  /*0ef0*/  LDS R9, [R9] ;  /* 0x0000000009097984 */ /* 0x000e240000000800 */
        /* <DEDUP_REMOVED lines=11> */
[----:B------:R-:W-:-:S07]  /*0fb0*/  @!P0 VIADD R4, R8, 0x1 ;  /* 0x0000000108048836 */ /* 0x000fce0000000000 */
.L_x_24:
[----:B------:R-:W-:-:S13]  /*0fc0*/  ISETP.GE.AND P0, PT, R4, R7, PT ;  /* 0x000000070400720c */ /* 0x000fda0003f06270 */
[----:B------:R-:W-:Y:S05]  /*0fd0*/  @P0 BREAK.RELIABLE B2 ;  /* 0x0000000000020942 */ /* 0x000fea0003800100 */
        /* <DEDUP_REMOVED lines=8> */
.L_x_25:
[----:B------:R-:W-:-:S13]  /*1060*/  ISETP.GE.AND P0, PT, R4, R7, PT ;  /* 0x000000070400720c */ /* 0x000fda0003f06270 */
[----:B------:R-:W-:Y:S05]  /*1070*/  @P0 BREAK.RELIABLE B2 ;  /* 0x0000000000020942 */ /* 0x000fea0003800100 */
[----:B------:R-:W-:Y:S05]  /*1080*/  @P0 BRA `(.L_x_26) ;  /* 0x0000000000280947 */ /* 0x000fea0003800000 */
[----:B------:R-:W-:Y:S05]  /*1090*/  BSYNC.RELIABLE B2 ;  /* 0x0000000000027941 */ /* 0x000fea0003800100 */
.L_x_23:
[----:B------:R-:W-:-:S05]  /*10a0*/  IMAD.IADD R8, R7, 0x1, R4 ;  /* 0x0000000107087824 */ /* 0x000fca00078e0204 */
[----:B------:R-:W-:-:S05]  /*10b0*/  SHF.R.S32.HI R8, RZ, 0x1, R8 ;  /* 0x00000001ff087819 */ /* 0x000fca0000011408 */
[----:B------:R-:W-:-:S06]  /*10c0*/  IMAD R9, R8, 0x4, R3 ;  /* 0x0000000408097824 */ /* 0x000fcc00078e0203 */
[----:B------:R-:W0:Y:S02]  /*10d0*/  LDS R9, [R9] ;  /* 0x0000000009097984 */ /* 0x000e240000000800 */
[----:B0-----:R-:W-:-:S04]  /*10e0*/  ISETP.GE.AND P0, PT, R9, R13, PT ;  /* 0x0000000d0900720c */ /* 0x001fc80003f06270 */
[----:B------:R-:W-:-:S09]  /*10f0*/  SEL R7, R7, R8, !P0 ;  /* 0x0000000807077207 */ /* 0x000fd20004000000 */
[----:B------:R-:W-:-:S05]  /*1100*/  @!P0 VIADD R4, R8, 0x1 ;  /* 0x0000000108048836 */ /* 0x000fca0000000000 */
[----:B------:R-:W-:-:S13]  /*1110*/  ISETP.GE.AND P0, PT, R4, R7, PT ;  /* 0x000000070400720c */ /* 0x000fda0003f06270 */
[----:B------:R-:W-:Y:S05]  /*1120*/  @!P0 BRA `(.L_x_23) ;  /* 0xfffffffc00dc8947 */ /* 0x000fea000383ffff */
.L_x_26:
[----:B------:R-:W-:Y:S05]  /*1130*/  BSYNC.RECONVERGENT B1 ;  /* 0x0000000000017941 */ /* 0x000fea0003800200 */
.L_x_22:
[----:B------:R-:W-:Y:S01]  /*1140*/  IMAD.IADD R10, R11, 0x1, -R4 ;  /* 0x000000010b0a7824 */ /* 0x000fe200078e0a04 */
[----:B------:R-:W-:Y:S04]  /*1150*/  BSSY.RECONVERGENT B1, `(.L_x_27) ;  /* 0x0000014000017945 */ /* 0x000fe80003800200 */
[----:B------:R-:W-:-:S04]  /*1160*/  IADD3 R9, PT, PT, R10, R88, -R5 ;  /* 0x000000580a097210 */ /* 0x000fc80007ffe805 */
[----:B------:R-:W-:-:S04]  /*1170*/  SHF.R.S32.HI R3, RZ, 0x1, R9 ;  /* 0x00000001ff037819 */ /* 0x000fc80000011409 */
[----:B------:R-:W-:Y:S01]  /*1180*/  VIMNMX R14, PT, PT, R10, R3, !PT ;  /* 0x000000030a0e7248 */ /* 0x000fe20007fe0100 */
[----:B------:R-:W-:-:S03]  /*1190*/  IMAD.MOV.U32 R3, RZ, RZ, RZ ;  /* 0x000000ffff037224 */ /* 0x000fc600078e00ff */
[----:B------:R-:W-:-:S04]  /*11a0*/  IADD3 R4, PT, PT, R4, 0x1, R14 ;  /* 0x0000000104047810 */ /* 0x000fc80007ffe00e */
[----:B------:R-:W-:-:S05]  /*11b0*/  VIMNMX R4, PT, PT, R4, R27, PT ;  /* 0x0000001b04047248 */ /* 0x000fca0003fe0100 */
[----:B------:R-:W-:-:S05]  /*11c0*/  IMAD.IADD R4, R4, 0x1, -R11 ;  /* 0x0000000104047824 */ /* 0x000fca00078e0a0b */
[----:B------:R-:W-:-:S13]  /*11d0*/  ISETP.GE.AND P0, PT, R4, 0x1, PT ;  /* 0x000000010400780c */ /* 0x000fda0003f06270 */
[----:B------:R-:W-:Y:S05]  /*11e0*/  @!P0 BRA `(.L_x_28) ;  /* 0x0000000000288947 */ /* 0x000fea0003800000 */
[----:B------:R-:W-:-:S07]  /*11f0*/  IMAD.MOV.U32 R3, RZ, RZ, RZ ;  /* 0x000000ffff037224 */ /* 0x000fce00078e00ff */
.L_x_29:
[----:B------:R-:W-:-:S05]  /*1200*/  IMAD.IADD R7, R3, 0x1, R4 ;  /* 0x0000000103077824 */ /* 0x000fca00078e0204 */
[----:B------:R-:W-:-:S05]  /*1210*/  SHF.R.S32.HI R7, RZ, 0x1, R7 ;  /* 0x00000001ff077819 */ /* 0x000fca0000011407 */
[----:B------:R-:W-:-:S06]  /*1220*/  IMAD R8, R7, 0x4, R12 ;  /* 0x0000000407087824 */ /* 0x000fcc00078e020c */
[----:B------:R-:W0:Y:S02]  /*1230*/  LDS R8, [R8] ;  /* 0x0000000008087984 */ /* 0x000e240000000800 */
[----:B0-----:R-:W-:-:S04]  /*1240*/  ISETP.GE.AND P0, PT, R13, R8, PT ;  /* 0x000000080d00720c */ /* 0x001fc80003f06270 */
[----:B------:R-:W-:-:S09]  /*1250*/  SEL R4, R7, R4, !P0 ;  /* 0x0000000407047207 */ /* 0x000fd20004000000 */
[----:B------:R-:W-:-:S05]  /*1260*/  @P0 VIADD R3, R7, 0x1 ;  /* 0x0000000107030836 */ /* 0x000fca0000000000 */
[----:B------:R-:W-:-:S13]  /*1270*/  ISETP.GE.AND P0, PT, R3, R4, PT ;  /* 0x000000040300720c */ /* 0x000fda0003f06270 */
[----:B------:R-:W-:Y:S05]  /*1280*/  @!P0 BRA `(.L_x_29) ;  /* 0xfffffffc00dc8947 */ /* 0x000fea000383ffff */
.L_x_28:
[----:B------:R-:W-:Y:S05]  /*1290*/  BSYNC.RECONVERGENT B1 ;  /* 0x0000000000017941 */ /* 0x000fea0003800200 */
.L_x_27:
[----:B------:R-:W-:-:S05]  /*12a0*/  IMAD.IADD R3, R10, 0x1, R3 ;  /* 0x000000010a037824 */ /* 0x000fca00078e0203 */
[CC--:B------:R-:W-:Y:S02]  /*12b0*/  VIMNMX R4, PT, PT, R14.reuse, R3.reuse, PT ;  /* 0x000000030e047248 */ /* 0x0c0fe40003fe0100 */
[----:B------:R-:W-:-:S03]  /*12c0*/  ISETP.GE.AND P0, PT, R14, R3, PT ;  /* 0x000000030e00720c */ /* 0x000fc60003f06270 */
[----:B------:R-:W-:Y:S02]  /*12d0*/  IMAD.IADD R88, R9, 0x1, -R4 ;  /* 0x0000000109587824 */ /* 0x000fe400078e0a04 */
[----:B------:R-:W-:-:S05]  /*12e0*/  VIADD R3, R4, 0x1 ;  /* 0x0000000104037836 */ /* 0x000fca0000000000 */
[C---:B------:R-:W-:Y:S01]  /*12f0*/  ISETP.EQ.AND P0, PT, R88.reuse, R3, !P0 ;  /* 0x000000035800720c */ /* 0x040fe20004702270 */
[----:B------:R-:W-:-:S03]  /*1300*/  IMAD.IADD R88, R88, 0x1, R5 ;  /* 0x0000000158587824 */ /* 0x000fc600078e0205 */
[----:B------:R-:W-:-:S09]  /*1310*/  SEL R5, RZ, 0x1, !P0 ;  /* 0x00000001ff057807 */ /* 0x000fd20004000000 */
.L_x_16:
[----:B------:R-:W-:Y:S05]  /*1320*/  BSYNC.RECONVERGENT B0 ;  /* 0x0000000000007941 */ /* 0x000fea0003800200 */
.L_x_15:
[----:B------:R-:W-:Y:S05]  /*1330*/  WARPSYNC.ALL ;  /* 0x0000000000007948 */ /* 0x000fea0003800000 */
[----:B------:R-:W-:Y:S01]  /*1340*/  ISETP.NE.AND P0, PT, R91, RZ, PT ;  /* 0x000000ff5b00720c */ /* 0x000fe20003f05270 */
[----:B------:R-:W-:Y:S01]  /*1350*/  IMAD.U32 R3, R90, 0x10000, RZ ;  /* 0x000100005a037824 */ /* 0x000fe200078e00ff */
[--C-:B------:R-:W-:Y:S01]  /*1360*/  IADD3 R5, PT, PT, R5, R29, -R88.reuse ;  /* 0x0000001d05057210 */ /* 0x100fe20007ffe858 */
[----:B------:R-:W-:Y:S01]  /*1370*/  VIADD R8, R91, 0xffffffff ;  /* 0xffffffff5b087836 */ /* 0x000fe20000000000 */
[----:B------:R-:W-:Y:S01]  /*1380*/  LOP3.LUT R97, R97, 0xfffffffe, RZ, 0xc0, !PT ;  /* 0xfffffffe61617812 */ /* 0x000fe200078ec0ff */
[----:B------:R-:W-:Y:S01]  /*1390*/  IMAD.U32 R4, R88, 0x10000, RZ ;  /* 0x0001000058047824 */ /* 0x000fe200078e00ff */
[----:B------:R-:W-:Y:S01]  /*13a0*/  LOP3.LUT R7, R3, R27, RZ, 0xfc, !PT ;  /* 0x0000001b03077212 */ /* 0x000fe200078efcff */
[----:B------:R-:W-:Y:S01]  /*13b0*/  IMAD.MOV.U32 R87, RZ, RZ, R88 ;  /* 0x000000ffff577224 */ /* 0x000fe200078e0058 */
[----:B------:R-:W-:Y:S01]  /*13c0*/  SEL R3, R8, 0x1ff, P0 ;  /* 0x000001ff08037807 */ /* 0x000fe20000000000 */
[----:B------:R-:W-:Y:S01]  /*13d0*/  BSSY.RECONVERGENT B0, `(.L_x_30) ;  /* 0x000036d000007945 */ /* 0x000fe20003800200 */
[----:B------:R-:W-:-:S03]  /*13e0*/  LOP3.LUT R97, R97, 0xffffbfff, RZ, 0xc0, !PT ;  /* 0xffffbfff61617812 */ /* 0x000fc600078ec0ff */
[----:B------:R-:W-:Y:S01]  /*13f0*/  @P0 LOP3.LUT R7, R5, R4, RZ, 0xfc, !PT ;  /* 0x0000000405070212 */ /* 0x000fe200078efcff */
[--C-:B------:R-:W-:Y:S02]  /*1400*/  IMAD R8, R3, 0x4, R92.reuse ;  /* 0x0000000403087824 */ /* 0x100fe400078e025c */
[----:B------:R-:W-:Y:S02]  /*1410*/  IMAD.IADD R3, R90, 0x1, R5 ;  /* 0x000000015a037824 */ /* 0x000fe400078e0205 */
[C-C-:B------:R-:W-:Y:S01]  /*1420*/  IMAD R5, R88.reuse, 0x4, R92.reuse ;  /* 0x0000000458057824 */ /* 0x140fe200078e025c */
[----:B------:R0:W-:Y:S01]  /*1430*/  STS [R8], R7 ;  /* 0x0000000708007388 */ /* 0x0001e20000000800 */
[----:B------:R-:W-:Y:S02]  /*1440*/  IMAD R4, R3, 0x4, R92 ;  /* 0x0000000403047824 */ /* 0x000fe400078e025c */
[----:B------:R-:W-:Y:S01]  /*1450*/  IMAD.MOV.U32 R84, RZ, RZ, R3 ;  /* 0x000000ffff547224 */ /* 0x000fe200078e0003 */
[----:B------:R-:W-:Y:S01]  /*1460*/  BAR.SYNC.DEFER_BLOCKING 0x0 ;  /* 0x0000000000007b1d */ /* 0x000fe20000010000 */
[----:B0-----:R-:W-:-:S02]  /*1470*/  IMAD R7, R88, 0x4, R6 ;  /* 0x0000000458077824 */ /* 0x001fc400078e0206 */
[----:B------:R-:W-:-:S03]  /*1480*/  IMAD R6, R3, 0x4, R6 ;  /* 0x0000000403067824 */ /* 0x000fc600078e0206 */
[----:B------:R-:W0:Y:S04]  /*1490*/  LDS R20, [R2+-0x800] ;  /* 0xfff8000002147984 */ /* 0x000e280000000800 */
[----:B------:R-:W1:Y:S04]  /*14a0*/  LDS R4, [R4+0x800] ;  /* 0x0008000004047984 */ /* 0x000e680000000800 */
[----:B------:R-:W2:Y:S01]  /*14b0*/  LDS R5, [R5+0x800] ;  /* 0x0008000005057984 */ /* 0x000ea20000000800 */
[----:B0-----:R-:W-:Y:S02]  /*14c0*/  LOP3.LUT R21, R20, 0xffff, RZ, 0xc0, !PT ;  /* 0x0000ffff14157812 */ /* 0x001fe400078ec0ff */
[----:B------:R-:W-:Y:S01]  /*14d0*/  SHF.R.S32.HI R20, RZ, 0x10, R20 ;  /* 0x00000010ff147819 */ /* 0x000fe20000011414 */
[----:B-1----:R-:W-:-:S02]  /*14e0*/  IMAD.MOV.U32 R85, RZ, RZ, R4 ;  /* 0x000000ffff557224 */ /* 0x002fc400078e0004 */
[----:B------:R-:W-:Y:S01]  /*14f0*/  IMAD.IADD R21, R90, 0x1, R21 ;  /* 0x000000015a157824 */ /* 0x000fe200078e0215 */
[----:B------:R-:W-:Y:S01]  /*1500*/  ISETP.GE.AND P2, PT, R88, R20, PT ;  /* 0x000000145800720c */ /* 0x000fe20003f46270 */
[----:B--2---:R-:W-:Y:S02]  /*1510*/  IMAD.MOV.U32 R86, RZ, RZ, R5 ;  /* 0x000000ffff567224 */ /* 0x004fe400078e0005 */
[----:B------:R-:W-:Y:S01]  /*1520*/  IMAD.IADD R23, R20, 0x1, R21 ;  /* 0x0000000114177824 */ /* 0x000fe200078e0215 */
[----:B------:R-:W-:-:S04]  /*1530*/  ISETP.GE.AND P0, PT, R3, R21, PT ;  /* 0x000000150300720c */ /* 0x000fc80003f06270 */
[CC--:B------:R-:W-:Y:S02]  /*1540*/  ISETP.GE.OR P1, PT, R88.reuse, R20.reuse, P0 ;  /* 0x000000145800720c */ /* 0x0c0fe40000726670 */
[----:B------:R-:W-:-:S11]  /*1550*/  ISETP.LT.AND P3, PT, R88, R20, P0 ;  /* 0x000000145800720c */ /* 0x000fd60000761270 */
[----:B------:R-:W-:Y:S02]  /*1560*/  @!P1 ISETP.LT.AND P2, PT, R4, R5, PT ;  /* 0x000000050400920c */ /* 0x000fe40003f41270 */
[----:B------:R-:W-:-:S11]  /*1570*/  @!P1 ISETP.LT.AND P3, PT, R5, R4, PT ;  /* 0x000000040500920c */ /* 0x000fd60003f61270 */
[----:B------:R-:W0:Y:S01]  /*1580*/  @!P2 LDS R86, [R7+0x4] ;  /* 0x000004000756a984 */ /* 0x000e220000000800 */
[----:B------:R-:W-:Y:S01]  /*1590*/  @!P2 VIADD R87, R88, 0x1 ;  /* 0x000000015857a836 */ /* 0x000fe20000000000 */
[----:B------:R-:W-:Y:S01]  /*15a0*/  @P3 LOP3.LUT R97, R97, 0x4000, RZ, 0xfc, !PT ;  /* 0x0000400061613812 */ /* 0x000fe200078efcff */
[----:B------:R-:W-:Y:S01]  /*15b0*/  @!P3 VIADD R84, R3, 0x1 ;  /* 0x000000010354b836 */ /* 0x000fe20000000000 */
[----:B------:R-:W1:Y:S01]  /*15c0*/  @!P3 LDS R85, [R6+0x4] ;  /* 0x000004000655b984 */ /* 0x000e620000000800 */
[----:B------:R-:W-:Y:S01]  /*15d0*/  IMAD.MOV.U32 R83, RZ, RZ, R87 ;  /* 0x000000ffff537224 */ /* 0x000fe200078e0057 */
[----:B------:R-:W-:Y:S01]  /*15e0*/  @P2 LOP3.LUT R97, R97, 0x1, RZ, 0xfc, !PT ;  /* 0x0000000161612812 */ /* 0x000fe200078efcff */
[----:B------:R-:W-:Y:S01]  /*15f0*/  IMAD.MOV.U32 R80, RZ, RZ, R84 ;  /* 0x000000ffff507224 */ /* 0x000fe200078e0054 */
[----:B------:R-:W-:Y:S02]  /*1600*/  ISETP.GE.AND P0, PT, R84, R21, PT ;  /* 0x000000155400720c */ /* 0x000fe40003f06270 */
[----:B------:R-:W-:-:S02]  /*1610*/  ISETP.GE.AND P1, PT, R87, R20, PT ;  /* 0x000000145700720c */ /* 0x000fc40003f26270 */
[CC--:B------:R-:W-:Y:S02]  /*1620*/  ISETP.GE.OR P2, PT, R87.reuse, R20.reuse, P0 ;  /* 0x000000145700720c */ /* 0x0c0fe40000746670 */
[----:B------:R-:W-:Y:S02]  /*1630*/  ISETP.LT.AND P3, PT, R87, R20, P0 ;  /* 0x000000145700720c */ /* 0x000fe40000761270 */
[----:B------:R-:W-:Y:S01]  /*1640*/  LOP3.LUT R97, R97, 0xffffdfff, RZ, 0xc0, !PT ;  /* 0xffffdfff61617812 */ /* 0x000fe200078ec0ff */
[----:B0-----:R-:W-:-:S08]  /*1650*/  IMAD.MOV.U32 R82, RZ, RZ, R86 ;  /* 0x000000ffff527224 */ /* 0x001fd000078e0056 */
[----:B-1----:R-:W-:Y:S01]  /*1660*/  @!P2 ISETP.LT.AND P1, PT, R85, R86, PT ;  /* 0x000000565500a20c */ /* 0x002fe20003f21270 */
[----:B------:R-:W-:Y:S01]  /*1670*/  IMAD.MOV.U32 R81, RZ, RZ, R85 ;  /* 0x000000ffff517224 */ /* 0x000fe200078e0055 */
[----:B------:R-:W-:Y:S02]  /*1680*/  @!P2 ISETP.LT.AND P3, PT, R86, R85, PT ;  /* 0x000000555600a20c */ /* 0x000fe40003f61270 */
[----:B------:R-:W-:-:S09]  /*1690*/  P2R R35, PR, RZ, 0x2 ;  /* 0x00000002ff237803 */ /* 0x000fd20000000000 */
[--C-:B------:R-:W-:Y:S02]  /*16a0*/  @!P1 IMAD R6, R87, 0x4, R92.reuse ;  /* 0x0000000457069824 */ /* 0x100fe400078e025c */
[C---:B------:R-:W-:Y:S01]  /*16b0*/  @!P3 IMAD R7, R84.reuse, 0x4, R92 ;  /* 0x000000045407b824 */ /* 0x040fe200078e025c */
[----:B------:R-:W-:Y:S01]  /*16c0*/  @P3 LOP3.LUT R97, R97, 0x2000, RZ, 0xfc, !PT ;  /* 0x0000200061613812 */ /* 0x000fe200078efcff */
[----:B------:R-:W-:Y:S01]  /*16d0*/  @!P3 VIADD R80, R84, 0x1 ;  /* 0x000000015450b836 */ /* 0x000fe20000000000 */
[----:B------:R-:W0:Y:S01]  /*16e0*/  @!P1 LDS R82, [R6+0x804] ;  /* 0x0008040006529984 */ /* 0x000e220000000800 */
[----:B------:R-:W-:Y:S01]  /*16f0*/  @!P1 VIADD R83, R87, 0x1 ;  /* 0x0000000157539836 */ /* 0x000fe20000000000 */
[----:B------:R-:W-:Y:S01]  /*1700*/  LOP3.LUT R97, R97, 0xffffefff, RZ, 0xc0, !PT ;  /* 0xffffefff61617812 */ /* 0x000fe200078ec0ff */
[----:B------:R-:W-:Y:S01]  /*1710*/  IMAD.MOV.U32 R76, RZ, RZ, R80 ;  /* 0x000000ffff4c7224 */ /* 0x000fe200078e0050 */
[----:B------:R-:W1:Y:S01]  /*1720*/  @!P3 LDS R81, [R7+0x804] ;  /* 0x000804000751b984 */ /* 0x000e620000000800 */
[----:B------:R-:W-:Y:S01]  /*1730*/  ISETP.GE.AND P3, PT, R80, R21, PT ;  /* 0x000000155000720c */ /* 0x000fe20003f66270 */
[----:B------:R-:W-:Y:S01]  /*1740*/  IMAD.MOV.U32 R79, RZ, RZ, R83 ;  /* 0x000000ffff4f7224 */ /* 0x000fe200078e0053 */
[----:B------:R-:W-:-:S02]  /*1750*/  ISETP.GE.AND P0, PT, R83, R20, PT ;  /* 0x000000145300720c */ /* 0x000fc40003f06270 */
[CC--:B------:R-:W-:Y:S02]  /*1760*/  ISETP.GE.OR P2, PT, R83.reuse, R20.reuse, P3 ;  /* 0x000000145300720c */ /* 0x0c0fe40001f46670 */
[----:B------:R-:W-:Y:S01]  /*1770*/  ISETP.LT.AND P4, PT, R83, R20, P3 ;  /* 0x000000145300720c */ /* 0x000fe20001f81270 */
[----:B0-----:R-:W-:-:S10]  /*1780*/  IMAD.MOV.U32 R78, RZ, RZ, R82 ;  /* 0x000000ffff4e7224 */ /* 0x001fd400078e0052 */
[----:B-1----:R-:W-:Y:S01]  /*1790*/  @!P2 ISETP.LT.AND P4, PT, R82, R81, PT ;  /* 0x000000515200a20c */ /* 0x002fe20003f81270 */
[----:B------:R-:W-:Y:S01]  /*17a0*/  IMAD.MOV.U32 R77, RZ, RZ, R81 ;  /* 0x000000ffff4d7224 */ /* 0x000fe200078e0051 */
[----:B------:R-:W-:-:S04]  /*17b0*/  @!P2 ISETP.LT.AND P0, PT, R81, R82, PT ;  /* 0x000000525100a20c */ /* 0x000fc80003f01270 */
[----:B------:R-:W-:-:S07]  /*17c0*/  P2R R37, PR, RZ, 0x1 ;  /* 0x00000001ff257803 */ /* 0x000fce0000000000 */
[C-C-:B------:R-:W-:Y:S01]  /*17d0*/  @!P4 IMAD R7, R80.reuse, 0x4, R92.reuse ;  /* 0x000000045007c824 */ /* 0x140fe200078e025c */
[----:B------:R-:W-:Y:S01]  /*17e0*/  @P4 LOP3.LUT R97, R97, 0x1000, RZ, 0xfc, !PT ;  /* 0x0000100061614812 */ /* 0x000fe200078efcff */
[C---:B------:R-:W-:Y:S02]  /*17f0*/  @!P0 IMAD R6, R83.reuse, 0x4, R92 ;  /* 0x0000000453068824 */ /* 0x040fe400078e025c */
        /* <DEDUP_REMOVED lines=10> */
[----:B------:R-:W-:Y:S02]  /*18a0*/  ISETP.LT.AND P4, PT, R79, R20, P3 ;  /* 0x000000144f00720c */ /* 0x000fe40001f81270 */
[----:B------:R-:W-:Y:S01]  /*18b0*/  LOP3.LUT R97, R97, 0xfffff7ff, RZ, 0xc0, !PT ;  /* 0xfffff7ff61617812 */ /* 0x000fe200078ec0ff */
[----:B0-----:R-:W-:-:S08]  /*18c0*/  IMAD.MOV.U32 R73, RZ, RZ, R77 ;  /* 0x000000ffff497224 */ /* 0x001fd000078e004d */
[----:B-1----:R-:W-:Y:S01]  /*18d0*/  @!P2 ISETP.LT.AND P1, PT, R77, R78, PT ;  /* 0x0000004e4d00a20c */ /* 0x002fe20003f21270 */
[----:B------:R-:W-:Y:S01]  /*18e0*/  IMAD.MOV.U32 R74, RZ, RZ, R78 ;  /* 0x000000ffff4a7224 */ /* 0x000fe200078e004e */
[----:B------:R-:W-:-:S11]  /*18f0*/  @!P2 ISETP.LT.AND P4, PT, R78, R77, PT ;  /* 0x0000004d4e00a20c */ /* 0x000fd60003f81270 */
[--C-:B------:R-:W-:Y:S02]  /*1900*/  @!P1 IMAD R6, R79, 0x4, R92.reuse ;  /* 0x000000044f069824 */ /* 0x100fe400078e025c */
[C---:B------:R-:W-:Y:S01]  /*1910*/  @!P4 IMAD R7, R76.reuse, 0x4, R92 ;  /* 0x000000044c07c824 */ /* 0x040fe200078e025c */
[----:B------:R-:W-:Y:S01]  /*1920*/  @P4 LOP3.LUT R97, R97, 0x800, RZ, 0xfc, !PT ;  /* 0x0000080061614812 */ /* 0x000fe200078efcff */
[----:B------:R-:W-:Y:S01]  /*1930*/  @!P4 VIADD R72, R76, 0x1 ;  /* 0x000000014c48c836 */ /* 0x000fe20000000000 */
[----:B------:R-:W0:Y:S01]  /*1940*/  @!P1 LDS R74, [R6+0x804] ;  /* 0x00080400064a9984 */ /* 0x000e220000000800 */
[----:B------:R-:W-:Y:S01]  /*1950*/  @!P1 VIADD R75, R79, 0x1 ;  /* 0x000000014f4b9836 */ /* 0x000fe20000000000 */
[----:B------:R-:W-:Y:S01]  /*1960*/  @P1 LOP3.LUT R97, R97, 0x4, RZ, 0xfc, !PT ;  /* 0x0000000461611812 */ /* 0x000fe200078efcff */
[----:B------:R-:W-:Y:S01]  /*1970*/  IMAD.MOV.U32 R68, RZ, RZ, R72 ;  /* 0x000000ffff447224 */ /* 0x000fe200078e0048 */
[----:B------:R-:W1:Y:S01]  /*1980*/  @!P4 LDS R73, [R7+0x804] ;  /* 0x000804000749c984 */ /* 0x000e620000000800 */
[----:B------:R-:W-:Y:S01]  /*1990*/  ISETP.GE.AND P3, PT, R72, R21, PT ;  /* 0x000000154800720c */ /* 0x000fe20003f66270 */
[----:B------:R-:W-:Y:S01]  /*19a0*/  IMAD.MOV.U32 R71, RZ, RZ, R75 ;  /* 0x000000ffff477224 */ /* 0x000fe200078e004b */
[----:B------:R-:W-:-:S02]  /*19b0*/  ISETP.GE.AND P0, PT, R75, R20, PT ;  /* 0x000000144b00720c */ /* 0x000fc40003f06270 */
[CC--:B------:R-:W-:Y:S02]  /*19c0*/  ISETP.GE.OR P2, PT, R75.reuse, R20.reuse, P3 ;  /* 0x000000144b00720c */ /* 0x0c0fe40001f46670 */
[----:B------:R-:W-:Y:S02]  /*19d0*/  ISETP.LT.AND P1, PT, R75, R20, P3 ;  /* 0x000000144b00720c */ /* 0x000fe40001f21270 */
[----:B------:R-:W-:-:S04]  /*19e0*/  LOP3.LUT R97, R97, 0xfffffffd, RZ, 0xc0, !PT ;  /* 0xfffffffd61617812 */ /* 0x000fc800078ec0ff */
[----:B------:R-:W-:Y:S01]  /*19f0*/  LOP3.LUT R97, R97, 0xfffffff7, RZ, 0xc0, !PT ;  /* 0xfffffff761617812 */ /* 0x000fe200078ec0ff */
[----:B0-----:R-:W-:-:S04]  /*1a00*/  IMAD.MOV.U32 R70, RZ, RZ, R74 ;  /* 0x000000ffff467224 */ /* 0x001fc800078e004a */
[----:B-1----:R-:W-:Y:S01]  /*1a10*/  @!P2 ISETP.LT.AND P0, PT, R73, R74, PT ;  /* 0x0000004a4900a20c */ /* 0x002fe20003f01270 */
[----:B------:R-:W-:Y:S01]  /*1a20*/  IMAD.MOV.U32 R69, RZ, RZ, R73 ;  /* 0x000000ffff457224 */ /* 0x000fe200078e0049 */
[----:B------:R-:W-:-:S11]  /*1a30*/  @!P2 ISETP.LT.AND P1, PT, R74, R73, PT ;  /* 0x000000494a00a20c */ /* 0x000fd60003f21270 */
[--C-:B------:R-:W-:Y:S02]  /*1a40*/  @!P0 IMAD R6, R75, 0x4, R92.reuse ;  /* 0x000000044b068824 */ /* 0x100fe400078e025c */
[C---:B------:R-:W-:Y:S01]  /*1a50*/  @!P1 IMAD R7, R72.reuse, 0x4, R92 ;  /* 0x0000000448079824 */ /* 0x040fe200078e025c */
[----:B------:R-:W-:Y:S01]  /*1a60*/  @P1 LOP3.LUT R97, R97, 0x8, RZ, 0xfc, !PT ;  /* 0x0000000861611812 */ /* 0x000fe200078efcff */
[----:B------:R-:W-:Y:S01]  /*1a70*/  @!P1 VIADD R68, R72, 0x1 ;  /* 0x0000000148449836 */ /* 0x000fe20000000000 */
[----:B------:R-:W-:Y:S01]  /*1a80*/  @!P0 LDS R70, [R6+0x804] ;  /* 0x0008040006468984 */ /* 0x000fe20000000800 */
[----:B------:R-:W-:Y:S01]  /*1a90*/  @!P0 VIADD R71, R75, 0x1 ;  /* 0x000000014b478836 */ /* 0x000fe20000000000 */
[----:B------:R-:W-:Y:S02]  /*1aa0*/  @P0 LOP3.LUT R97, R97, 0x2, RZ, 0xfc, !PT ;  /* 0x0000000261610812 */ /* 0x000fe400078efcff */
[----:B------:R-:W0:Y:S01]  /*1ab0*/  @!P1 LDS R69, [R7+0x804] ;  /* 0x0008040007459984 */ /* 0x000e220000000800 */
[----:B------:R-:W-:Y:S01]  /*1ac0*/  ISETP.GE.AND P2, PT, R68, R21, PT ;  /* 0x000000154400720c */ /* 0x000fe20003f46270 */
[C---:B------:R-:W-:Y:S01]  /*1ad0*/  IMAD.IADD R8, R71.reuse, 0x1, R68 ;  /* 0x0000000147087824 */ /* 0x040fe200078e0244 */
[----:B------:R-:W-:-:S02]  /*1ae0*/  ISETP.GE.AND P4, PT, R71, R20, PT ;  /* 0x000000144700720c */ /* 0x000fc40003f86270 */
[CC--:B------:R-:W-:Y:S02]  /*1af0*/  ISETP.GE.OR P3, PT, R71.reuse, R20.reuse, P2 ;  /* 0x000000144700720c */ /* 0x0c0fe40001766670 */
[----:B------:R-:W-:Y:S02]  /*1b00*/  ISETP.LT.AND P2, PT, R71, R20, P2 ;  /* 0x000000144700720c */ /* 0x000fe40001741270 */
[----:B------:R-:W-:-:S09]  /*1b10*/  LOP3.LUT R97, R97, 0xfffffdff, RZ, 0xc0, !PT ;  /* 0xfffffdff61617812 */ /* 0x000fd200078ec0ff */
[----:B0-----:R-:W-:Y:S02]  /*1b20*/  @!P3 ISETP.LT.AND P4, PT, R69, R70, PT ;  /* 0x000000464500b20c */ /* 0x001fe40003f81270 */
[----:B------:R-:W-:-:S04]  /*1b30*/  @!P3 ISETP.LT.AND P2, PT, R70, R69, PT ;  /* 0x000000454600b20c */ /* 0x000fc80003f41270 */
[----:B------:R-:W-:Y:S02]  /*1b40*/  SEL R6, R70, R69, P2 ;  /* 0x0000004546067207 */ /* 0x000fe40001000000 */
[----:B------:R-:W-:-:S05]  /*1b50*/  SEL R7, R71, R68, P2 ;  /* 0x0000004447077207 */ /* 0x000fca0001000000 */
[C-C-:B------:R-:W-:Y:S02]  /*1b60*/  @!P4 IMAD R10, R71.reuse, 0x4, R92.reuse ;  /* 0x00000004470ac824 */ /* 0x140fe400078e025c */
[C---:B------:R-:W-:Y:S02]  /*1b70*/  @!P2 IMAD R12, R68.reuse, 0x4, R92 ;  /* 0x00000004440ca824 */ /* 0x040fe400078e025c */
[----:B------:R-:W-:Y:S01]  /*1b80*/  @!P2 VIADD R11, R68, 0x1 ;  /* 0x00000001440ba836 */ /* 0x000fe20000000000 */
[----:B------:R-:W0:Y:S01]  /*1b90*/  @!P4 LDS R70, [R10+0x804] ;  /* 0x000804000a46c984 */ /* 0x000e220000000800 */
[----:B------:R-:W-:Y:S02]  /*1ba0*/  @!P4 VIADD R9, R71, 0x1 ;  /* 0x000000014709c836 */ /* 0x000fe40000000000 */
[----:B------:R-:W-:Y:S01]  /*1bb0*/  @!P2 IMAD.MOV.U32 R68, RZ, RZ, R11 ;  /* 0x000000ffff44a224 */ /* 0x000fe200078e000b */
[----:B------:R-:W1:Y:S01]  /*1bc0*/  @!P2 LDS R69, [R12+0x804] ;  /* 0x000804000c45a984 */ /* 0x000e620000000800 */
[----:B------:R-:W-:Y:S01]  /*1bd0*/  @!P4 IMAD.MOV.U32 R71, RZ, RZ, R9 ;  /* 0x000000ffff47c224 */ /* 0x000fe200078e0009 */
[----:B------:R-:W-:Y:S01]  /*1be0*/  PLOP3.LUT P2, PT, P4, P2, PT, 0x28, 0x82 ;  /* 0x000000000082781c */ /* 0x000fe20002744570 */
[----:B------:R-:W-:Y:S01]  /*1bf0*/  IMAD.MOV.U32 R64, RZ, RZ, R68 ;  /* 0x000000ffff407224 */ /* 0x000fe200078e0044 */
[----:B------:R-:W-:Y:S01]  /*1c00*/  ISETP.GE.AND P3, PT, R68, R21, PT ;  /* 0x000000154400720c */ /* 0x000fe20003f66270 */
[----:B------:R-:W-:Y:S01]  /*1c10*/  IMAD.MOV.U32 R67, RZ, RZ, R71 ;  /* 0x000000ffff437224 */ /* 0x000fe200078e0047 */
[----:B------:R-:W-:-:S02]  /*1c20*/  SEL R22, RZ, 0x20, !P2 ;  /* 0x00000020ff167807 */ /* 0x000fc40005000000 */
[CC--:B------:R-:W-:Y:S02]  /*1c30*/  ISETP.GE.OR P5, PT, R71.reuse, R20.reuse, P3 ;  /* 0x000000144700720c */ /* 0x0c0fe40001fa6670 */
[CC--:B------:R-:W-:Y:S02]  /*1c40*/  ISETP.LT.AND P0, PT, R71.reuse, R20.reuse, P3 ;  /* 0x000000144700720c */ /* 0x0c0fe40001f01270 */
[----:B------:R-:W-:Y:S01]  /*1c50*/  ISETP.GE.AND P3, PT, R71, R20, PT ;  /* 0x000000144700720c */ /* 0x000fe20003f66270 */
        /* <DEDUP_REMOVED lines=10> */
[----:B------:R-:W-:Y:S02]  /*1d00*/  PLOP3.LUT P3, PT, P3, P0, PT, 0x28, 0x82 ;  /* 0x000000000082781c */ /* 0x000fe40001f60570 */
[----:B------:R-:W0:Y:S01]  /*1d10*/  @!P0 LDS R65, [R10+0x804] ;  /* 0x000804000a418984 */ /* 0x000e220000000800 */
[----:B------:R-:W-:Y:S01]  /*1d20*/  ISETP.GE.AND P5, PT, R64, R21, PT ;  /* 0x000000154000720c */ /* 0x000fe20003fa6270 */
[C---:B------:R-:W-:Y:S01]  /*1d30*/  IMAD.IADD R12, R67.reuse, 0x1, R64 ;  /* 0x00000001430c7824 */ /* 0x040fe200078e0240 */
[----:B------:R-:W-:-:S02]  /*1d40*/  ISETP.GE.AND P2, PT, R67, R20, PT ;  /* 0x000000144300720c */ /* 0x000fc40003f46270 */
[CC--:B------:R-:W-:Y:S02]  /*1d50*/  ISETP.GE.OR P4, PT, R67.reuse, R20.reuse, P5 ;  /* 0x000000144300720c */ /* 0x0c0fe40002f86670 */
[----:B------:R-:W-:Y:S02]  /*1d60*/  ISETP.LT.AND P5, PT, R67, R20, P5 ;  /* 0x000000144300720c */ /* 0x000fe40002fa1270 */
[----:B------:R-:W-:Y:S02]  /*1d70*/  SEL R25, RZ, 0x40, !P3 ;  /* 0x00000040ff197807 */ /* 0x000fe40005800000 */
[----:B------:R-:W-:-:S07]  /*1d80*/  LOP3.LUT R97, R97, 0xfffffeff, RZ, 0xc0, !PT ;  /* 0xfffffeff61617812 */ /* 0x000fce00078ec0ff */
[----:B0-----:R-:W-:Y:S02]  /*1d90*/  @!P4 ISETP.LT.AND P5, PT, R66, R65, PT ;  /* 0x000000414200c20c */ /* 0x001fe40003fa1270 */
[----:B------:R-:W-:Y:S02]  /*1da0*/  @!P4 ISETP.LT.AND P2, PT, R65, R66, PT ;  /* 0x000000424100c20c */ /* 0x000fe40003f41270 */
[----:B------:R-:W-:Y:S02]  /*1db0*/  ISETP.GE.AND P4, PT, R8, R23, PT ;  /* 0x000000170800720c */ /* 0x000fe40003f86270 */
[----:B------:R-:W-:Y:S02]  /*1dc0*/  SEL R8, R66, R65, P5 ;  /* 0x0000004142087207 */ /* 0x000fe40002800000 */
[----:B------:R-:W-:Y:S02]  /*1dd0*/  SEL R9, R67, R64, P5 ;  /* 0x0000004043097207 */ /* 0x000fe40002800000 */
[----:B------:R-:W-:-:S03]  /*1de0*/  SEL R22, R22, RZ, !P4 ;  /* 0x000000ff16167207 */ /* 0x000fc60006000000 */
        /* <DEDUP_REMOVED lines=9> */
[----:B------:R-:W-:Y:S01]  /*1e80*/  IMAD.IADD R10, R68, 0x1, R71 ;  /* 0x00000001440a7824 */ /* 0x000fe200078e0247 */
[----:B------:R-:W-:Y:S01]  /*1e90*/  ISETP.GE.AND P4, PT, R64, R21, PT ;  /* 0x000000154000720c */ /* 0x000fe20003f86270 */
[----:B------:R-:W-:Y:S01]  /*1ea0*/  IMAD.MOV.U32 R60, RZ, RZ, R64 ;  /* 0x000000ffff3c7224 */ /* 0x000fe200078e0040 */
[----:B------:R-:W-:Y:S01]  /*1eb0*/  SEL R27, RZ, 0x80, !P5 ;  /* 0x00000080ff1b7807 */ /* 0x000fe20006800000 */
[----:B------:R-:W-:Y:S01]  /*1ec0*/  IMAD.MOV.U32 R63, RZ, RZ, R67 ;  /* 0x000000ffff3f7224 */ /* 0x000fe200078e0043 */
[----:B------:R-:W-:-:S02]  /*1ed0*/  ISETP.GE.OR P3, PT, R67, R20, P4 ;  /* 0x000000144300720c */ /* 0x000fc40002766670 */
[CC--:B------:R-:W-:Y:S02]  /*1ee0*/  ISETP.LT.AND P0, PT, R67.reuse, R20.reuse, P4 ;  /* 0x000000144300720c */ /* 0x0c0fe40002701270 */
[----:B------:R-:W-:Y:S02]  /*1ef0*/  ISETP.GE.AND P4, PT, R67, R20, PT ;  /* 0x000000144300720c */ /* 0x000fe40003f86270 */
[----:B------:R-:W-:-:S04]  /*1f00*/  ISETP.GE.AND P5, PT, R12, R23, PT ;  /* 0x000000170c00720c */ /* 0x000fc80003fa6270 */
[----:B------:R-:W-:Y:S01]  /*1f10*/  SEL R27, R27, RZ, !P5 ;  /* 0x000000ff1b1b7207 */ /* 0x000fe20006800000 */
[----:B0-----:R-:W-:Y:S02]  /*1f20*/  IMAD.MOV.U32 R61, RZ, RZ, R65 ;  /* 0x000000ffff3d7224 */ /* 0x001fe400078e0041 */
[----:B-1----:R-:W-:Y:S01]  /*1f30*/  @!P3 ISETP.LT.AND P0, PT, R66, R65, PT ;  /* 0x000000414200b20c */ /* 0x002fe20003f01270 */
[----:B------:R-:W-:Y:S01]  /*1f40*/  IMAD.MOV.U32 R62, RZ, RZ, R66 ;  /* 0x000000ffff3e7224 */ /* 0x000fe200078e0042 */
[----:B------:R-:W-:Y:S02]  /*1f50*/  @!P3 ISETP.LT.AND P4, PT, R65, R66, PT ;  /* 0x000000424100b20c */ /* 0x000fe40003f81270 */
[----:B------:R-:W-:-:S04]  /*1f60*/  ISETP.GE.AND P3, PT, R10, R23, PT ;  /* 0x000000170a00720c */ /* 0x000fc80003f66270 */
[----:B------:R-:W-:-:S05]  /*1f70*/  SEL R25, R25, RZ, !P3 ;  /* 0x000000ff19197207 */ /* 0x000fca0005800000 */
[C-C-:B------:R-:W-:Y:S01]  /*1f80*/  @!P0 IMAD R11, R64.reuse, 0x4, R92.reuse ;  /* 0x00000004400b8824 */ /* 0x140fe200078e025c */
[----:B------:R-:W-:Y:S01]  /*1f90*/  @P0 LOP3.LUT R97, R97, 0x100, RZ, 0xfc, !PT ;  /* 0x0000010061610812 */ /* 0x000fe200078efcff */
[C---:B------:R-:W-:Y:S02]  /*1fa0*/  @!P4 IMAD R10, R67.reuse, 0x4, R92 ;  /* 0x00000004430ac824 */ /* 0x040fe400078e025c */
[----:B------:R-:W-:Y:S01]  /*1fb0*/  @!P0 VIADD R60, R64, 0x1 ;  /* 0x00000001403c8836 */ /* 0x000fe20000000000 */
[----:B------:R-:W-:Y:S01]  /*1fc0*/  @!P0 LDS R61, [R11+0x804] ;  /* 0x000804000b3d8984 */ /* 0x000fe20000000800 */
[----:B------:R-:W-:Y:S01]  /*1fd0*/  @!P4 VIADD R63, R67, 0x1 ;  /* 0x00000001433fc836 */ /* 0x000fe20000000000 */
[----:B------:R-:W-:Y:S02]  /*1fe0*/  LOP3.LUT R97, R97, 0xffffff7f, RZ, 0xc0, !PT ;  /* 0xffffff7f61617812 */ /* 0x000fe400078ec0ff */
[----:B------:R-:W0:Y:S01]  /*1ff0*/  @!P4 LDS R62, [R10+0x804] ;  /* 0x000804000a3ec984 */ /* 0x000e220000000800 */
[----:B------:R-:W-:Y:S01]  /*2000*/  ISETP.GE.AND P3, PT, R60, R21, PT ;  /* 0x000000153c00720c */ /* 0x000fe20003f66270 */
[C---:B------:R-:W-:Y:S01]  /*2010*/  IMAD.IADD R14, R63.reuse, 0x1, R60 ;  /* 0x000000013f0e7824 */ /* 0x040fe200078e023c */
[----:B------:R-:W-:-:S02]  /*2020*/  ISETP.GE.AND P2, PT, R63, R20, PT ;  /* 0x000000143f00720c */ /* 0x000fc40003f46270 */
[CC--:B------:R-:W-:Y:S02]  /*2030*/  ISETP.GE.OR P6, PT, R63.reuse, R20.reuse, P3 ;  /* 0x000000143f00720c */ /* 0x0c0fe40001fc6670 */
[----:B------:R-:W-:Y:S02]  /*2040*/  ISETP.LT.AND P3, PT, R63, R20, P3 ;  /* 0x000000143f00720c */ /* 0x000fe40001f61270 */
[----:B------:R-:W-:-:S04]  /*2050*/  PLOP3.LUT P4, PT, P4, P0, PT, 0x28, 0x82 ;  /* 0x000000000082781c */ /* 0x000fc80002780570 */
[----:B------:R-:W-:-:S05]  /*2060*/  SEL R24, RZ, 0x100, !P4 ;  /* 0x00000100ff187807 */ /* 0x000fca0006000000 */
        /* <DEDUP_REMOVED lines=11> */
[----:B------:R-:W-:-:S02]  /*2120*/  @!P2 IMAD.MOV.U32 R63, RZ, RZ, R12 ;  /* 0x000000ffff3fa224 */ /* 0x000fc400078e000c */
[----:B------:R-:W-:Y:S01]  /*2130*/  IMAD.IADD R12, R64, 0x1, R67 ;  /* 0x00000001400c7824 */ /* 0x000fe200078e0243 */
[----:B------:R-:W-:Y:S01]  /*2140*/  ISETP.GE.AND P4, PT, R60, R21, PT ;  /* 0x000000153c00720c */ /* 0x000fe20003f86270 */
[----:B------:R-:W-:Y:S02]  /*2150*/  IMAD.MOV.U32 R56, RZ, RZ, R60 ;  /* 0x000000ffff387224 */ /* 0x000fe400078e003c */
[----:B------:R-:W-:Y:S01]  /*2160*/  IMAD.MOV.U32 R59, RZ, RZ, R63 ;  /* 0x000000ffff3b7224 */ /* 0x000fe200078e003f */
[CC--:B------:R-:W-:Y:S02]  /*2170*/  ISETP.GE.OR P5, PT, R63.reuse, R20.reuse, P4 ;  /* 0x000000143f00720c */ /* 0x0c0fe400027a6670 */
[CC--:B------:R-:W-:Y:S02]  /*2180*/  ISETP.LT.AND P0, PT, R63.reuse, R20.reuse, P4 ;  /* 0x000000143f00720c */ /* 0x0c0fe40002701270 */
[----:B------:R-:W-:Y:S01]  /*2190*/  ISETP.GE.AND P4, PT, R63, R20, PT ;  /* 0x000000143f00720c */ /* 0x000fe20003f86270 */
[----:B0-----:R-:W-:-:S08]  /*21a0*/  IMAD.MOV.U32 R58, RZ, RZ, R62 ;  /* 0x000000ffff3a7224 */ /* 0x001fd000078e003e */
[----:B-1----:R-:W-:Y:S01]  /*21b0*/  @!P5 ISETP.LT.AND P0, PT, R62, R61, PT ;  /* 0x0000003d3e00d20c */ /* 0x002fe20003f01270 */
[----:B------:R-:W-:Y:S01]  /*21c0*/  IMAD.MOV.U32 R57, RZ, RZ, R61 ;  /* 0x000000ffff397224 */ /* 0x000fe200078e003d */
[----:B------:R-:W-:Y:S02]  /*21d0*/  @!P5 ISETP.LT.AND P4, PT, R61, R62, PT ;  /* 0x0000003e3d00d20c */ /* 0x000fe40003f81270 */
[----:B------:R-:W-:-:S04]  /*21e0*/  ISETP.GE.AND P5, PT, R12, R23, PT ;  /* 0x000000170c00720c */ /* 0x000fc80003fa6270 */
[----:B------:R-:W-:Y:S02]  /*21f0*/  SEL R24, R24, RZ, !P5 ;  /* 0x000000ff18187207 */ /* 0x000fe40006800000 */
[----:B------:R-:W-:-:S03]  /*2200*/  PLOP3.LUT P5, PT, P2, P3, PT, 0x28, 0x82 ;  /* 0x000000000082781c */ /* 0x000fc600017a6570 */
[--C-:B------:R-:W-:Y:S01]  /*2210*/  @!P0 IMAD R13, R60, 0x4, R92.reuse ;  /* 0x000000043c0d8824 */ /* 0x100fe200078e025c */
[----:B------:R-:W-:Y:S01]  /*2220*/  SEL R28, RZ, 0x200, !P5 ;  /* 0x00000200ff1c7807 */ /* 0x000fe20006800000 */
[C---:B------:R-:W-:Y:S01]  /*2230*/  @!P4 IMAD R12, R63.reuse, 0x4, R92 ;  /* 0x000000043f0cc824 */ /* 0x040fe200078e025c */
[----:B------:R-:W-:Y:S01]  /*2240*/  ISETP.GE.AND P5, PT, R14, R23, PT ;  /* 0x000000170e00720c */ /* 0x000fe20003fa6270 */
[----:B------:R-:W-:Y:S01]  /*2250*/  @!P0 VIADD R56, R60, 0x1 ;  /* 0x000000013c388836 */ /* 0x000fe20000000000 */
[----:B------:R-:W-:Y:S01]  /*2260*/  @!P0 LDS R57, [R13+0x804] ;  /* 0x000804000d398984 */ /* 0x000fe20000000800 */
[----:B------:R-:W-:Y:S01]  /*2270*/  @!P4 VIADD R59, R63, 0x1 ;  /* 0x000000013f3bc836 */ /* 0x000fe20000000000 */
[----:B------:R-:W-:Y:S02]  /*2280*/  SEL R28, R28, RZ, !P5 ;  /* 0x000000ff1c1c7207 */ /* 0x000fe40006800000 */
[----:B------:R-:W0:Y:S01]  /*2290*/  @!P4 LDS R58, [R12+0x804] ;  /* 0x000804000c3ac984 */ /* 0x000e220000000800 */
[----:B------:R-:W-:Y:S01]  /*22a0*/  ISETP.GE.AND P3, PT, R56, R21, PT ;  /* 0x000000153800720c */ /* 0x000fe20003f66270 */
[C---:B------:R-:W-:Y:S01]  /*22b0*/  IMAD.IADD R16, R59.reuse, 0x1, R56 ;  /* 0x000000013b107824 */ /* 0x040fe200078e0238 */
[----:B------:R-:W-:-:S02]  /*22c0*/  ISETP.GE.AND P2, PT, R59, R20, PT ;  /* 0x000000143b00720c */ /* 0x000fc40003f46270 */
[CC--:B------:R-:W-:Y:S02]  /*22d0*/  ISETP.GE.OR P6, PT, R59.reuse, R20.reuse, P3 ;  /* 0x000000143b00720c */ /* 0x0c0fe40001fc6670 */
[----:B------:R-:W-:Y:S02]  /*22e0*/  ISETP.LT.AND P3, PT, R59, R20, P3 ;  /* 0x000000143b00720c */ /* 0x000fe40001f61270 */
[----:B------:R-:W-:Y:S02]  /*22f0*/  PLOP3.LUT P4, PT, P4, P0, PT, 0x28, 0x82 ;  /* 0x000000000082781c */ /* 0x000fe40002780570 */
[----:B------:R-:W-:Y:S02]  /*2300*/  @P0 LOP3.LUT R97, R97, 0x80, RZ, 0xfc, !PT ;  /* 0x0000008061610812 */ /* 0x000fe400078efcff */
[----:B------:R-:W-:Y:S02]  /*2310*/  SEL R26, RZ, 0x400, !P4 ;  /* 0x00000400ff1a7807 */ /* 0x000fe40006000000 */
[----:B------:R-:W-:-:S03]  /*2320*/  LOP3.LUT R97, R97, 0xffffffbf, RZ, 0xc0, !PT ;  /* 0xffffffbf61617812 */ /* 0x000fc600078ec0ff */
        /* <DEDUP_REMOVED lines=123> */
[----:B------:R-:W-:Y:S02]  /*2ae0*/  LOP3.LUT P1, RZ, R97, 0x4000, RZ, 0xc0, !PT ;  /* 0x0000400061ff7812 */ /* 0x000fe4000782c0ff */
[----:B------:R-:W0:Y:S01]  /*2af0*/  @!P4 LDS R38, [R18+0x804] ;  /* 0x000804001226c984 */ /* 0x000e220000000800 */
[----:B------:R-:W-:Y:S01]  /*2b00*/  ISETP.GE.AND P5, PT, R40, R21, PT ;  /* 0x000000152800720c */ /* 0x000fe20003fa6270 */
[C---:B------:R-:W-:Y:S01]  /*2b10*/  IMAD.IADD R94, R93.reuse, 0x1, R40 ;  /* 0x000000015d5e7824 */ /* 0x040fe200078e0228 */
[----:B------:R-:W-:-:S02]  /*2b20*/  ISETP.GE.AND P6, PT, R93, R20, PT ;  /* 0x000000145d00720c */ /* 0x000fc40003fc6270 */
[CC--:B------:R-:W-:Y:S02]  /*2b30*/  ISETP.GE.OR P3, PT, R93.reuse, R20.reuse, P5 ;  /* 0x000000145d00720c */ /* 0x0c0fe40002f66670 */
[----:B------:R-:W-:Y:S02]  /*2b40*/  ISETP.LT.AND P5, PT, R93, R20, P5 ;  /* 0x000000145d00720c */ /* 0x000fe40002fa1270 */
[----:B------:R-:W-:Y:S02]  /*2b50*/  PLOP3.LUT P4, PT, P4, P0, PT, 0x28, 0x82 ;  /* 0x000000000082781c */ /* 0x000fe40002780570 */
[----:B------:R-:W-:Y:S02]  /*2b60*/  LOP3.LUT P0, RZ, R97, 0x2000, RZ, 0xc0, !PT ;  /* 0x0000200061ff7812 */ /* 0x000fe4000780c0ff */
[----:B------:R-:W-:-:S05]  /*2b70*/  SEL R36, RZ, 0x10000, !P4 ;  /* 0x00010000ff247807 */ /* 0x000fca0006000000 */
[CC--:B0-----:R-:W-:Y:S02]  /*2b80*/  @!P3 ISETP.LT.AND P5, PT, R38.reuse, R95.reuse, PT ;  /* 0x0000005f2600b20c */ /* 0x0c1fe40003fa1270 */
[----:B------:R-:W-:Y:S02]  /*2b90*/  @!P3 ISETP.LT.AND P6, PT, R95, R38, PT ;  /* 0x000000265f00b20c */ /* 0x000fe40003fc1270 */
[----:B------:R-:W-:Y:S02]  /*2ba0*/  SEL R18, R38, R95, P5 ;  /* 0x0000005f26127207 */ /* 0x000fe40002800000 */
[----:B------:R-:W-:-:S07]  /*2bb0*/  SEL R19, R93, R40, P5 ;  /* 0x000000285d137207 */ /* 0x000fce0002800000 */
[C-C-:B------:R-:W-:Y:S02]  /*2bc0*/  @!P5 IMAD R98, R40.reuse, 0x4, R92.reuse ;  /* 0x000000042862d824 */ /* 0x140fe400078e025c */
[C---:B------:R-:W-:Y:S02]  /*2bd0*/  @!P6 IMAD R96, R93.reuse, 0x4, R92 ;  /* 0x000000045d60e824 */ /* 0x040fe400078e025c */
[----:B------:R-:W-:Y:S01]  /*2be0*/  @!P6 VIADD R34, R93, 0x1 ;  /* 0x000000015d22e836 */ /* 0x000fe20000000000 */
[----:B------:R-:W-:Y:S01]  /*2bf0*/  @!P5 LDS R95, [R98+0x804] ;  /* 0x00080400625fd984 */ /* 0x000fe20000000800 */
[----:B------:R-:W-:Y:S02]  /*2c00*/  @!P5 VIADD R39, R40, 0x1 ;  /* 0x000000012827d836 */ /* 0x000fe40000000000 */
[----:B------:R-:W-:Y:S01]  /*2c10*/  @!P6 IMAD.MOV.U32 R93, RZ, RZ, R34 ;  /* 0x000000ffff5de224 */ /* 0x000fe200078e0022 */
[----:B------:R-:W0:Y:S01]  /*2c20*/  @!P6 LDS R38, [R96+0x804] ;  /* 0x000804006026e984 */ /* 0x000e220000000800 */
[----:B------:R-:W-:-:S02]  /*2c30*/  IMAD.IADD R34, R48, 0x1, R51 ;  /* 0x0000000130227824 */ /* 0x000fc400078e0233 */
[----:B------:R-:W-:Y:S01]  /*2c40*/  @!P5 IMAD.MOV.U32 R40, RZ, RZ, R39 ;  /* 0x000000ffff28d224 */ /* 0x000fe200078e0027 */
[----:B------:R-:W-:Y:S01]  /*2c50*/  BAR.SYNC.DEFER_BLOCKING 0x0 ;  /* 0x0000000000007b1d */ /* 0x000fe20000010000 */
[----:B------:R-:W-:Y:S02]  /*2c60*/  PLOP3.LUT P5, PT, P6, P5, PT, 0x28, 0x82 ;  /* 0x000000000082781c */ /* 0x000fe400037aa570 */
[----:B------:R-:W-:Y:S02]  /*2c70*/  ISETP.GE.AND P2, PT, R34, R23, PT ;  /* 0x000000172200720c */ /* 0x000fe40003f46270 */
[----:B------:R-:W-:Y:S02]  /*2c80*/  ISETP.GE.AND P3, PT, R93, R20, PT ;  /* 0x000000145d00720c */ /* 0x000fe40003f66270 */
[----:B------:R-:W-:Y:S02]  /*2c90*/  SEL R39, R36, RZ, !P2 ;  /* 0x000000ff24277207 */ /* 0x000fe40005000000 */
[----:B------:R-:W-:-:S02]  /*2ca0*/  ISETP.GE.AND P2, PT, R40, R21, PT ;  /* 0x000000152800720c */ /* 0x000fc40003f46270 */
[----:B------:R-:W-:Y:S02]  /*2cb0*/  SEL R34, RZ, 0x20000, !P5 ;  /* 0x00020000ff227807 */ /* 0x000fe40006800000 */
[CC--:B------:R-:W-:Y:S02]  /*2cc0*/  ISETP.GE.OR P4, PT, R93.reuse, R20.reuse, P2 ;  /* 0x000000145d00720c */ /* 0x0c0fe40001786670 */
[----:B------:R-:W-:Y:S02]  /*2cd0*/  ISETP.LT.AND P2, PT, R93, R20, P2 ;  /* 0x000000145d00720c */ /* 0x000fe40001741270 */
[C---:B------:R-:W-:Y:S02]  /*2ce0*/  LOP3.LUT P6, RZ, R97.reuse, 0x2, RZ, 0xc0, !PT ;  /* 0x0000000261ff7812 */ /* 0x040fe400078cc0ff */
[----:B------:R-:W-:-:S07]  /*2cf0*/  LOP3.LUT P5, RZ, R97, 0x8, RZ, 0xc0, !PT ;  /* 0x0000000861ff7812 */ /* 0x000fce00078ac0ff */
[----:B0-----:R-:W-:Y:S02]  /*2d00*/  @!P4 ISETP.LT.AND P2, PT, R38, R95, PT ;  /* 0x0000005f2600c20c */ /* 0x001fe40003f41270 */
[----:B------:R-:W-:Y:S02]  /*2d10*/  @!P4 ISETP.LT.AND P3, PT, R95, R38, PT ;  /* 0x000000265f00c20c */ /* 0x000fe40003f61270 */
[----:B------:R-:W-:Y:S02]  /*2d20*/  ISETP.GE.AND P4, PT, R94, R23, PT ;  /* 0x000000175e00720c */ /* 0x000fe40003f86270 */
[----:B------:R-:W-:Y:S02]  /*2d30*/  PLOP3.LUT P3, PT, P3, P2, PT, 0x28, 0x82 ;  /* 0x000000000082781c */ /* 0x000fe40001f64570 */
[----:B------:R-:W-:Y:S01]  /*2d40*/  SEL R94, R34, RZ, !P4 ;  /* 0x000000ff225e7207 */ /* 0x000fe20006000000 */
[----:B------:R-:W-:Y:S01]  /*2d50*/  IMAD.IADD R34, R40, 0x1, R93 ;  /* 0x0000000128227824 */ /* 0x000fe200078e025d */
[----:B------:R-:W-:Y:S01]  /*2d60*/  SEL R20, R38, R95, P2 ;  /* 0x0000005f26147207 */ /* 0x000fe20001000000 */
[----:B------:R-:W-:Y:S01]  /*2d70*/  IMAD.IADD R38, R80, 0x1, R83 ;  /* 0x0000000150267824 */ /* 0x000fe200078e0253 */
[----:B------:R-:W-:-:S02]  /*2d80*/  SEL R21, R93, R40, P2 ;  /* 0x000000285d157207 */ /* 0x000fc40001000000 */
[----:B------:R-:W-:Y:S02]  /*2d90*/  SEL R36, RZ, 0x40000, !P3 ;  /* 0x00040000ff247807 */ /* 0x000fe40005800000 */
[----:B------:R-:W-:Y:S01]  /*2da0*/  ISETP.GE.AND P2, PT, R34, R23, PT ;  /* 0x000000172200720c */ /* 0x000fe20003f46270 */
[----:B------:R-:W-:Y:S01]  /*2db0*/  IMAD.IADD R34, R3, 0x1, R88 ;  /* 0x0000000103227824 */ /* 0x000fe200078e0258 */
[C---:B------:R-:W-:Y:S02]  /*2dc0*/  LOP3.LUT P3, RZ, R97.reuse, 0x1000, RZ, 0xc0, !PT ;  /* 0x0000100061ff7812 */ /* 0x040fe4000786c0ff */
[----:B------:R-:W-:Y:S01]  /*2dd0*/  SEL R40, R36, RZ, !P2 ;  /* 0x000000ff24287207 */ /* 0x000fe20005000000 */
[----:B------:R-:W-:Y:S01]  /*2de0*/  IMAD.IADD R36, R84, 0x1, R87 ;  /* 0x0000000154247824 */ /* 0x000fe200078e0257 */
[C---:B------:R-:W-:Y:S02]  /*2df0*/  LOP3.LUT P2, RZ, R97.reuse, 0x1, RZ, 0xc0, !PT ;  /* 0x0000000161ff7812 */ /* 0x040fe4000784c0ff */
[----:B------:R-:W-:-:S02]  /*2e00*/  LOP3.LUT P4, RZ, R97, 0x4, RZ, 0xc0, !PT ;  /* 0x0000000461ff7812 */ /* 0x000fc4000788c0ff */
[----:B------:R-:W-:Y:S02]  /*2e10*/  PLOP3.LUT P2, PT, P2, P1, PT, 0x28, 0x82 ;  /* 0x000000000082781c */ /* 0x000fe40001742570 */
[----:B------:R-:W-:Y:S02]  /*2e20*/  ISETP.NE.AND P1, PT, R35, RZ, PT ;  /* 0x000000ff2300720c */ /* 0x000fe40003f25270 */
[----:B------:R-:W-:Y:S01]  /*2e30*/  ISETP.LT.AND P2, PT, R34, R23, P2 ;  /* 0x000000172200720c */ /* 0x000fe20001741270 */
[----:B------:R-:W-:Y:S01]  /*2e40*/  IMAD.IADD R34, R76, 0x1, R79 ;  /* 0x000000014c227824 */ /* 0x000fe200078e024f */
[----:B------:R-:W-:Y:S02]  /*2e50*/  PLOP3.LUT P1, PT, P1, P0, PT, 0x28, 0x82 ;  /* 0x000000000082781c */ /* 0x000fe40000f20570 */
[----:B------:R-:W-:-:S04]  /*2e60*/  ISETP.NE.AND P0, PT, R37, RZ, PT ;  /* 0x000000ff2500720c */ /* 0x000fc80003f05270 */
[----:B------:R-:W-:Y:S02]  /*2e70*/  PLOP3.LUT P0, PT, P0, P3, PT, 0x28, 0x82 ;  /* 0x000000000082781c */ /* 0x000fe40000706570 */
[----:B------:R-:W-:Y:S01]  /*2e80*/  ISETP.LT.AND P3, PT, R36, R23, P1 ;  /* 0x000000172400720c */ /* 0x000fe20000f61270 */
[----:B------:R-:W-:Y:S01]  /*2e90*/  IMAD.IADD R36, R72, 0x1, R75 ;  /* 0x0000000148247824 */ /* 0x000fe200078e024b */
[C---:B------:R-:W-:Y:S02]  /*2ea0*/  LOP3.LUT P1, RZ, R97.reuse, 0x800, RZ, 0xc0, !PT ;  /* 0x0000080061ff7812 */ /* 0x040fe4000782c0ff */
[----:B------:R-:W-:Y:S02]  /*2eb0*/  LOP3.LUT R97, R97, 0xfffffbff, RZ, 0xc0, !PT ;  /* 0xfffffbff61617812 */ /* 0x000fe400078ec0ff */
[----:B------:R-:W-:Y:S02]  /*2ec0*/  PLOP3.LUT P1, PT, P4, P1, PT, 0x28, 0x82 ;  /* 0x000000000082781c */ /* 0x000fe40002722570 */
[----:B------:R-:W-:-:S02]  /*2ed0*/  @P2 LOP3.LUT R97, R97, 0x400, RZ, 0xfc, !PT ;  /* 0x0000040061612812 */ /* 0x000fc400078efcff */
[----:B------:R-:W-:Y:S02]  /*2ee0*/  ISETP.LT.AND P2, PT, R38, R23, P0 ;  /* 0x000000172600720c */ /* 0x000fe40000741270 */
[----:B------:R-:W-:Y:S02]  /*2ef0*/  LOP3.LUT P0, RZ, R97, 0x400, RZ, 0xc0, !PT ;  /* 0x0000040061ff7812 */ /* 0x000fe4000780c0ff */
[----:B------:R-:W-:Y:S02]  /*2f00*/  SEL R37, RZ, 0x2, !P3 ;  /* 0x00000002ff257807 */ /* 0x000fe40005800000 */
[----:B------:R-:W-:Y:S02]  /*2f10*/  SEL R38, RZ, 0x1, !P0 ;  /* 0x00000001ff267807 */ /* 0x000fe40004000000 */
[----:B------:R-:W-:Y:S02]  /*2f20*/  PLOP3.LUT P0, PT, P6, P5, PT, 0x28, 0x82 ;  /* 0x000000000082781c */ /* 0x000fe4000370a570 */
[----:B------:R-:W-:-:S02]  /*2f30*/  SEL R35, RZ, 0x4, !P2 ;  /* 0x00000004ff237807 */ /* 0x000fc40005000000 */
[-C--:B------:R-:W-:Y:S02]  /*2f40*/  ISETP.LT.AND P1, PT, R34, R23.reuse, P1 ;  /* 0x000000172200720c */ /* 0x080fe40000f21270 */
[----:B------:R-:W-:Y:S02]  /*2f50*/  ISETP.LT.AND P0, PT, R36, R23, P0 ;  /* 0x000000172400720c */ /* 0x000fe40000701270 */
[----:B------:R-:W-:Y:S02]  /*2f60*/  IADD3 R38, PT, PT, R35, R37, R38 ;  /* 0x0000002523267210 */ /* 0x000fe40007ffe026 */
[----:B------:R-:W-:Y:S02]  /*2f70*/  SEL R23, RZ, 0x8, !P1 ;  /* 0x00000008ff177807 */ /* 0x000fe40004800000 */
[----:B------:R-:W-:Y:S02]  /*2f80*/  SEL R34, RZ, 0x10, !P0 ;  /* 0x00000010ff227807 */ /* 0x000fe40004000000 */
[----:B------:R-:W-:-:S02]  /*2f90*/  LOP3.LUT R97, R97, 0xfffffffe, RZ, 0xc0, !PT ;  /* 0xfffffffe61617812 */ /* 0x000fc400078ec0ff */
[----:B------:R-:W-:Y:S02]  /*2fa0*/  IADD3 R23, PT, PT, R34, R38, R23 ;  /* 0x0000002622177210 */ /* 0x000fe40007ffe017 */
[----:B------:R-:W-:Y:S02]  /*2fb0*/  @P3 LOP3.LUT R97, R97, 0x1, RZ, 0xfc, !PT ;  /* 0x0000000161613812 */ /* 0x000fe400078efcff */
[----:B------:R-:W-:Y:S02]  /*2fc0*/  IADD3 R22, PT, PT, R23, R22, R25 ;  /* 0x0000001617167210 */ /* 0x000fe40007ffe019 */
[----:B------:R-:W-:Y:S02]  /*2fd0*/  ISETP.NE.AND P3, PT, R100, RZ, PT ;  /* 0x000000ff6400720c */ /* 0x000fe40003f65270 */
[----:B------:R-:W-:-:S04]  /*2fe0*/  IADD3 R23, PT, PT, R22, R27, R24 ;  /* 0x0000001b16177210 */ /* 0x000fc80007ffe018 */
[----:B------:R-:W-:-:S04]  /*2ff0*/  IADD3 R28, PT, PT, R23, R28, R26 ;  /* 0x0000001c171c7210 */ /* 0x000fc80007ffe01a */
[----:B------:R-:W-:-:S04]  /*3000*/  IADD3 R29, PT, PT, R28, R29, R30 ;  /* 0x0000001d1c1d7210 */ /* 0x000fc80007ffe01e */
[----:B------:R-:W-:-:S04]  /*3010*/  IADD3 R30, PT, PT, R29, R32, R31 ;  /* 0x000000201d1e7210 */ /* 0x000fc80007ffe01f */
[----:B------:R-:W-:-:S04]  /*3020*/  IADD3 R31, PT, PT, R30, R33, R39 ;  /* 0x000000211e1f7210 */ /* 0x000fc80007ffe027 */
[----:B------:R-:W-:-:S04]  /*3030*/  IADD3 R40, PT, PT, R31, R94, R40 ;  /* 0x0000005e1f287210 */ /* 0x000fc80007ffe028 */
[----:B------:R0:W1:Y:S01]  /*3040*/  POPC R94, R40 ;  /* 0x00000028005e7309 */ /* 0x0000620000000000 */
[----:B------:R-:W-:Y:S05]  /*3050*/  @P3 BRA `(.L_x_31) ;  /* 0x0000000400c03947 */ /* 0x000fea0003800000 */
[----:B------:R-:W2:Y:S01]  /*3060*/  S2R R96, SR_LANEID ;  /* 0x0000000000607919 */ /* 0x000ea20000000000 */
[----:B------:R-:W-:Y:S01]  /*3070*/  SHF.R.U32.HI R93, RZ, 0x5, R91 ;  /* 0x00000005ff5d7819 */ /* 0x000fe2000001165b */
[----:B-1----:R-:W1:Y:S01]  /*3080*/  SHFL.UP PT, R24, R94, 0x1, RZ ;  /* 0x042000005e187989 */ /* 0x002e6200000e00ff */
[----:B--2---:R-:W-:-:S04]  /*3090*/  ISETP.GE.AND P3, PT, R96, 0x1, PT ;  /* 0x000000016000780c */ /* 0x004fc80003f66270 */
[----:B-1----:R-:W-:-:S04]  /*30a0*/  SEL R33, R24, RZ, P3 ;  /* 0x000000ff18217207 */ /* 0x002fc80001800000 */
[----:B------:R-:W-:-:S05]  /*30b0*/  IADD3 R33, P3, PT, R94, R33, RZ ;  /* 0x000000215e217210 */ /* 0x000fca0007f7e0ff */
[----:B------:R-:W-:Y:S01]  /*30c0*/  IMAD.X R32, RZ, RZ, RZ, P3 ;  /* 0x000000ffff207224 */ /* 0x000fe200018e06ff */
[----:B------:R-:W1:Y:S01]  /*30d0*/  SHFL.UP PT, R24, R33, 0x2, RZ ;  /* 0x0440000021187989 */ /* 0x000e6200000e00ff */
[----:B------:R-:W-:-:S03]  /*30e0*/  ISETP.GE.AND P3, PT, R96, 0x2, PT ;  /* 0x000000026000780c */ /* 0x000fc60003f66270 */
[----:B------:R-:W2:Y:S01]  /*30f0*/  SHFL.UP PT, R25, R32, 0x2, RZ ;  /* 0x0440000020197989 */ /* 0x000ea200000e00ff */
[----:B-1----:R-:W-:Y:S02]  /*3100*/  SEL R24, R24, RZ, P3 ;  /* 0x000000ff18187207 */ /* 0x002fe40001800000 */
[----:B--2---:R-:W-:Y:S02]  /*3110*/  SEL R25, R25, RZ, P3 ;  /* 0x000000ff19197207 */ /* 0x004fe40001800000 */
[----:B------:R-:W-:-:S05]  /*3120*/  IADD3 R27, P3, PT, R24, R33, RZ ;  /* 0x00000021181b7210 */ /* 0x000fca0007f7e0ff */
[----:B------:R-:W-:Y:S01]  /*3130*/  IMAD.X R26, R25, 0x1, R32, P3 ;  /* 0x00000001191a7824 */ /* 0x000fe200018e0620 */
        /* <DEDUP_REMOVED lines=21> */
[----:B------:R-:W-:-:S13]  /*3290*/  ISETP.NE.AND P3, PT, R96, 0x1f, PT ;  /* 0x0000001f6000780c */ /* 0x000fda0003f65270 */
[----:B------:R-:W-:-:S05]  /*32a0*/  @!P3 IMAD R103, R93, 0x8, R92 ;  /* 0x000000085d67b824 */ /* 0x000fca00078e025c */
[----:B------:R-:W-:Y:S01]  /*32b0*/  @!P3 STS.64 [R103], R98 ;  /* 0x000000626700b388 */ /* 0x000fe20000000a00 */
[----:B------:R-:W-:Y:S06]  /*32c0*/  BAR.SYNC.DEFER_BLOCKING 0x0 ;  /* 0x0000000000007b1d */ /* 0x000fec0000010000 */
[----:B------:R-:W1:Y:S04]  /*32d0*/  LDS.128 R32, [R92] ;  /* 0x000000005c207984 */ /* 0x000e680000000c00 */
[----:B------:R-:W2:Y:S04]  /*32e0*/  LDS.128 R36, [R92+0x10] ;  /* 0x000010005c247984 */ /* 0x000ea80000000c00 */
[----:B------:R-:W3:Y:S01]  /*32f0*/  LDS.128 R24, [R92+0x20] ;  /* 0x000020005c187984 */ /* 0x000ee20000000c00 */
[----:B-1----:R-:W-:-:S04]  /*3300*/  IADD3 R95, P3, PT, R32, R34, RZ ;  /* 0x00000022205f7210 */ /* 0x002fc80007f7e0ff */
[----:B--2---:R-:W-:-:S04]  /*3310*/  IADD3 R101, P4, PT, R36, R95, RZ ;  /* 0x0000005f24657210 */ /* 0x004fc80007f9e0ff */
[----:B------:R-:W-:Y:S02]  /*3320*/  IADD3.X R119, PT, PT, R37, R33, R35, P4, P3 ;  /* 0x0000002125777210 */ /* 0x000fe400027e6423 */
[----:B------:R-:W-:-:S04]  /*3330*/  IADD3 R35, P3, PT, R38, R101, RZ ;  /* 0x0000006526237210 */ /* 0x000fc80007f7e0ff */
[----:B---3--:R-:W-:-:S04]  /*3340*/  IADD3 R33, P4, PT, R24, R35, RZ ;  /* 0x0000002318217210 */ /* 0x008fc80007f9e0ff */
[----:B------:R-:W-:Y:S02]  /*3350*/  IADD3.X R119, PT, PT, R25, R39, R119, P4, P3 ;  /* 0x0000002719777210 */ /* 0x000fe400027e6477 */
[----:B------:R-:W1:Y:S01]  /*3360*/  LDS.128 R36, [R92+0x30] ;  /* 0x000030005c247984 */ /* 0x000e620000000c00 */
[----:B------:R-:W-:-:S04]  /*3370*/  IADD3 R103, P3, PT, R26, R33, RZ ;  /* 0x000000211a677210 */ /* 0x000fc80007f7e0ff */
[----:B-1----:R-:W-:-:S04]  /*3380*/  IADD3 R99, P4, PT, R36, R103, RZ ;  /* 0x0000006724637210 */ /* 0x002fc80007f9e0ff */
        /* <DEDUP_REMOVED lines=11> */
[----:B-1----:R-:W-:Y:S01]  /*3440*/  IADD3 R113, P4, PT, R24, R115, RZ ;  /* 0x0000007318717210 */ /* 0x002fe20007f9e0ff */
[----:B------:R-:W-:-:S03]  /*3450*/  IMAD.IADD R24, R98, 0x1, -R94 ;  /* 0x0000000162187824 */ /* 0x000fc600078e0a5e */
[----:B------:R-:W-:Y:S02]  /*3460*/  IADD3.X R119, PT, PT, R25, R39, R119, P4, P3 ;  /* 0x0000002719777210 */ /* 0x000fe400027e6477 */
[----:B------:R-:W1:Y:S01]  /*3470*/  LDS.128 R36, [R92+0x70] ;  /* 0x000070005c247984 */ /* 0x000e620000000c00 */
[----:B------:R-:W-:-:S04]  /*3480*/  IADD3 R117, P3, PT, R26, R113, RZ ;  /* 0x000000711a757210 */ /* 0x000fc80007f7e0ff */
[----:B-1----:R-:W-:-:S04]  /*3490*/  IADD3 R25, P4, PT, R36, R117, RZ ;  /* 0x0000007524197210 */ /* 0x002fc80007f9e0ff */
[----:B------:R-:W-:Y:S02]  /*34a0*/  IADD3.X R27, PT, PT, R37, R27, R119, P4, P3 ;  /* 0x0000001b251b7210 */ /* 0x000fe400027e6477 */
[----:B------:R-:W-:-:S04]  /*34b0*/  ISETP.NE.AND P3, PT, R96, RZ, PT ;  /* 0x000000ff6000720c */ /* 0x000fc80003f65270 */
[----:B------:R-:W-:Y:S02]  /*34c0*/  SEL R24, R24, RZ, P3 ;  /* 0x000000ff18187207 */ /* 0x000fe40001800000 */
[----:B------:R-:W-:-:S04]  /*34d0*/  ISETP.NE.AND P3, PT, R93, 0x2, PT ;  /* 0x000000025d00780c */ /* 0x000fc80003f65270 */
[----:B------:R-:W-:Y:S02]  /*34e0*/  SEL R32, R95, R32, !P3 ;  /* 0x000000205f207207 */ /* 0x000fe40005800000 */
[----:B------:R-:W-:-:S04]  /*34f0*/  ISETP.NE.AND P3, PT, R93, 0x3, PT ;  /* 0x000000035d00780c */ /* 0x000fc80003f65270 */
[----:B------:R-:W-:Y:S02]  /*3500*/  SEL R32, R101, R32, !P3 ;  /* 0x0000002065207207 */ /* 0x000fe40005800000 */
[----:B------:R-:W-:-:S04]  /*3510*/  ISETP.NE.AND P3, PT, R93, 0x4, PT ;  /* 0x000000045d00780c */ /* 0x000fc80003f65270 */
[----:B------:R-:W-:Y:S02]  /*3520*/  SEL R32, R35, R32, !P3 ;  /* 0x0000002023207207 */ /* 0x000fe40005800000 */
[----:B------:R-:W-:Y:S02]  /*3530*/  CS2R R34, SRZ ;  /* 0x0000000000227805 */ /* 0x000fe4000001ff00 */
[----:B------:R-:W-:-:S04]  /*3540*/  ISETP.NE.AND P3, PT, R93, 0x5, PT ;  /* 0x000000055d00780c */ /* 0x000fc80003f65270 */
[----:B------:R-:W-:Y:S02]  /*3550*/  SEL R32, R33, R32, !P3 ;  /* 0x0000002021207207 */ /* 0x000fe40005800000 */
        /* <DEDUP_REMOVED lines=20> */
[----:B------:R-:W-:-:S05]  /*36a0*/  IADD3 R26, P3, PT, R38, R25, RZ ;  /* 0x00000019261a7210 */ /* 0x000fca0007f7e0ff */
[----:B------:R-:W-:Y:S01]  /*36b0*/  IMAD.X R27, R39, 0x1, R27, P3 ;  /* 0x00000001271b7824 */ /* 0x000fe200018e061b */
[----:B------:R-:W-:-:S04]  /*36c0*/  ISETP.GE.U32.AND P3, PT, R91, 0x20, PT ;  /* 0x000000205b00780c */ /* 0x000fc80003f66070 */
[----:B------:R-:W-:Y:S02]  /*36d0*/  SEL R39, R32, RZ, P3 ;  /* 0x000000ff20277207 */ /* 0x000fe40001800000 */
[----:B------:R-:W-:-:S03]  /*36e0*/  ISETP.NE.AND P3, PT, R91, RZ, PT ;  /* 0x000000ff5b00720c */ /* 0x000fc60003f65270 */
[----:B------:R-:W-:-:S10]  /*36f0*/  IMAD.IADD R39, R24, 0x1, R39 ;  /* 0x0000000118277824 */ /* 0x000fd400078e0227 */
[----:B------:R-:W-:Y:S05]  /*3700*/  @P3 BRA `(.L_x_32) ;  /* 0x0000001000e43947 */ /* 0x000fea0003800000 */
[----:B------:R-:W1:Y:S01]  /*3710*/  LDC.64 R32, c[0x0][0x3d8] ;  /* 0x0000f600ff207b82 */ /* 0x000e620000000a00 */
[----:B------:R-:W-:Y:S02]  /*3720*/  IMAD.MOV.U32 R24, RZ, RZ, 0x65 ;  /* 0x00000065ff187424 */ /* 0x000fe400078e00ff */
[----:B------:R-:W-:-:S05]  /*3730*/  IMAD.MOV.U32 R25, RZ, RZ, 0x0 ;  /* 0x00000000ff197424 */ /* 0x000fca00078e00ff */
[----:B-1----:R2:W-:Y:S01]  /*3740*/  ST.E.128.STRONG.GPU desc[UR6][R32.64+0x200], R24 ;  /* 0x0002001820007985 */ /* 0x0025e2000c10fd06 */
[----:B------:R-:W-:Y:S05]  /*3750*/  BRA `(.L_x_32) ;  /* 0x0000001000d07947 */ /* 0x000fea0003800000 */
.L_x_31:
        /* <DEDUP_REMOVED lines=37> */
[----:B------:R1:W-:Y:S01]  /*39b0*/  @!P3 STS.64 [R107], R102 ;  /* 0x000000666b00b388 */ /* 0x0003e20000000a00 */
[----:B------:R-:W-:Y:S01]  /*39c0*/  BAR.SYNC.DEFER_BLOCKING 0x0 ;  /* 0x0000000000007b1d */ /* 0x000fe20000010000 */
[----:B-1----:R-:W-:-:S05]  /*39d0*/  IMAD.IADD R102, R102, 0x1, -R94 ;  /* 0x0000000166667824 */ /* 0x002fca00078e0a5e */
        /* <DEDUP_REMOVED lines=61> */
[----:B------:R-:W-:Y:S01]  /*3db0*/  ISETP.GE.U32.AND P3, PT, R91, 0x20, PT ;  /* 0x000000205b00780c */ /* 0x000fe20003f66070 */
[----:B------:R-:W-:-:S05]  /*3dc0*/  IMAD.IADD R39, R24, 0x1, R27 ;  /* 0x0000000118277824 */ /* 0x000fca00078e021b */
[----:B------:R-:W-:Y:S02]  /*3dd0*/  SEL R37, R102, R39, !P3 ;  /* 0x0000002766257207 */ /* 0x000fe40005800000 */
[----:B------:R-:W-:-:S13]  /*3de0*/  ISETP.GT.U32.AND P3, PT, R91, 0x1f, PT ;  /* 0x0000001f5b00780c */ /* 0x000fda0003f64070 */
[----:B------:R-:W-:Y:S05]  /*3df0*/  @P3 BRA `(.L_x_33) ;  /* 0x0000000800fc3947 */ /* 0x000fea0003800000 */
[----:B------:R-:W1:Y:S01]  /*3e00*/  LDC.64 R38, c[0x0][0x3d8] ;  /* 0x0000f600ff267b82 */ /* 0x000e620000000a00 */
[----:B------:R-:W-:Y:S02]  /*3e10*/  ISETP.NE.AND P3, PT, R91, RZ, PT ;  /* 0x000000ff5b00720c */ /* 0x000fe40003f65270 */
[----:B------:R-:W-:Y:S02]  /*3e20*/  ISETP.GT.U32.AND P4, PT, R99, 0x1f3, PT ;  /* 0x000001f36300780c */ /* 0x000fe40003f84070 */
[----:B------:R-:W-:-:S09]  /*3e30*/  LOP3.LUT R101, RZ, R91, RZ, 0x33, !PT ;  /* 0x0000005bff657212 */ /* 0x000fd200078e33ff */
[----:B------:R-:W-:Y:S02]  /*3e40*/  @!P3 IMAD.MOV.U32 R26, RZ, RZ, R94 ;  /* 0x000000ffff1ab224 */ /* 0x000fe400078e005e */
[----:B------:R-:W-:Y:S02]  /*3e50*/  @!P3 IMAD.MOV.U32 R27, RZ, RZ, R95 ;  /* 0x000000ffff1bb224 */ /* 0x000fe400078e005f */
[----:B------:R-:W-:Y:S02]  /*3e60*/  @!P3 IMAD.MOV.U32 R24, RZ, RZ, 0x64 ;  /* 0x00000064ff18b424 */ /* 0x000fe400078e00ff */
[----:B------:R-:W-:Y:S01]  /*3e70*/  @!P3 IMAD.MOV.U32 R25, RZ, RZ, 0x0 ;  /* 0x00000000ff19b424 */ /* 0x000fe200078e00ff */
[----:B------:R2:W-:Y:S01]  /*3e80*/  @!P3 STS.64 [R92+0xb8], R26 ;  /* 0x0000b81a5c00b388 */ /* 0x0005e20000000a00 */
[----:B-1----:R-:W-:-:S05]  /*3e90*/  IMAD.WIDE.U32 R38, R100, 0x10, R38 ;  /* 0x0000001064267825 */ /* 0x002fca00078e0026 */
[----:B------:R2:W-:Y:S01]  /*3ea0*/  @!P3 ST.E.128.STRONG.GPU desc[UR6][R38.64+0x200], R24 ;  /* 0x000200182600b985 */ /* 0x0005e2000c10fd06 */
[----:B------:R-:W-:Y:S05]  /*3eb0*/  @P4 BRA `(.L_x_34) ;  /* 0x0000000000084947 */ /* 0x000fea0003800000 */
[----:B------:R1:W-:Y:S06]  /*3ec0*/  MEMBAR.SC.CTA ;  /* 0x0000000000007992 */ /* 0x0003ec0000000000 */
[----:B-1----:R-:W-:Y:S05]  /*3ed0*/  BRA `(.L_x_35) ;  /* 0x0000000000087947 */ /* 0x002fea0003800000 */
.L_x_34:
[----:B------:R-:W-:Y:S05]  /*3ee0*/  NANOSLEEP 0x1c2 ;  /* 0x000001c20000795d */ /* 0x000fea0003800000 */
[----:B------:R-:W-:Y:S01]  /*3ef0*/  NOP ;  /* 0x0000000000007918 */ /* 0x000fe20000000000 */
.L_x_35:
[----:B------:R-:W-:-:S05]  /*3f00*/  IMAD.WIDE R34, R101, 0x10, R38 ;  /* 0x0000001065227825 */ /* 0x000fca00078e0226 */
[----:B--2---:R-:W2:Y:S01]  /*3f10*/  LD.E.128.STRONG.GPU R24, desc[UR6][R34.64+0x200] ;  /* 0x0002000622187980 */ /* 0x004ea2000c10fd00 */
[----:B------:R-:W-:Y:S01]  /*3f20*/  UMOV UR4, 0xffffffff ;  /* 0xffffffff00047882 */ /* 0x000fe20000000000 */
[----:B--2---:R-:W-:-:S04]  /*3f30*/  ISETP.NE.U32.AND P3, PT, R24, 0x63, PT ;  /* 0x000000631800780c */ /* 0x004fc80003f65070 */
[----:B------:R-:W-:Y:S01]  /*3f40*/  ISETP.NE.AND.EX P3, PT, R25, RZ, PT, P3 ;  /* 0x000000ff1900720c */ /* 0x000fe20003f65330 */
[----:B------:R-:W-:-:S12]  /*3f50*/  BRA.DIV UR4, `(.L_x_36) ;  /* 0x000000b604b87947 */ /* 0x000fd8000b800000 */
[----:B------:R-:W-:-:S13]  /*3f60*/  VOTE.ANY P3, !P3 ;  /* 0x0000000000ff7806 */ /* 0x000fda0005860100 */
.L_x_213:
[----:B------:R-:W-:Y:S05]  /*3f70*/  @!P3 BRA `(.L_x_37) ;  /* 0x000000000034b947 */ /* 0x000fea0003800000 */
.L_x_41:
[----:B------:R-:W-:Y:S05]  /*3f80*/  YIELD ;  /* 0x0000000000007946 */ /* 0x000fea0003800000 */
[----:B------:R-:W-:Y:S05]  /*3f90*/  @P4 BRA `(.L_x_38) ;  /* 0x0000000000084947 */ /* 0x000fea0003800000 */
[----:B------:R1:W-:Y:S06]  /*3fa0*/  MEMBAR.SC.CTA ;  /* 0x0000000000007992 */ /* 0x0003ec0000000000 */
[----:B-1----:R-:W-:Y:S05]  /*3fb0*/  BRA `(.L_x_39) ;  /* 0x0000000000087947 */ /* 0x002fea0003800000 */
.L_x_38:
[----:B------:R-:W-:Y:S05]  /*3fc0*/  NANOSLEEP 0x15e ;  /* 0x0000015e0000795d */ /* 0x000fea0003800000 */
[----:B------:R-:W-:Y:S01]  /*3fd0*/  NOP ;  /* 0x0000000000007918 */ /* 0x000fe20000000000 */
.L_x_39:
[----:B------:R-:W2:Y:S01]  /*3fe0*/  LD.E.128.STRONG.GPU R24, desc[UR6][R34.64+0x200] ;  /* 0x0002000622187980 */ /* 0x000ea2000c10fd00 */
[----:B------:R-:W-:Y:S01]  /*3ff0*/  UMOV UR4, 0xffffffff ;  /* 0xffffffff00047882 */ /* 0x000fe20000000000 */
[----:B--2---:R-:W-:-:S04]  /*4000*/  ISETP.NE.U32.AND P3, PT, R24, 0x63, PT ;  /* 0x000000631800780c */ /* 0x004fc80003f65070 */
[----:B------:R-:W-:Y:S01]  /*4010*/  ISETP.NE.AND.EX P3, PT, R25, RZ, PT, P3 ;  /* 0x000000ff1900720c */ /* 0x000fe20003f65330 */
[----:B------:R-:W-:-:S12]  /*4020*/  BRA.DIV UR4, `(.L_x_40) ;  /* 0x000000b604a47947 */ /* 0x000fd8000b800000 */
[----:B------:R-:W-:-:S13]  /*4030*/  VOTE.ANY P3, !P3 ;  /* 0x0000000000ff7806 */ /* 0x000fda0005860100 */
.L_x_216:
[----:B------:R-:W-:Y:S05]  /*4040*/  @P3 BRA `(.L_x_41) ;  /* 0xfffffffc00cc3947 */ /* 0x000fea000383ffff */
.L_x_37:
[----:B------:R-:W-:Y:S01]  /*4050*/  UMOV UR4, 0xffffffff ;  /* 0xffffffff00047882 */ /* 0x000fe20000000000 */
[----:B------:R-:W-:-:S04]  /*4060*/  ISETP.NE.U32.AND P3, PT, R24, 0x65, PT ;  /* 0x000000651800780c */ /* 0x000fc80003f65070 */
[----:B------:R-:W-:Y:S01]  /*4070*/  ISETP.NE.AND.EX P3, PT, R25, RZ, PT, P3 ;  /* 0x000000ff1900720c */ /* 0x000fe20003f65330 */
[----:B------:R-:W-:-:S12]  /*4080*/  BRA.DIV UR4, `(.L_x_42) ;  /* 0x000000b604ac7947 */ /* 0x000fd8000b800000 */
[----:B------:R-:W1:Y:S01]  /*4090*/  S2R R92, SR_GEMASK ;  /* 0x00000000005c7919 */ /* 0x000e620000003c00 */
[----:B------:R-:W-:Y:S01]  /*40a0*/  VOTE.ANY R32, PT, !P3 ;  /* 0x0000000000207806 */ /* 0x000fe200058e0100 */
[----:B------:R-:W-:-:S03]  /*40b0*/  IMAD.IADD R101, R101, 0x1, R100 ;  /* 0x0000000165657824 */ /* 0x000fc600078e0264 */
[----:B-1----:R-:W-:-:S05]  /*40c0*/  LOP3.LUT R32, R32, 0x80000000, R92, 0xec, !PT ;  /* 0x8000000020207812 */ /* 0x002fca00078eec5c */
[----:B------:R-:W-:-:S05]  /*40d0*/  VIADD R33, R32, 0xffffffff ;  /* 0xffffffff20217836 */ /* 0x000fca0000000000 */
[----:B------:R-:W-:-:S06]  /*40e0*/  LOP3.LUT R33, R32, R33, RZ, 0xc, !PT ;  /* 0x0000002120217212 */ /* 0x000fcc00078e0cff */
[----:B------:R-:W1:Y:S02]  /*40f0*/  POPC R33, R33 ;  /* 0x0000002100217309 */ /* 0x000e640000000000 */
[----:B-1----:R-:W1:Y:S01]  /*4100*/  SHFL.DOWN PT, R96, R26, 0x1, R33 ;  /* 0x082000001a607989 */ /* 0x002e6200000e0021 */
[----:B------:R-:W-:-:S03]  /*4110*/  ISETP.GE.AND P3, PT, R93, R33, PT ;  /* 0x000000215d00720c */ /* 0x000fc60003f66270 */
[----:B------:R-:W2:Y:S01]  /*4120*/  SHFL.DOWN PT, R36, R27, 0x1, R33 ;  /* 0x082000001b247989 */ /* 0x000ea200000e0021 */
[----:B-1----:R-:W-:Y:S01]  /*4130*/  SEL R35, R96, RZ, !P3 ;  /* 0x000000ff60237207 */ /* 0x002fe20005800000 */
[----:B------:R-:W-:Y:S01]  /*4140*/  VIADD R96, R93, 0x2 ;  /* 0x000000025d607836 */ /* 0x000fe20000000000 */
[----:B--2---:R-:W-:Y:S02]  /*4150*/  SEL R103, R36, RZ, !P3 ;  /* 0x000000ff24677207 */ /* 0x004fe40005800000 */
[----:B------:R-:W-:-:S05]  /*4160*/  IADD3 R102, P3, PT, R26, R35, RZ ;  /* 0x000000231a667210 */ /* 0x000fca0007f7e0ff */
[----:B------:R-:W-:Y:S01]  /*4170*/  IMAD.X R104, R27, 0x1, R103, P3 ;  /* 0x000000011b687824 */ /* 0x000fe200018e0667 */
[----:B------:R-:W1:Y:S01]  /*4180*/  SHFL.DOWN PT, R98, R102, 0x2, R33 ;  /* 0x0840000066627989 */ /* 0x000e6200000e0021 */
[----:B------:R-:W-:-:S03]  /*4190*/  ISETP.GT.AND P3, PT, R96, R33, PT ;  /* 0x000000216000720c */ /* 0x000fc60003f64270 */
[----:B------:R-:W2:Y:S01]  /*41a0*/  SHFL.DOWN PT, R36, R104, 0x2, R33 ;  /* 0x0840000068247989 */ /* 0x000ea200000e0021 */
[----:B-1----:R-:W-:Y:S02]  /*41b0*/  SEL R98, R98, RZ, !P3 ;  /* 0x000000ff62627207 */ /* 0x002fe40005800000 */
[----:B--2---:R-:W-:Y:S02]  /*41c0*/  SEL R36, R36, RZ, !P3 ;  /* 0x000000ff24247207 */ /* 0x004fe40005800000 */
[----:B------:R-:W-:Y:S01]  /*41d0*/  IADD3 R27, P3, PT, R98, R102, RZ ;  /* 0x00000066621b7210 */ /* 0x000fe20007f7e0ff */
[C---:B------:R-:W-:Y:S02]  /*41e0*/  VIADD R98, R93.reuse, 0x4 ;  /* 0x000000045d627836 */ /* 0x040fe40000000000 */
[----:B------:R-:W-:Y:S02]  /*41f0*/  VIADD R102, R93, 0x8 ;  /* 0x000000085d667836 */ /* 0x000fe40000000000 */
[----:B------:R-:W-:Y:S01]  /*4200*/  IMAD.X R103, R36, 0x1, R104, P3 ;  /* 0x0000000124677824 */ /* 0x000fe200018e0668 */
[----:B------:R-:W1:Y:S01]  /*4210*/  SHFL.DOWN PT, R26, R27, 0x4, R33 ;  /* 0x088000001b1a7989 */ /* 0x000e6200000e0021 */
[----:B------:R-:W-:-:S03]  /*4220*/  ISETP.GT.AND P3, PT, R98, R33, PT ;  /* 0x000000216200720c */ /* 0x000fc60003f64270 */
[----:B------:R-:W2:Y:S01]  /*4230*/  SHFL.DOWN PT, R36, R103, 0x4, R33 ;  /* 0x0880000067247989 */ /* 0x000ea200000e0021 */
[----:B-1----:R-:W-:Y:S02]  /*4240*/  SEL R26, R26, RZ, !P3 ;  /* 0x000000ff1a1a7207 */ /* 0x002fe40005800000 */
        /* <DEDUP_REMOVED lines=9> */
[----:B------:R-:W-:Y:S01]  /*42e0*/  VIADD R104, R93, 0x10 ;  /* 0x000000105d687836 */ /* 0x000fe20000000000 */
[----:B------:R-:W1:Y:S03]  /*42f0*/  LDC.64 R26, c[0x0][0x3d8] ;  /* 0x0000f600ff1a7b82 */ /* 0x000e660000000a00 */
[----:B------:R-:W-:-:S05]  /*4300*/  IMAD.X R109, R36, 0x1, R105, P3 ;  /* 0x00000001246d7824 */ /* 0x000fca00018e0669 */
[----:B------:R-:W2:Y:S01]  /*4310*/  SHFL.DOWN PT, R36, R109, 0x10, R33 ;  /* 0x0a0000006d247989 */ /* 0x000ea200000e0021 */
[----:B-1----:R-:W-:-:S03]  /*4320*/  IADD3 R103, P3, PT, R26, 0x200, RZ ;  /* 0x000002001a677810 */ /* 0x002fc60007f7e0ff */
[----:B------:R-:W1:Y:S02]  /*4330*/  SHFL.DOWN PT, R26, R107, 0x10, R33 ;  /* 0x0a0000006b1a7989 */ /* 0x000e6400000e0021 */
[----:B------:R-:W-:Y:S01]  /*4340*/  IMAD.X R106, RZ, RZ, R27, P3 ;  /* 0x000000ffff6a7224 */ /* 0x000fe200018e061b */
[----:B------:R-:W-:-:S04]  /*4350*/  ISETP.GT.AND P3, PT, R104, R33, PT ;  /* 0x000000216800720c */ /* 0x000fc80003f64270 */
[----:B--2---:R-:W-:Y:S02]  /*4360*/  SEL R36, R36, RZ, !P3 ;  /* 0x000000ff24247207 */ /* 0x004fe40005800000 */
[----:B-1----:R-:W-:-:S04]  /*4370*/  SEL R26, R26, RZ, !P3 ;  /* 0x000000ff1a1a7207 */ /* 0x002fc80005800000 */
[----:B------:R-:W-:-:S05]  /*4380*/  IADD3 R108, P3, PT, R26, R107, RZ ;  /* 0x0000006b1a6c7210 */ /* 0x000fca0007f7e0ff */
[----:B------:R-:W-:Y:S01]  /*4390*/  IMAD.X R105, R36, 0x1, R109, P3 ;  /* 0x0000000124697824 */ /* 0x000fe200018e066d */
[----:B------:R-:W-:-:S04]  /*43a0*/  ISETP.NE.U32.AND P3, PT, R24, 0x65, PT ;  /* 0x000000651800780c */ /* 0x000fc80003f65070 */
[----:B------:R-:W-:-:S13]  /*43b0*/  ISETP.NE.AND.EX P3, PT, R25, RZ, PT, P3 ;  /* 0x000000ff1900720c */ /* 0x000fda0003f65330 */
[----:B------:R-:W-:-:S13]  /*43c0*/  VOTE.ALL P3, P3 ;  /* 0x0000000000ff7806 */ /* 0x000fda0001860000 */
.L_x_230:
[----:B------:R-:W-:Y:S05]  /*43d0*/  @!P3 BRA `(.L_x_43) ;  /* 0x000000040028b947 */ /* 0x000fea0003800000 */
.L_x_51:
[----:B------:R-:W-:Y:S02]  /*43e0*/  IMAD.MOV.U32 R24, RZ, RZ, R103 ;  /* 0x000000ffff187224 */ /* 0x000fe400078e0067 */
[----:B------:R-:W-:Y:S02]  /*43f0*/  IMAD.MOV.U32 R25, RZ, RZ, R106 ;  /* 0x000000ffff197224 */ /* 0x000fe400078e006a */
[----:B------:R-:W-:-:S05]  /*4400*/  IMAD.WIDE R34, R101, 0x10, R24 ;  /* 0x0000001065227825 */ /* 0x000fca00078e0218 */
[----:B------:R-:W2:Y:S01]  /*4410*/  LD.E.128.STRONG.GPU R24, desc[UR6][R34.64+-0x200] ;  /* 0xfffe000622187980 */ /* 0x000ea2000c10fd00 */
[----:B------:R-:W-:Y:S05]  /*4420*/  YIELD ;  /* 0x0000000000007946 */ /* 0x000fea0003800000 */
[----:B------:R-:W-:Y:S01]  /*4430*/  UMOV UR4, 0xffffffff ;  /* 0xffffffff00047882 */ /* 0x000fe20000000000 */
[----:B--2---:R-:W-:-:S04]  /*4440*/  ISETP.NE.U32.AND P3, PT, R24, 0x63, PT ;  /* 0x000000631800780c */ /* 0x004fc80003f65070 */
[----:B------:R-:W-:Y:S01]  /*4450*/  ISETP.NE.AND.EX P3, PT, R25, RZ, PT, P3 ;  /* 0x000000ff1900720c */ /* 0x000fe20003f65330 */
[----:B------:R-:W-:-:S12]  /*4460*/  BRA.DIV UR4, `(.L_x_44) ;  /* 0x000000ba044c7947 */ /* 0x000fd8000b800000 */
[----:B------:R-:W-:-:S13]  /*4470*/  VOTE.ANY P3, !P3 ;  /* 0x0000000000ff7806 */ /* 0x000fda0005860100 */
.L_x_233:
[----:B------:R-:W-:Y:S05]  /*4480*/  @!P3 BRA `(.L_x_45) ;  /* 0x000000000038b947 */ /* 0x000fea0003800000 */
[----:B------:R-:W-:-:S13]  /*4490*/  ISETP.GT.U32.AND P4, PT, R99, 0x1f3, PT ;  /* 0x000001f36300780c */ /* 0x000fda0003f84070 */
.L_x_49:
[----:B------:R-:W-:Y:S05]  /*44a0*/  YIELD ;  /* 0x0000000000007946 */ /* 0x000fea0003800000 */
[----:B------:R-:W-:Y:S05]  /*44b0*/  @P4 BRA `(.L_x_46) ;  /* 0x0000000000084947 */ /* 0x000fea0003800000 */
[----:B------:R1:W-:Y:S06]  /*44c0*/  MEMBAR.SC.CTA ;  /* 0x0000000000007992 */ /* 0x0003ec0000000000 */
[----:B-1----:R-:W-:Y:S05]  /*44d0*/  BRA `(.L_x_47) ;  /* 0x0000000000087947 */ /* 0x002fea0003800000 */
.L_x_46:
[----:B------:R-:W-:Y:S05]  /*44e0*/  NANOSLEEP 0x15e ;  /* 0x0000015e0000795d */ /* 0x000fea0003800000 */
[----:B------:R-:W-:Y:S01]  /*44f0*/  NOP ;  /* 0x0000000000007918 */ /* 0x000fe20000000000 */
.L_x_47:
[----:B------:R-:W2:Y:S01]  /*4500*/  LD.E.128.STRONG.GPU R24, desc[UR6][R34.64+-0x200] ;  /* 0xfffe000622187980 */ /* 0x000ea2000c10fd00 */
[----:B------:R-:W-:Y:S01]  /*4510*/  UMOV UR4, 0xffffffff ;  /* 0xffffffff00047882 */ /* 0x000fe20000000000 */
[----:B--2---:R-:W-:-:S04]  /*4520*/  ISETP.NE.U32.AND P3, PT, R24, 0x63, PT ;  /* 0x000000631800780c */ /* 0x004fc80003f65070 */
[----:B------:R-:W-:Y:S01]  /*4530*/  ISETP.NE.AND.EX P3, PT, R25, RZ, PT, P3 ;  /* 0x000000ff1900720c */ /* 0x000fe20003f65330 */
[----:B------:R-:W-:-:S12]  /*4540*/  BRA.DIV UR4, `(.L_x_48) ;  /* 0x000000ba04347947 */ /* 0x000fd8000b800000 */
[----:B------:R-:W-:-:S13]  /*4550*/  VOTE.ANY P3, !P3 ;  /* 0x0000000000ff7806 */ /* 0x000fda0005860100 */
.L_x_236:
[----:B------:R-:W-:Y:S05]  /*4560*/  @P3 BRA `(.L_x_49) ;  /* 0xfffffffc00cc3947 */ /* 0x000fea000383ffff */
.L_x_45:
[----:B------:R-:W-:Y:S01]  /*4570*/  UMOV UR4, 0xffffffff ;  /* 0xffffffff00047882 */ /* 0x000fe20000000000 */
[----:B------:R-:W-:-:S04]  /*4580*/  ISETP.NE.U32.AND P3, PT, R24, 0x65, PT ;  /* 0x000000651800780c */ /* 0x000fc80003f65070 */
[----:B------:R-:W-:Y:S01]  /*4590*/  ISETP.NE.AND.EX P3, PT, R25, RZ, PT, P3 ;  /* 0x000000ff1900720c */ /* 0x000fe20003f65330 */
[----:B------:R-:W-:-:S12]  /*45a0*/  BRA.DIV UR4, `(.L_x_50) ;  /* 0x000000ba043c7947 */ /* 0x000fd8000b800000 */
[----:B------:R-:W-:Y:S01]  /*45b0*/  VOTE.ANY R32, PT, !P3 ;  /* 0x0000000000207806 */ /* 0x000fe200058e0100 */
[----:B------:R-:W-:-:S03]  /*45c0*/  VIADD R101, R101, 0xffffffe0 ;  /* 0xffffffe065657836 */ /* 0x000fc60000000000 */
[----:B------:R-:W-:-:S05]  /*45d0*/  LOP3.LUT R32, R32, 0x80000000, R92, 0xec, !PT ;  /* 0x8000000020207812 */ /* 0x000fca00078eec5c */
[----:B------:R-:W-:-:S05]  /*45e0*/  VIADD R33, R32, 0xffffffff ;  /* 0xffffffff20217836 */ /* 0x000fca0000000000 */
[----:B------:R-:W-:-:S06]  /*45f0*/  LOP3.LUT R33, R32, R33, RZ, 0xc, !PT ;  /* 0x0000002120217212 */ /* 0x000fcc00078e0cff */
[----:B------:R-:W1:Y:S02]  /*4600*/  POPC R33, R33 ;  /* 0x0000002100217309 */ /* 0x000e640000000000 */
[----:B-1----:R-:W1:Y:S01]  /*4610*/  SHFL.DOWN PT, R100, R26, 0x1, R33 ;  /* 0x082000001a647989 */ /* 0x002e6200000e0021 */
[----:B------:R-:W-:-:S03]  /*4620*/  ISETP.GE.AND P3, PT, R93, R33, PT ;  /* 0x000000215d00720c */ /* 0x000fc60003f66270 */
        /* <DEDUP_REMOVED lines=31> */
[----:B------:R-:W-:-:S04]  /*4820*/  IADD3 R108, P3, P4, R27, R100, R108 ;  /* 0x000000641b6c7210 */ /* 0x000fc80007c7e06c */
[----:B------:R-:W-:Y:S02]  /*4830*/  IADD3.X R105, PT, PT, R36, R110, R105, P3, P4 ;  /* 0x0000006e24697210 */ /* 0x000fe40001fe8469 */
[----:B------:R-:W-:-:S04]  /*4840*/  ISETP.NE.U32.AND P3, PT, R24, 0x65, PT ;  /* 0x000000651800780c */ /* 0x000fc80003f65070 */
[----:B------:R-:W-:-:S13]  /*4850*/  ISETP.NE.AND.EX P3, PT, R25, RZ, PT, P3 ;  /* 0x000000ff1900720c */ /* 0x000fda0003f65330 */
[----:B------:R-:W-:-:S13]  /*4860*/  VOTE.ALL P3, P3 ;  /* 0x0000000000ff7806 */ /* 0x000fda0001860000 */
.L_x_250:
[----:B------:R-:W-:Y:S05]  /*4870*/  @P3 BRA `(.L_x_51) ;  /* 0xfffffff800d83947 */ /* 0x000fea000383ffff */
.L_x_43:
[----:B------:R-:W-:Y:S01]  /*4880*/  ISETP.NE.AND P3, PT, R91, RZ, PT ;  /* 0x000000ff5b00720c */ /* 0x000fe20003f65270 */
[----:B------:R-:W-:Y:S01]  /*4890*/  BSSY.RECONVERGENT B1, `(.L_x_52) ;  /* 0x000000e000017945 */ /* 0x000fe20003800200 */
[----:B------:R-:W-:Y:S02]  /*48a0*/  IMAD.MOV.U32 R32, RZ, RZ, R108 ;  /* 0x000000ffff207224 */ /* 0x000fe400078e006c */
[----:B------:R-:W-:-:S09]  /*48b0*/  IMAD.MOV.U32 R33, RZ, RZ, R105 ;  /* 0x000000ffff217224 */ /* 0x000fd200078e0069 */
[----:B------:R-:W-:Y:S05]  /*48c0*/  @P3 BRA `(.L_x_53) ;  /* 0x0000000000283947 */ /* 0x000fea0003800000 */
[----:B------:R-:W1:Y:S01]  /*48d0*/  S2UR UR5, SR_CgaCtaId ;  /* 0x00000000000579c3 */ /* 0x000e620000008800 */
[----:B------:R-:W-:Y:S01]  /*48e0*/  IADD3 R26, P3, PT, R32, R94, RZ ;  /* 0x0000005e201a7210 */ /* 0x000fe20007f7e0ff */
[----:B------:R-:W-:Y:S01]  /*48f0*/  UMOV UR4, 0x400 ;  /* 0x0000040000047882 */ /* 0x000fe20000000000 */
[----:B------:R-:W-:Y:S02]  /*4900*/  IMAD.MOV.U32 R24, RZ, RZ, 0x65 ;  /* 0x00000065ff187424 */ /* 0x000fe400078e00ff */
[----:B------:R-:W-:Y:S02]  /*4910*/  IMAD.MOV.U32 R25, RZ, RZ, 0x0 ;  /* 0x00000000ff197424 */ /* 0x000fe400078e00ff */
[----:B------:R-:W-:-:S05]  /*4920*/  IMAD.X R27, R33, 0x1, R95, P3 ;  /* 0x00000001211b7824 */ /* 0x000fca00018e065f */
[----:B------:R2:W-:Y:S01]  /*4930*/  ST.E.128.STRONG.GPU desc[UR6][R38.64+0x200], R24 ;  /* 0x0002001826007985 */ /* 0x0005e2000c10fd06 */
[----:B-1----:R-:W-:-:S09]  /*4940*/  ULEA UR4, UR5, UR4, 0x18 ;  /* 0x0000000405047291 */ /* 0x002fd2000f8ec0ff */
[----:B------:R2:W-:Y:S04]  /*4950*/  STS.64 [UR4+0xb0], R26 ;  /* 0x0000b01aff007988 */ /* 0x0005e80008000a04 */
[----:B------:R2:W-:Y:S02]  /*4960*/  STS.64 [UR4+0xa8], R32 ;  /* 0x0000a820ff007988 */ /* 0x0005e40008000a04 */
.L_x_53:
[----:B------:R-:W-:Y:S05]  /*4970*/  BSYNC.RECONVERGENT B1 ;  /* 0x0000000000017941 */ /* 0x000fea0003800200 */
.L_x_52:
[----:B------:R-:W-:Y:S01]  /*4980*/  ISETP.NE.AND P3, PT, R93, RZ, PT ;  /* 0x000000ff5d00720c */ /* 0x000fe20003f65270 */
[----:B--2---:R-:W-:-:S12]  /*4990*/  IMAD.MOV.U32 R39, RZ, RZ, R37 ;  /* 0x000000ffff277224 */ /* 0x004fd800078e0025 */
[----:B------:R-:W1:Y:S01]  /*49a0*/  @!P3 S2R R25, SR_CgaCtaId ;  /* 0x000000000019b919 */ /* 0x000e620000008800 */
[----:B------:R-:W-:Y:S01]  /*49b0*/  @!P3 MOV R24, 0x400 ;  /* 0x000004000018b802 */ /* 0x000fe20000000f00 */
[----:B------:R-:W-:-:S03]  /*49c0*/  @!P3 IMAD.MOV.U32 R39, RZ, RZ, R32 ;  /* 0x000000ffff27b224 */ /* 0x000fc600078e0020 */
[----:B-1----:R-:W-:-:S05]  /*49d0*/  @!P3 LEA R25, R25, R24, 0x18 ;  /* 0x000000181919b211 */ /* 0x002fca00078ec0ff */
[----:B------:R1:W-:Y:S02]  /*49e0*/  @!P3 STS.64 [R25+0x90], R32 ;  /* 0x000090201900b388 */ /* 0x0003e40000000a00 */
.L_x_33:
[----:B------:R-:W-:Y:S05]  /*49f0*/  WARPSYNC.ALL ;  /* 0x0000000000007948 */ /* 0x000fea0003800000 */
[----:B------:R-:W-:Y:S01]  /*4a00*/  ISETP.NE.AND P3, PT, R91, RZ, PT ;  /* 0x000000ff5b00720c */ /* 0x000fe20003f65270 */
[----:B------:R-:W2:Y:S08]  /*4a10*/  S2UR UR5, SR_CgaCtaId ;  /* 0x00000000000579c3 */ /* 0x000eb00000008800 */
[----:B------:R-:W-:Y:S06]  /*4a20*/  BAR.SYNC.DEFER_BLOCKING 0x0 ;  /* 0x0000000000007b1d */ /* 0x000fec0000010000 */
[----:B------:R-:W-:-:S02]  /*4a30*/  UMOV UR4, 0x400 ;  /* 0x0000040000047882 */ /* 0x000fc40000000000 */
[----:B--2---:R-:W-:-:S06]  /*4a40*/  ULEA UR4, UR5, UR4, 0x18 ;  /* 0x0000000405047291 */ /* 0x004fcc000f8ec0ff */
[----:B------:R-:W-:-:S03]  /*4a50*/  IMAD.U32 R92, RZ, RZ, UR4 ;  /* 0x00000004ff5c7e24 */ /* 0x000fc6000f8e00ff */
[----:B------:R-:W2:Y:S04]  /*4a60*/  @P3 LDS R24, [UR4+0x90] ;  /* 0x00009004ff183984 */ /* 0x000ea80008000800 */
[----:B------:R3:W4:Y:S04]  /*4a70*/  LDS.64 R34, [R92+0xa8] ;  /* 0x0000a8005c227984 */ /* 0x0007280000000a00 */
[----:B------:R3:W0:Y:S02]  /*4a80*/  LDS.64 R26, [R92+0xb8] ;  /* 0x0000b8005c1a7984 */ /* 0x0006240000000a00 */
[----:B--23--:R-:W-:-:S07]  /*4a90*/  @P3 IMAD.IADD R39, R24, 0x1, R39 ;  /* 0x0000000118273824 */ /* 0x00cfce00078e0227 */
.L_x_32:
[----:B------:R-:W-:Y:S05]  /*4aa0*/  BSYNC.RECONVERGENT B0 ;  /* 0x0000000000007941 */ /* 0x000fea0003800200 */
.L_x_30:
[----:B------:R-:W-:Y:S01]  /*4ab0*/  LOP3.LUT P5, RZ, R97, 0x400, RZ, 0xc0, !PT ;  /* 0x0000040061ff7812 */ /* 0x000fe200078ac0ff */
[----:B----4-:R-:W-:Y:S01]  /*4ac0*/  IMAD.IADD R39, R39, 0x1, -R34 ;  /* 0x0000000127277824 */ /* 0x010fe200078e0a22 */
[C---:B------:R-:W-:Y:S01]  /*4ad0*/  LOP3.LUT P3, RZ, R97.reuse, 0x1, RZ, 0xc0, !PT ;  /* 0x0000000161ff7812 */ /* 0x040fe2000786c0ff */
[----:B------:R-:W-:Y:S01]  /*4ae0*/  BAR.SYNC.DEFER_BLOCKING 0x0 ;  /* 0x0000000000007b1d */ /* 0x000fe20000010000 */
[----:B------:R-:W-:Y:S01]  /*4af0*/  P2R R37, PR, RZ, 0x1 ;  /* 0x00000001ff257803 */ /* 0x000fe20000000000 */
[----:B-12---:R-:W-:Y:S01]  /*4b00*/  IMAD.MOV.U32 R25, RZ, RZ, R39 ;  /* 0x000000ffff197224 */ /* 0x006fe200078e0027 */
[----:B------:R-:W-:Y:S01]  /*4b10*/  LOP3.LUT P0, RZ, R97, 0x1000, RZ, 0xc0, !PT ;  /* 0x0000100061ff7812 */ /* 0x000fe2000780c0ff */
[----:B------:R-:W-:Y:S01]  /*4b20*/  IMAD R24, R39, 0x4, R92 ;  /* 0x0000000427187824 */ /* 0x000fe200078e025c */
[----:B------:R-:W-:Y:S01]  /*4b30*/  P2R R32, PR, RZ, 0x2 ;  /* 0x00000002ff207803 */ /* 0x000fe20000000000 */
[----:B------:R-:W-:Y:S01]  /*4b40*/  BSSY.RECONVERGENT B0, `(.L_x_54) ;  /* 0x00000f2000007945 */ /* 0x000fe20003800200 */
[----:B------:R-:W-:-:S02]  /*4b50*/  LOP3.LUT P1, RZ, R97, 0x4000, RZ, 0xc0, !PT ;  /* 0x0000400061ff7812 */ /* 0x000fc4000782c0ff */
[----:B------:R-:W-:Y:S01]  /*4b60*/  P2R R36, PR, RZ, 0x1 ;  /* 0x00000001ff247803 */ /* 0x000fe20000000000 */
[----:B------:R-:W-:Y:S01]  /*4b70*/  @P5 VIADD R39, R25, 0x1 ;  /* 0x0000000119275836 */ /* 0x000fe20000000000 */
[----:B------:R-:W-:Y:S02]  /*4b80*/  LOP3.LUT P0, RZ, R97, 0x2000, RZ, 0xc0, !PT ;  /* 0x0000200061ff7812 */ /* 0x000fe4000780c0ff */
[----:B------:R-:W-:Y:S01]  /*4b90*/  @P5 SEL R5, R5, R4, P1 ;  /* 0x0000000405055207 */ /* 0x000fe20000800000 */
[C---:B------:R-:W-:Y:S01]  /*4ba0*/  @P3 VIADD R38, R39.reuse, 0x1 ;  /* 0x0000000127263836 */ /* 0x040fe20000000000 */
[----:B------:R-:W-:Y:S01]  /*4bb0*/  ISETP.NE.AND P1, PT, R32, RZ, PT ;  /* 0x000000ff2000720c */ /* 0x000fe20003f25270 */
[----:B------:R-:W-:Y:S01]  /*4bc0*/  @P3 IMAD R33, R39, 0x4, R92 ;  /* 0x0000000427213824 */ /* 0x000fe200078e025c */
[----:B------:R-:W-:Y:S01]  /*4bd0*/  @P3 SEL R4, R86, R85, P0 ;  /* 0x0000005556043207 */ /* 0x000fe20000000000 */
[----:B------:R-:W-:Y:S01]  /*4be0*/  @P3 IMAD.MOV.U32 R39, RZ, RZ, R38 ;  /* 0x000000ffff273224 */ /* 0x000fe200078e0026 */
[----:B------:R-:W-:-:S02]  /*4bf0*/  ISETP.NE.AND P0, PT, R36, RZ, PT ;  /* 0x000000ff2400720c */ /* 0x000fc40003f05270 */
[----:B------:R-:W-:Y:S01]  /*4c00*/  LOP3.LUT P4, RZ, R97, 0x8, RZ, 0xc0, !PT ;  /* 0x0000000861ff7812 */ /* 0x000fe2000788c0ff */
[C---:B------:R-:W-:Y:S01]  /*4c10*/  @P2 VIADD R38, R39.reuse, 0x1 ;  /* 0x0000000127262836 */ /* 0x040fe20000000000 */
[----:B------:R-:W-:Y:S01]  /*4c20*/  @P2 SEL R36, R82, R81, P0 ;  /* 0x0000005152242207 */ /* 0x000fe20000000000 */
[----:B------:R-:W-:Y:S01]  /*4c30*/  @P2 IMAD R93, R39, 0x4, R92 ;  /* 0x00000004275d2824 */ /* 0x000fe200078e025c */
[----:B------:R-:W-:Y:S01]  /*4c40*/  ISETP.NE.AND P0, PT, R37, RZ, PT ;  /* 0x000000ff2500720c */ /* 0x000fe20003f05270 */
[----:B------:R-:W-:Y:S01]  /*4c50*/  @P2 IMAD.MOV.U32 R39, RZ, RZ, R38 ;  /* 0x000000ffff272224 */ /* 0x000fe200078e0026 */
[----:B------:R-:W-:Y:S01]  /*4c60*/  @P5 STS [R24+0x800], R5 ;  /* 0x0008000518005388 */ /* 0x000fe20000000800 */
[----:B------:R-:W-:Y:S02]  /*4c70*/  LOP3.LUT P6, RZ, R97, 0x800, RZ, 0xc0, !PT ;  /* 0x0000080061ff7812 */ /* 0x000fe400078cc0ff */
[C---:B------:R-:W-:Y:S01]  /*4c80*/  @P1 VIADD R32, R39.reuse, 0x1 ;  /* 0x0000000127201836 */ /* 0x040fe20000000000 */
[----:B------:R1:W-:Y:S01]  /*4c90*/  @P3 STS [R33+0x800], R4 ;  /* 0x0008000421003388 */ /* 0x0003e20000000800 */
[----:B------:R-:W-:Y:S01]  /*4ca0*/  @P1 IMAD R82, R39, 0x4, R92 ;  /* 0x0000000427521824 */ /* 0x000fe200078e025c */
[----:B------:R-:W-:Y:S01]  /*4cb0*/  @P1 SEL R37, R78, R77, P6 ;  /* 0x0000004d4e251207 */ /* 0x000fe20003000000 */
[----:B------:R-:W-:Y:S01]  /*4cc0*/  @P1 IMAD.MOV.U32 R39, RZ, RZ, R32 ;  /* 0x000000ffff271224 */ /* 0x000fe200078e0020 */
[----:B------:R2:W-:Y:S01]  /*4cd0*/  @P2 STS [R93+0x800], R36 ;  /* 0x000800245d002388 */ /* 0x0005e20000000800 */
[----:B------:R-:W-:-:S02]  /*4ce0*/  LOP3.LUT P5, RZ, R97, 0x100, RZ, 0xc0, !PT ;  /* 0x0000010061ff7812 */ /* 0x000fc400078ac0ff */
[C---:B------:R-:W-:Y:S01]  /*4cf0*/  @P0 VIADD R32, R39.reuse, 0x1 ;  /* 0x0000000127200836 */ /* 0x040fe20000000000 */
[----:B------:R-:W-:Y:S01]  /*4d00*/  @P0 SEL R38, R74, R73, P4 ;  /* 0x000000494a260207 */ /* 0x000fe20002000000 */
[----:B------:R-:W-:Y:S01]  /*4d10*/  @P0 IMAD R73, R39, 0x4, R92 ;  /* 0x0000000427490824 */ /* 0x000fe200078e025c */
[----:B------:R-:W-:Y:S01]  /*4d20*/  @P1 STS [R82+0x800], R37 ;  /* 0x0008002552001388 */ /* 0x000fe20000000800 */
[----:B------:R-:W-:Y:S01]  /*4d30*/  @P0 IMAD.MOV.U32 R39, RZ, RZ, R32 ;  /* 0x000000ffff270224 */ /* 0x000fe200078e0020 */
[----:B------:R-:W-:Y:S02]  /*4d40*/  LOP3.LUT P3, R32, R22, 0x20, RZ, 0xc0, !PT ;  /* 0x0000002016207812 */ /* 0x000fe4000786c0ff */
[----:B------:R-:W-:Y:S01]  /*4d50*/  @P0 STS [R73+0x800], R38 ;  /* 0x0008002649000388 */ /* 0x000fe20000000800 */
[C---:B------:R-:W-:Y:S02]  /*4d60*/  LOP3.LUT P4, RZ, R97.reuse, 0x200, RZ, 0xc0, !PT ;  /* 0x0000020061ff7812 */ /* 0x040fe4000788c0ff */
[----:B------:R-:W-:-:S08]  /*4d70*/  LOP3.LUT P6, RZ, R97, 0x40, RZ, 0xc0, !PT ;  /* 0x0000004061ff7812 */ /* 0x000fd000078cc0ff */
[C---:B------:R-:W-:Y:S02]  /*4d80*/  @P3 IMAD R77, R39.reuse, 0x4, R92 ;  /* 0x00000004274d3824 */ /* 0x040fe400078e025c */
[----:B------:R-:W-:-:S03]  /*4d90*/  @P3 VIADD R74, R39, 0x1 ;  /* 0x00000001274a3836 */ /* 0x000fc60000000000 */
[----:B------:R3:W-:Y:S01]  /*4da0*/  @P3 STS [R77+0x800], R6 ;  /* 0x000800064d003388 */ /* 0x0007e20000000800 */
[----:B------:R-:W-:Y:S01]  /*4db0*/  @P3 IMAD.MOV.U32 R39, RZ, RZ, R74 ;  /* 0x000000ffff273224 */ /* 0x000fe200078e004a */
[----:B-1----:R-:W-:-:S13]  /*4dc0*/  LOP3.LUT P3, R33, R22, 0x40, RZ, 0xc0, !PT ;  /* 0x0000004016217812 */ /* 0x002fda000786c0ff */
[----:B------:R-:W-:Y:S01]  /*4dd0*/  @P3 SEL R4, R70, R69, P4 ;  /* 0x0000004546043207 */ /* 0x000fe20002000000 */
[----:B------:R-:W-:Y:S01]  /*4de0*/  @P3 IMAD R69, R39, 0x4, R92 ;  /* 0x0000000427453824 */ /* 0x000fe200078e025c */
[----:B------:R-:W-:Y:S01]  /*4df0*/  LOP3.LUT P4, RZ, R97, 0x80, RZ, 0xc0, !PT ;  /* 0x0000008061ff7812 */ /* 0x000fe2000788c0ff */
[----:B------:R-:W-:-:S03]  /*4e00*/  @P3 VIADD R5, R39, 0x1 ;  /* 0x0000000127053836 */ /* 0x000fc60000000000 */
[----:B------:R1:W-:Y:S01]  /*4e10*/  @P3 STS [R69+0x800], R4 ;  /* 0x0008000445003388 */ /* 0x0003e20000000800 */
[----:B------:R-:W-:Y:S01]  /*4e20*/  @P3 IMAD.MOV.U32 R39, RZ, RZ, R5 ;  /* 0x000000ffff273224 */ /* 0x000fe200078e0005 */
[----:B--2---:R-:W-:-:S13]  /*4e30*/  LOP3.LUT P3, R36, R23, 0x80, RZ, 0xc0, !PT ;  /* 0x0000008017247812 */ /* 0x004fda000786c0ff */
[C---:B------:R-:W-:Y:S02]  /*4e40*/  @P3 IMAD R81, R39.reuse, 0x4, R92 ;  /* 0x0000000427513824 */ /* 0x040fe400078e025c */
[----:B------:R-:W-:-:S03]  /*4e50*/  @P3 VIADD R5, R39, 0x1 ;  /* 0x0000000127053836 */ /* 0x000fc60000000000 */
[----:B------:R2:W-:Y:S01]  /*4e60*/  @P3 STS [R81+0x800], R8 ;  /* 0x0008000851003388 */ /* 0x0005e20000000800 */
[----:B------:R-:W-:Y:S01]  /*4e70*/  @P3 IMAD.MOV.U32 R39, RZ, RZ, R5 ;  /* 0x000000ffff273224 */ /* 0x000fe200078e0005 */
[----:B---3--:R-:W-:-:S13]  /*4e80*/  LOP3.LUT P3, R6, R23, 0x100, RZ, 0xc0, !PT ;  /* 0x0000010017067812 */ /* 0x008fda000786c0ff */
[----:B------:R-:W-:Y:S01]  /*4e90*/  @P3 SEL R5, R66, R65, P5 ;  /* 0x0000004142053207 */ /* 0x000fe20002800000 */
[----:B------:R-:W-:Y:S01]  /*4ea0*/  @P3 IMAD R38, R39, 0x4, R92 ;  /* 0x0000000427263824 */ /* 0x000fe200078e025c */
[----:B------:R-:W-:Y:S01]  /*4eb0*/  LOP3.LUT P5, RZ, R97, 0x20, RZ, 0xc0, !PT ;  /* 0x0000002061ff7812 */ /* 0x000fe200078ac0ff */
[----:B------:R-:W-:-:S03]  /*4ec0*/  @P3 VIADD R22, R39, 0x1 ;  /* 0x0000000127163836 */ /* 0x000fc60000000000 */
[----:B------:R3:W-:Y:S01]  /*4ed0*/  @P3 STS [R38+0x800], R5 ;  /* 0x0008000526003388 */ /* 0x0007e20000000800 */
[----:B------:R-:W-:Y:S01]  /*4ee0*/  @P3 IMAD.MOV.U32 R39, RZ, RZ, R22 ;  /* 0x000000ffff273224 */ /* 0x000fe200078e0016 */
[----:B------:R-:W-:-:S13]  /*4ef0*/  LOP3.LUT P3, R37, R28, 0x200, RZ, 0xc0, !PT ;  /* 0x000002001c257812 */ /* 0x000fda000786c0ff */
[C---:B------:R-:W-:Y:S02]  /*4f00*/  @P3 IMAD R23, R39.reuse, 0x4, R92 ;  /* 0x0000000427173824 */ /* 0x040fe400078e025c */
[----:B-1----:R-:W-:-:S03]  /*4f10*/  @P3 VIADD R4, R39, 0x1 ;  /* 0x0000000127043836 */ /* 0x002fc60000000000 */
[----:B------:R1:W-:Y:S01]  /*4f20*/  @P3 STS [R23+0x800], R10 ;  /* 0x0008000a17003388 */ /* 0x0003e20000000800 */
[----:B------:R-:W-:Y:S01]  /*4f30*/  @P3 IMAD.MOV.U32 R39, RZ, RZ, R4 ;  /* 0x000000ffff273224 */ /* 0x000fe200078e0004 */
[----:B------:R-:W-:-:S13]  /*4f40*/  LOP3.LUT P3, R28, R28, 0x400, RZ, 0xc0, !PT ;  /* 0x000004001c1c7812 */ /* 0x000fda000786c0ff */
[----:B------:R-:W-:Y:S01]  /*4f50*/  @P3 SEL R4, R62, R61, P4 ;  /* 0x0000003d3e043207 */ /* 0x000fe20002000000 */
[----:B------:R-:W-:Y:S01]  /*4f60*/  @P3 IMAD R61, R39, 0x4, R92 ;  /* 0x00000004273d3824 */ /* 0x000fe200078e025c */
[----:B------:R-:W-:Y:S01]  /*4f70*/  LOP3.LUT P4, RZ, R97, 0x10, RZ, 0xc0, !PT ;  /* 0x0000001061ff7812 */ /* 0x000fe2000788c0ff */
[----:B--2---:R-:W-:-:S03]  /*4f80*/  @P3 VIADD R8, R39, 0x1 ;  /* 0x0000000127083836 */ /* 0x004fc60000000000 */
[----:B------:R2:W-:Y:S01]  /*4f90*/  @P3 STS [R61+0x800], R4 ;  /* 0x000800043d003388 */ /* 0x0005e20000000800 */
[----:B------:R-:W-:Y:S01]  /*4fa0*/  @P3 IMAD.MOV.U32 R39, RZ, RZ, R8 ;  /* 0x000000ffff273224 */ /* 0x000fe200078e0008 */
[----:B------:R-:W-:-:S13]  /*4fb0*/  LOP3.LUT P3, R8, R29, 0x800, RZ, 0xc0, !PT ;  /* 0x000008001d087812 */ /* 0x000fda000786c0ff */
[C---:B------:R-:W-:Y:S02]  /*4fc0*/  @P3 IMAD R65, R39.reuse, 0x4, R92 ;  /* 0x0000000427413824 */ /* 0x040fe400078e025c */
[----:B---3--:R-:W-:-:S03]  /*4fd0*/  @P3 VIADD R5, R39, 0x1 ;  /* 0x0000000127053836 */ /* 0x008fc60000000000 */
[----:B------:R3:W-:Y:S01]  /*4fe0*/  @P3 STS [R65+0x800], R12 ;  /* 0x0008000c41003388 */ /* 0x0007e20000000800 */
[----:B------:R-:W-:Y:S01]  /*4ff0*/  @P3 IMAD.MOV.U32 R39, RZ, RZ, R5 ;  /* 0x000000ffff273224 */ /* 0x000fe200078e0005 */
[----:B------:R-:W-:-:S13]  /*5000*/  LOP3.LUT P3, R29, R29, 0x1000, RZ, 0xc0, !PT ;  /* 0x000010001d1d7812 */ /* 0x000fda000786c0ff */
[----:B------:R-:W-:Y:S01]  /*5010*/  @P3 SEL R5, R58, R57, P6 ;  /* 0x000000393a053207 */ /* 0x000fe20003000000 */
[C---:B------:R-:W-:Y:S02]  /*5020*/  @P3 IMAD R22, R39.reuse, 0x4, R92 ;  /* 0x0000000427163824 */ /* 0x040fe400078e025c */
[----:B-1----:R-:W-:-:S03]  /*5030*/  @P3 VIADD R10, R39, 0x1 ;  /* 0x00000001270a3836 */ /* 0x002fc60000000000 */
[----:B------:R1:W-:Y:S01]  /*5040*/  @P3 STS [R22+0x800], R5 ;  /* 0x0008000516003388 */ /* 0x0003e20000000800 */
[----:B------:R-:W-:Y:S01]  /*5050*/  @P3 IMAD.MOV.U32 R39, RZ, RZ, R10 ;  /* 0x000000ffff273224 */ /* 0x000fe200078e000a */
[----:B------:R-:W-:-:S13]  /*5060*/  LOP3.LUT P3, R10, R30, 0x2000, RZ, 0xc0, !PT ;  /* 0x000020001e0a7812 */ /* 0x000fda000786c0ff */
[C---:B------:R-:W-:Y:S02]  /*5070*/  @P3 IMAD R23, R39.reuse, 0x4, R92 ;  /* 0x0000000427173824 */ /* 0x040fe400078e025c */
[----:B--2---:R-:W-:-:S03]  /*5080*/  @P3 VIADD R4, R39, 0x1 ;  /* 0x0000000127043836 */ /* 0x004fc60000000000 */
[----:B------:R2:W-:Y:S01]  /*5090*/  @P3 STS [R23+0x800], R14 ;  /* 0x0008000e17003388 */ /* 0x0005e20000000800 */
[----:B------:R-:W-:Y:S01]  /*50a0*/  @P3 IMAD.MOV.U32 R39, RZ, RZ, R4 ;  /* 0x000000ffff273224 */ /* 0x000fe200078e0004 */
[----:B------:R-:W-:-:S13]  /*50b0*/  LOP3.LUT P3, R30, R30, 0x4000, RZ, 0xc0, !PT ;  /* 0x000040001e1e7812 */ /* 0x000fda000786c0ff */
[----:B------:R-:W-:Y:S01]  /*50c0*/  @P3 SEL R4, R54, R53, P5 ;  /* 0x0000003536043207 */ /* 0x000fe20002800000 */
[C---:B------:R-:W-:Y:S02]  /*50d0*/  @P3 IMAD R53, R39.reuse, 0x4, R92 ;  /* 0x0000000427353824 */ /* 0x040fe400078e025c */
[----:B---3--:R-:W-:-:S03]  /*50e0*/  @P3 VIADD R12, R39, 0x1 ;  /* 0x00000001270c3836 */ /* 0x008fc60000000000 */
        /* <DEDUP_REMOVED lines=9> */
[C---:B------:R-:W-:Y:S02]  /*5180*/  @P3 IMAD R22, R39.reuse, 0x4, R92 ;  /* 0x0000000427163824 */ /* 0x040fe400078e025c */
[----:B------:R-:W-:-:S03]  /*5190*/  @P3 VIADD R5, R39, 0x1 ;  /* 0x0000000127053836 */ /* 0x000fc60000000000 */
[----:B------:R1:W-:Y:S01]  /*51a0*/  @P3 STS [R22+0x800], R49 ;  /* 0x0008003116003388 */ /* 0x0003e20000000800 */
[----:B------:R-:W-:Y:S01]  /*51b0*/  @P3 IMAD.MOV.U32 R39, RZ, RZ, R5 ;  /* 0x000000ffff273224 */ /* 0x000fe200078e0005 */
[----:B--2---:R-:W-:-:S13]  /*51c0*/  LOP3.LUT P3, R14, R40, 0x20000, RZ, 0xc0, !PT ;  /* 0x00020000280e7812 */ /* 0x004fda000786c0ff */
[C---:B------:R-:W-:Y:S02]  /*51d0*/  @P3 IMAD R23, R39.reuse, 0x4, R92 ;  /* 0x0000000427173824 */ /* 0x040fe400078e025c */
[----:B---3--:R-:W-:-:S03]  /*51e0*/  @P3 VIADD R4, R39, 0x1 ;  /* 0x0000000127043836 */ /* 0x008fc60000000000 */
[----:B------:R1:W-:Y:S01]  /*51f0*/  @P3 STS [R23+0x800], R18 ;  /* 0x0008001217003388 */ /* 0x0003e20000000800 */
[----:B------:R-:W-:Y:S01]  /*5200*/  @P3 IMAD.MOV.U32 R39, RZ, RZ, R4 ;  /* 0x000000ffff273224 */ /* 0x000fe200078e0004 */
[----:B0-----:R-:W-:-:S13]  /*5210*/  LOP3.LUT P3, R40, R40, 0x40000, RZ, 0xc0, !PT ;  /* 0x0004000028287812 */ /* 0x001fda000786c0ff */
[----:B------:R-:W-:-:S05]  /*5220*/  @P3 IMAD R5, R39, 0x4, R92 ;  /* 0x0000000427053824 */ /* 0x000fca00078e025c */
[----:B------:R1:W-:Y:S01]  /*5230*/  @P3 STS [R5+0x800], R20 ;  /* 0x0008001405003388 */ /* 0x0003e20000000800 */
[----:B------:R-:W-:Y:S01]  /*5240*/  BAR.SYNC.DEFER_BLOCKING 0x0 ;  /* 0x0000000000007b1d */ /* 0x000fe20000010000 */
[----:B------:R-:W-:-:S13]  /*5250*/  ISETP.GE.AND P3, PT, R91, R26, PT ;  /* 0x0000001a5b00720c */ /* 0x000fda0003f66270 */
[----:B-1----:R-:W-:Y:S05]  /*5260*/  @P3 BRA `(.L_x_55) ;  /* 0x0000000400fc3947 */ /* 0x002fea0003800000 */
[----:B------:R-:W-:Y:S01]  /*5270*/  LOP3.LUT R5, RZ, R91, RZ, 0x33, !PT ;  /* 0x0000005bff057212 */ /* 0x000fe200078e33ff */
[----:B------:R-:W-:Y:S01]  /*5280*/  BSSY.RECONVERGENT B1, `(.L_x_56) ;  /* 0x000001d000017945 */ /* 0x000fe20003800200 */
[----:B------:R-:W-:-:S03]  /*5290*/  IMAD.MOV.U32 R23, RZ, RZ, R91 ;  /* 0x000000ffff177224 */ /* 0x000fc600078e005b */
[----:B------:R-:W-:-:S05]  /*52a0*/  IMAD.IADD R38, R26, 0x1, R5 ;  /* 0x000000011a267824 */ /* 0x000fca00078e0205 */
[----:B------:R-:W-:-:S04]  /*52b0*/  LOP3.LUT R4, R38, 0x600, RZ, 0xc0, !PT ;  /* 0x0000060026047812 */ /* 0x000fc800078ec0ff */
[----:B------:R-:W-:-:S13]  /*52c0*/  ISETP.NE.AND P3, PT, R4, 0x600, PT ;  /* 0x000006000400780c */ /* 0x000fda0003f65270 */
[----:B------:R-:W-:Y:S05]  /*52d0*/  @!P3 BRA `(.L_x_57) ;  /* 0x00000000005cb947 */ /* 0x000fea0003800000 */
[----:B------:R-:W0:Y:S01]  /*52e0*/  LDCU.64 UR4, c[0x0][0x3b0] ;  /* 0x00007600ff0477ac */ /* 0x000e220008000a00 */
[----:B------:R-:W-:Y:S01]  /*52f0*/  IADD3 R49, P3, PT, R34, R91, RZ ;  /* 0x0000005b22317210 */ /* 0x000fe20007f7e0ff */
[----:B------:R-:W-:-:S04]  /*5300*/  IMAD R18, R91, 0x4, R92 ;  /* 0x000000045b127824 */ /* 0x000fc800078e025c */
[----:B------:R-:W-:Y:S02]  /*5310*/  IMAD.X R4, RZ, RZ, R35, P3 ;  /* 0x000000ffff047224 */ /* 0x000fe400018e0623 */
[----:B------:R-:W-:Y:S01]  /*5320*/  VIADD R18, R18, 0x800 ;  /* 0x0000080012127836 */ /* 0x000fe20000000000 */
[----:B0-----:R-:W-:-:S04]  /*5330*/  LEA R22, P3, R49, UR4, 0x2 ;  /* 0x0000000431167c11 */ /* 0x001fc8000f8610ff */
[----:B------:R-:W-:Y:S02]  /*5340*/  LEA.HI.X R49, R49, UR5, R4, 0x2, P3 ;  /* 0x0000000531317c11 */ /* 0x000fe400098f1404 */
[----:B------:R-:W-:-:S05]  /*5350*/  LEA.HI R4, R38, 0x1, RZ, 0x17 ;  /* 0x0000000126047811 */ /* 0x000fca00078fb8ff */
[C---:B------:R-:W-:Y:S01]  /*5360*/  IMAD.SHL.U32 R5, R4.reuse, 0x200, RZ ;  /* 0x0000020004057824 */ /* 0x040fe200078e00ff */
[----:B------:R-:W-:-:S04]  /*5370*/  LOP3.LUT R4, R4, 0x3, RZ, 0xc0, !PT ;  /* 0x0000000304047812 */ /* 0x000fc800078ec0ff */
[----:B------:R-:W-:Y:S01]  /*5380*/  LOP3.LUT R16, R5, 0x600, RZ, 0xc0, !PT ;  /* 0x0000060005107812 */ /* 0x000fe200078ec0ff */
[----:B------:R-:W-:-:S04]  /*5390*/  IMAD.MOV R20, RZ, RZ, -R4 ;  /* 0x000000ffff147224 */ /* 0x000fc800078e0a04 */
[----:B------:R-:W-:-:S07]  /*53a0*/  IMAD.IADD R23, R91, 0x1, R16 ;  /* 0x000000015b177824 */ /* 0x000fce00078e0210 */
.L_x_58:
[----:B0-----:R0:W1:Y:S01]  /*53b0*/  LDS R39, [R18] ;  /* 0x0000000012277984 */ /* 0x0010620000000800 */
[----:B------:R-:W-:Y:S01]  /*53c0*/  IMAD.MOV.U32 R4, RZ, RZ, R22 ;  /* 0x000000ffff047224 */ /* 0x000fe200078e0016 */
[----:B------:R-:W-:Y:S01]  /*53d0*/  IADD3 R22, P3, PT, R22, 0x800, RZ ;  /* 0x0000080016167810 */ /* 0x000fe20007f7e0ff */
[--C-:B------:R-:W-:Y:S02]  /*53e0*/  IMAD.MOV.U32 R5, RZ, RZ, R49.reuse ;  /* 0x000000ffff057224 */ /* 0x100fe400078e0031 */
[----:B------:R-:W-:Y:S02]  /*53f0*/  VIADD R20, R20, 0x1 ;  /* 0x0000000114147836 */ /* 0x000fe40000000000 */
[----:B------:R-:W-:Y:S02]  /*5400*/  IMAD.X R49, RZ, RZ, R49, P3 ;  /* 0x000000ffff317224 */ /* 0x000fe400018e0631 */
[----:B0-----:R-:W-:Y:S01]  /*5410*/  VIADD R18, R18, 0x800 ;  /* 0x0000080012127836 */ /* 0x001fe20000000000 */
[----:B------:R-:W-:Y:S01]  /*5420*/  ISETP.NE.AND P3, PT, R20, RZ, PT ;  /* 0x000000ff1400720c */ /* 0x000fe20003f65270 */
[----:B-1----:R0:W-:-:S12]  /*5430*/  STG.E desc[UR6][R4.64], R39 ;  /* 0x0000002704007986 */ /* 0x0021d8000c101906 */
[----:B------:R-:W-:Y:S05]  /*5440*/  @P3 BRA `(.L_x_58) ;  /* 0xfffffffc00d83947 */ /* 0x000fea000383ffff */
.L_x_57:
[----:B------:R-:W-:Y:S05]  /*5450*/  BSYNC.RECONVERGENT B1 ;  /* 0x0000000000017941 */ /* 0x000fea0003800200 */
.L_x_56:
[----:B------:R-:W-:-:S13]  /*5460*/  ISETP.GE.U32.AND P3, PT, R38, 0x600, PT ;  /* 0x000006002600780c */ /* 0x000fda0003f66070 */
[----:B------:R-:W-:Y:S05]  /*5470*/  @!P3 BRA `(.L_x_55) ;  /* 0x000000040078b947 */ /* 0x000fea0003800000 */
[----:B------:R-:W1:Y:S01]  /*5480*/  LDCU.64 UR4, c[0x0][0x3b0] ;  /* 0x00007600ff0477ac */ /* 0x000e620008000a00 */
[----:B------:R-:W-:Y:S01]  /*5490*/  IMAD.IADD R18, R26, 0x1, -R23 ;  /* 0x000000011a127824 */ /* 0x000fe200078e0a17 */
[----:B0-----:R-:W-:Y:S01]  /*54a0*/  IADD3 R5, P3, PT, R23, R34, RZ ;  /* 0x0000002217057210 */ /* 0x001fe20007f7e0ff */
[----:B------:R-:W-:Y:S03]  /*54b0*/  BSSY.RECONVERGENT B1, `(.L_x_59) ;  /* 0x0000035000017945 */ /* 0x000fe60003800200 */
[----:B------:R-:W-:Y:S01]  /*54c0*/  ISETP.GT.AND P4, PT, R18, 0x1800, PT ;  /* 0x000018001200780c */ /* 0x000fe20003f84270 */
[----:B------:R-:W-:Y:S01]  /*54d0*/  IMAD.X R16, RZ, RZ, R35, P3 ;  /* 0x000000ffff107224 */ /* 0x000fe200018e0623 */
[----:B-1----:R-:W-:-:S04]  /*54e0*/  LEA R4, P3, R5, UR4, 0x2 ;  /* 0x0000000405047c11 */ /* 0x002fc8000f8610ff */
[----:B------:R-:W-:Y:S01]  /*54f0*/  LEA.HI.X R5, R5, UR5, R16, 0x2, P3 ;  /* 0x0000000505057c11 */ /* 0x000fe200098f1410 */
[----:B------:R-:W-:Y:S01]  /*5500*/  IMAD R16, R23, 0x4, R92 ;  /* 0x0000000417107824 */ /* 0x000fe200078e025c */
[----:B------:R-:W-:-:S03]  /*5510*/  IADD3 R4, P3, PT, R4, 0x1000, RZ ;  /* 0x0000100004047810 */ /* 0x000fc60007f7e0ff */
[----:B------:R-:W-:Y:S02]  /*5520*/  VIADD R16, R16, 0x2000 ;  /* 0x0000200010107836 */ /* 0x000fe40000000000 */
[----:B------:R-:W-:Y:S01]  /*5530*/  IMAD.X R5, RZ, RZ, R5, P3 ;  /* 0x000000ffff057224 */ /* 0x000fe200018e0605 */
[----:B------:R-:W-:Y:S01]  /*5540*/  PLOP3.LUT P3, PT, PT, PT, PT, 0x80, 0x8 ;  /* 0x000000000008781c */ /* 0x000fe20003f6f070 */
[----:B------:R-:W-:-:S12]  /*5550*/  @!P4 BRA `(.L_x_60) ;  /* 0x0000000000a8c947 */ /* 0x000fd80003800000 */
[----:B------:R-:W-:Y:S01]  /*5560*/  VIADD R20, R26, 0xffffe800 ;  /* 0xffffe8001a147836 */ /* 0x000fe20000000000 */
[----:B------:R-:W-:-:S13]  /*5570*/  PLOP3.LUT P3, PT, PT, PT, PT, 0x8, 0x80 ;  /* 0x000000000080781c */ /* 0x000fda0003f6e170 */
.L_x_61:
[----:B------:R-:W0:Y:S01]  /*5580*/  LDS R39, [R16+-0x1800] ;  /* 0xffe8000010277984 */ /* 0x000e220000000800 */
[----:B------:R-:W-:Y:S01]  /*5590*/  IADD3 R18, P4, PT, R4, 0x8000, RZ ;  /* 0x0000800004127810 */ /* 0x000fe20007f9e0ff */
[----:B------:R-:W-:Y:S02]  /*55a0*/  VIADD R23, R23, 0x2000 ;  /* 0x0000200017177836 */ /* 0x000fe40000000000 */
[----:B------:R-:W1:Y:S02]  /*55b0*/  LDS R49, [R16+-0x1000] ;  /* 0xfff0000010317984 */ /* 0x000e640000000800 */
[----:B------:R-:W-:Y:S01]  /*55c0*/  IMAD.X R105, RZ, RZ, R5, P4 ;  /* 0x000000ffff697224 */ /* 0x000fe200020e0605 */
[----:B------:R-:W-:Y:S01]  /*55d0*/  ISETP.GE.AND P4, PT, R23, R20, PT ;  /* 0x000000141700720c */ /* 0x000fe20003f86270 */
[----:B------:R-:W2:Y:S04]  /*55e0*/  LDS R53, [R16+-0x800] ;  /* 0xfff8000010357984 */ /* 0x000ea80000000800 */
[----:B------:R-:W3:Y:S04]  /*55f0*/  LDS R57, [R16] ;  /* 0x0000000010397984 */ /* 0x000ee80000000800 */
[----:B------:R-:W4:Y:S04]  /*5600*/  LDS R61, [R16+0x800] ;  /* 0x00080000103d7984 */ /* 0x000f280000000800 */
[----:B------:R-:W5:Y:S04]  /*5610*/  LDS R65, [R16+0x1000] ;  /* 0x0010000010417984 */ /* 0x000f680000000800 */
        /* <DEDUP_REMOVED lines=9> */
[----:B------:R2:W5:Y:S04]  /*56b0*/  LDS R103, [R16+0x6000] ;  /* 0x0060000010677984 */ /* 0x0005680000000800 */
[----:B0-----:R-:W-:Y:S04]  /*56c0*/  STG.E desc[UR6][R4.64+-0x1000], R39 ;  /* 0xfff0002704007986 */ /* 0x001fe8000c101906 */
[----:B-1----:R-:W-:Y:S01]  /*56d0*/  STG.E desc[UR6][R4.64+-0x800], R49 ;  /* 0xfff8003104007986 */ /* 0x002fe2000c101906 */
[----:B--2---:R-:W-:-:S03]  /*56e0*/  VIADD R16, R16, 0x8000 ;  /* 0x0000800010107836 */ /* 0x004fc60000000000 */
[----:B------:R-:W-:Y:S04]  /*56f0*/  STG.E desc[UR6][R4.64], R53 ;  /* 0x0000003504007986 */ /* 0x000fe8000c101906 */
[----:B---3--:R-:W-:Y:S04]  /*5700*/  STG.E desc[UR6][R4.64+0x800], R57 ;  /* 0x0008003904007986 */ /* 0x008fe8000c101906 */
[----:B----4-:R-:W-:Y:S04]  /*5710*/  STG.E desc[UR6][R4.64+0x1000], R61 ;  /* 0x0010003d04007986 */ /* 0x010fe8000c101906 */
[----:B-----5:R-:W-:Y:S04]  /*5720*/  STG.E desc[UR6][R4.64+0x1800], R65 ;  /* 0x0018004104007986 */ /* 0x020fe8000c101906 */
[----:B------:R-:W-:Y:S04]  /*5730*/  STG.E desc[UR6][R4.64+0x2000], R69 ;  /* 0x0020004504007986 */ /* 0x000fe8000c101906 */
        /* <DEDUP_REMOVED lines=8> */
[----:B------:R0:W-:Y:S02]  /*57c0*/  STG.E desc[UR6][R4.64+0x6800], R103 ;  /* 0x0068006704007986 */ /* 0x0001e4000c101906 */
[----:B0-----:R-:W-:-:S02]  /*57d0*/  IMAD.MOV.U32 R4, RZ, RZ, R18 ;  /* 0x000000ffff047224 */ /* 0x001fc400078e0012 */
[----:B------:R-:W-:Y:S01]  /*57e0*/  IMAD.MOV.U32 R5, RZ, RZ, R105 ;  /* 0x000000ffff057224 */ /* 0x000fe200078e0069 */
[----:B------:R-:W-:Y:S06]  /*57f0*/  @!P4 BRA `(.L_x_61) ;  /* 0xfffffffc0060c947 */ /* 0x000fec000383ffff */
.L_x_60:
[----:B------:R-:W-:Y:S05]  /*5800*/  BSYNC.RECONVERGENT B1 ;  /* 0x0000000000017941 */ /* 0x000fea0003800200 */
.L_x_59:
[----:B------:R-:W-:Y:S01]  /*5810*/  IMAD.IADD R18, R26, 0x1, -R23 ;  /* 0x000000011a127824 */ /* 0x000fe200078e0a17 */
[----:B------:R-:W-:Y:S04]  /*5820*/  BSSY.RECONVERGENT B1, `(.L_x_62) ;  /* 0x000001a000017945 */ /* 0x000fe80003800200 */
[----:B------:R-:W-:-:S13]  /*5830*/  ISETP.GT.AND P4, PT, R18, 0x800, PT ;  /* 0x000008001200780c */ /* 0x000fda0003f84270 */
[----:B------:R-:W-:Y:S05]  /*5840*/  @!P4 BRA `(.L_x_63) ;  /* 0x00000000005cc947 */ /* 0x000fea0003800000 */
[----:B------:R-:W0:Y:S01]  /*5850*/  LDS R39, [R16+-0x1800] ;  /* 0xffe8000010277984 */ /* 0x000e220000000800 */
[----:B------:R-:W-:Y:S01]  /*5860*/  IADD3 R18, P3, PT, R4, 0x4000, RZ ;  /* 0x0000400004127810 */ /* 0x000fe20007f7e0ff */
[----:B------:R-:W-:Y:S02]  /*5870*/  VIADD R23, R23, 0x1000 ;  /* 0x0000100017177836 */ /* 0x000fe40000000000 */
[----:B------:R-:W1:Y:S02]  /*5880*/  LDS R49, [R16+-0x1000] ;  /* 0xfff0000010317984 */ /* 0x000e640000000800 */
[----:B------:R-:W-:Y:S01]  /*5890*/  IMAD.X R77, RZ, RZ, R5, P3 ;  /* 0x000000ffff4d7224 */ /* 0x000fe200018e0605 */
[----:B------:R-:W-:Y:S01]  /*58a0*/  PLOP3.LUT P3, PT, PT, PT, PT, 0x8, 0x80 ;  /* 0x000000000080781c */ /* 0x000fe20003f6e170 */
[----:B------:R-:W2:Y:S04]  /*58b0*/  LDS R53, [R16+-0x800] ;  /* 0xfff8000010357984 */ /* 0x000ea80000000800 */
[----:B------:R-:W3:Y:S04]  /*58c0*/  LDS R57, [R16] ;  /* 0x0000000010397984 */ /* 0x000ee80000000800 */
[----:B------:R-:W4:Y:S04]  /*58d0*/  LDS R61, [R16+0x800] ;  /* 0x00080000103d7984 */ /* 0x000f280000000800 */
[----:B------:R-:W5:Y:S04]  /*58e0*/  LDS R65, [R16+0x1000] ;  /* 0x0010000010417984 */ /* 0x000f680000000800 */
[----:B------:R-:W5:Y:S04]  /*58f0*/  LDS R69, [R16+0x1800] ;  /* 0x0018000010457984 */ /* 0x000f680000000800 */
[----:B------:R0:W5:Y:S02]  /*5900*/  LDS R73, [R16+0x2000] ;  /* 0x0020000010497984 */ /* 0x0001640000000800 */
[----:B0-----:R-:W-:-:S02]  /*5910*/  VIADD R16, R16, 0x4000 ;  /* 0x0000400010107836 */ /* 0x001fc40000000000 */
[----:B------:R-:W-:Y:S04]  /*5920*/  STG.E desc[UR6][R4.64+-0x1000], R39 ;  /* 0xfff0002704007986 */ /* 0x000fe8000c101906 */
[----:B-1----:R-:W-:Y:S04]  /*5930*/  STG.E desc[UR6][R4.64+-0x800], R49 ;  /* 0xfff8003104007986 */ /* 0x002fe8000c101906 */
[----:B--2---:R-:W-:Y:S04]  /*5940*/  STG.E desc[UR6][R4.64], R53 ;  /* 0x0000003504007986 */ /* 0x004fe8000c101906 */
[----:B---3--:R-:W-:Y:S04]  /*5950*/  STG.E desc[UR6][R4.64+0x800], R57 ;  /* 0x0008003904007986 */ /* 0x008fe8000c101906 */
[----:B----4-:R-:W-:Y:S04]  /*5960*/  STG.E desc[UR6][R4.64+0x1000], R61 ;  /* 0x0010003d04007986 */ /* 0x010fe8000c101906 */
[----:B-----5:R-:W-:Y:S04]  /*5970*/  STG.E desc[UR6][R4.64+0x1800], R65 ;  /* 0x0018004104007986 */ /* 0x020fe8000c101906 */
[----:B------:R-:W-:Y:S04]  /*5980*/  STG.E desc[UR6][R4.64+0x2000], R69 ;  /* 0x0020004504007986 */ /* 0x000fe8000c101906 */
[----:B------:R0:W-:Y:S02]  /*5990*/  STG.E desc[UR6][R4.64+0x2800], R73 ;  /* 0x0028004904007986 */ /* 0x0001e4000c101906 */
[----:B0-----:R-:W-:-:S02]  /*59a0*/  IMAD.MOV.U32 R4, RZ, RZ, R18 ;  /* 0x000000ffff047224 */ /* 0x001fc400078e0012 */
[----:B------:R-:W-:-:S07]  /*59b0*/  IMAD.MOV.U32 R5, RZ, RZ, R77 ;  /* 0x000000ffff057224 */ /* 0x000fce00078e004d */
.L_x_63:
[----:B------:R-:W-:Y:S05]  /*59c0*/  BSYNC.RECONVERGENT B1 ;  /* 0x0000000000017941 */ /* 0x000fea0003800200 */
.L_x_62:
[----:B------:R-:W-:-:S13]  /*59d0*/  ISETP.LT.OR P3, PT, R23, R26, P3 ;  /* 0x0000001a1700720c */ /* 0x000fda0001f61670 */
[----:B------:R-:W0:Y:S04]  /*59e0*/  @P3 LDS R23, [R16+-0x1800] ;  /* 0xffe8000010173984 */ /* 0x000e280000000800 */
[----:B------:R-:W1:Y:S04]  /*59f0*/  @P3 LDS R39, [R16+-0x1000] ;  /* 0xfff0000010273984 */ /* 0x000e680000000800 */
[----:B------:R-:W2:Y:S04]  /*5a00*/  @P3 LDS R49, [R16+-0x800] ;  /* 0xfff8000010313984 */ /* 0x000ea80000000800 */
[----:B------:R-:W3:Y:S04]  /*5a10*/  @P3 LDS R53, [R16] ;  /* 0x0000000010353984 */ /* 0x000ee80000000800 */
[----:B0-----:R4:W-:Y:S04]  /*5a20*/  @P3 STG.E desc[UR6][R4.64+-0x1000], R23 ;  /* 0xfff0001704003986 */ /* 0x0019e8000c101906 */
[----:B-1----:R4:W-:Y:S04]  /*5a30*/  @P3 STG.E desc[UR6][R4.64+-0x800], R39 ;  /* 0xfff8002704003986 */ /* 0x0029e8000c101906 */
[----:B--2---:R4:W-:Y:S04]  /*5a40*/  @P3 STG.E desc[UR6][R4.64], R49 ;  /* 0x0000003104003986 */ /* 0x0049e8000c101906 */
[----:B---3--:R4:W-:Y:S02]  /*5a50*/  @P3 STG.E desc[UR6][R4.64+0x800], R53 ;  /* 0x0008003504003986 */ /* 0x0089e4000c101906 */
.L_x_55:
[----:B------:R-:W-:Y:S05]  /*5a60*/  BSYNC.RECONVERGENT B0 ;  /* 0x0000000000007941 */ /* 0x000fea0003800200 */
.L_x_54:
[----:B------:R-:W0:Y:S01]  /*5a70*/  LDCU.128 UR8, c[0x0][0x390] ;  /* 0x00007200ff0877ac */ /* 0x000e220008000c00 */
[----:B------:R-:W-:Y:S02]  /*5a80*/  P2R R50, PR, RZ, 0x2 ;  /* 0x00000002ff327803 */ /* 0x000fe40000000000 */
[C---:B----4-:R-:W-:Y:S02]  /*5a90*/  LOP3.LUT R49, R91.reuse, 0x800, RZ, 0xfc, !PT ;  /* 0x000008005b317812 */ /* 0x050fe400078efcff */
[C---:B------:R-:W-:Y:S01]  /*5aa0*/  LOP3.LUT R53, R91.reuse, 0xc00, RZ, 0xfc, !PT ;  /* 0x00000c005b357812 */ /* 0x040fe200078efcff */
[C---:B------:R-:W-:Y:S01]  /*5ab0*/  VIADD R57, R91.reuse, 0xe00 ;  /* 0x00000e005b397836 */ /* 0x040fe20000000000 */
        /* <DEDUP_REMOVED lines=9> */
[----:B------:R-:W-:Y:S01]  /*5b50*/  VIADD R99, R91, 0x2200 ;  /* 0x000022005b637836 */ /* 0x000fe20000000000 */
[----:B------:R-:W-:-:S02]  /*5b60*/  LOP3.LUT P1, RZ, R97, 0x1000, RZ, 0xc0, !PT ;  /* 0x0000100061ff7812 */ /* 0x000fc4000782c0ff */
[----:B0-----:R-:W-:Y:S02]  /*5b70*/  IADD3 R4, P3, PT, R45, UR8, RZ ;  /* 0x000000082d047c10 */ /* 0x001fe4000ff7e0ff */
[----:B------:R-:W-:Y:S02]  /*5b80*/  P2R R20, PR, RZ, 0x2 ;  /* 0x00000002ff147803 */ /* 0x000fe40000000000 */
[----:B------:R-:W-:Y:S02]  /*5b90*/  IADD3.X R5, PT, PT, R44, UR9, RZ, P3, !PT ;  /* 0x000000092c057c10 */ /* 0x000fe40009ffe4ff */
[----:B------:R-:W-:Y:S02]  /*5ba0*/  IADD3 R22, P3, PT, R47, UR10, RZ ;  /* 0x0000000a2f167c10 */ /* 0x000fe4000ff7e0ff */
[----:B------:R-:W-:Y:S02]  /*5bb0*/  LOP3.LUT R45, R91, 0x400, RZ, 0xfc, !PT ;  /* 0x000004005b2d7812 */ /* 0x000fe400078efcff */
[----:B------:R-:W-:-:S02]  /*5bc0*/  IADD3.X R23, PT, PT, R46, UR11, RZ, P3, !PT ;  /* 0x0000000b2e177c10 */ /* 0x000fc40009ffe4ff */
[----:B------:R-:W-:Y:S02]  /*5bd0*/  ISETP.GE.AND P3, PT, R91, R90, PT ;  /* 0x0000005a5b00720c */ /* 0x000fe40003f66270 */
[C---:B------:R-:W-:Y:S02]  /*5be0*/  LOP3.LUT P1, RZ, R97.reuse, 0x1, RZ, 0xc0, !PT ;  /* 0x0000000161ff7812 */ /* 0x040fe4000782c0ff */
[----:B------:R-:W-:Y:S02]  /*5bf0*/  P2R R38, PR, RZ, 0x4 ;  /* 0x00000004ff267803 */ /* 0x000fe40000000000 */
[----:B------:R-:W-:Y:S02]  /*5c00*/  P2R R16, PR, RZ, 0x2 ;  /* 0x00000002ff107803 */ /* 0x000fe40000000000 */
[C---:B------:R-:W-:Y:S02]  /*5c10*/  LOP3.LUT P1, RZ, R97.reuse, 0x400, RZ, 0xc0, !PT ;  /* 0x0000040061ff7812 */ /* 0x040fe4000782c0ff */
[----:B------:R-:W-:-:S02]  /*5c20*/  LOP3.LUT P2, RZ, R97, 0x2000, RZ, 0xc0, !PT ;  /* 0x0000200061ff7812 */ /* 0x000fc4000784c0ff */
[----:B------:R-:W-:Y:S01]  /*5c30*/  P2R R54, PR, RZ, 0x1 ;  /* 0x00000001ff367803 */ /* 0x000fe20000000000 */
[----:B------:R0:W5:Y:S01]  /*5c40*/  @!P3 LDG.E R39, desc[UR6][R4.64] ;  /* 0x000000060427b981 */ /* 0x000162000c1e1900 */
[----:B------:R-:W-:Y:S02]  /*5c50*/  P2R R18, PR, RZ, 0x4 ;  /* 0x00000004ff127803 */ /* 0x000fe40000000000 */
[C---:B------:R-:W-:Y:S02]  /*5c60*/  LOP3.LUT P2, RZ, R97.reuse, 0x4000, RZ, 0xc0, !PT ;  /* 0x0000400061ff7812 */ /* 0x040fe4000784c0ff */
[C---:B------:R-:W-:Y:S02]  /*5c70*/  LOP3.LUT P0, RZ, R97.reuse, 0x800, RZ, 0xc0, !PT ;  /* 0x0000080061ff7812 */ /* 0x040fe4000780c0ff */
[C---:B------:R-:W-:Y:S02]  /*5c80*/  LOP3.LUT P4, RZ, R97.reuse, 0x40, RZ, 0xc0, !PT ;  /* 0x0000004061ff7812 */ /* 0x040fe4000788c0ff */
[----:B------:R-:W-:-:S02]  /*5c90*/  LOP3.LUT P5, RZ, R97, 0x20, RZ, 0xc0, !PT ;  /* 0x0000002061ff7812 */ /* 0x000fc400078ac0ff */
[----:B------:R-:W-:Y:S01]  /*5ca0*/  LOP3.LUT P6, RZ, R97, 0x10, RZ, 0xc0, !PT ;  /* 0x0000001061ff7812 */ /* 0x000fe200078cc0ff */
[----:B------:R0:W5:Y:S01]  /*5cb0*/  @P3 LDG.E R39, desc[UR6][R22.64] ;  /* 0x0000000616273981 */ /* 0x000162000c1e1900 */
[----:B------:R-:W-:Y:S02]  /*5cc0*/  ISETP.GE.AND P3, PT, R43, R90, PT ;  /* 0x0000005a2b00720c */ /* 0x000fe40003f66270 */
[----:B------:R-:W-:Y:S02]  /*5cd0*/  @P1 SEL R101, R88, R3, P2 ;  /* 0x0000000358651207 */ /* 0x000fe40001000000 */
[----:B------:R-:W-:Y:S02]  /*5ce0*/  P2R R66, PR, RZ, 0x10 ;  /* 0x00000010ff427803 */ /* 0x000fe40000000000 */
[----:B------:R-:W-:-:S07]  /*5cf0*/  P2R R62, PR, RZ, 0x20 ;  /* 0x00000020ff3e7803 */ /* 0x000fce0000000000 */
[----:B------:R0:W5:Y:S01]  /*5d00*/  @P3 LDG.E R43, desc[UR6][R22.64+0x800] ;  /* 0x00080006162b3981 */ /* 0x000162000c1e1900 */
[----:B------:R-:W-:Y:S02]  /*5d10*/  ISETP.NE.AND P1, PT, R16, RZ, PT ;  /* 0x000000ff1000720c */ /* 0x000fe40003f25270 */
[----:B------:R-:W-:Y:S02]  /*5d20*/  ISETP.NE.AND P2, PT, R18, RZ, PT ;  /* 0x000000ff1200720c */ /* 0x000fe40003f45270 */
[C---:B------:R-:W-:Y:S02]  /*5d30*/  LOP3.LUT P4, RZ, R97.reuse, 0x100, RZ, 0xc0, !PT ;  /* 0x0000010061ff7812 */ /* 0x040fe4000788c0ff */
[C---:B------:R-:W-:Y:S02]  /*5d40*/  LOP3.LUT P5, RZ, R97.reuse, 0x200, RZ, 0xc0, !PT ;  /* 0x0000020061ff7812 */ /* 0x040fe400078ac0ff */
[----:B------:R-:W-:Y:S02]  /*5d50*/  P2R R58, PR, RZ, 0x10 ;  /* 0x00000010ff3a7803 */ /* 0x000fe40000000000 */
[----:B------:R-:W-:Y:S01]  /*5d60*/  LOP3.LUT P4, RZ, R97, 0x8, RZ, 0xc0, !PT ;  /* 0x0000000861ff7812 */ /* 0x000fe2000788c0ff */
[----:B------:R0:W5:Y:S01]  /*5d70*/  @!P3 LDG.E R43, desc[UR6][R4.64+0x800] ;  /* 0x00080006042bb981 */ /* 0x000162000c1e1900 */
[----:B------:R-:W-:-:S13]  /*5d80*/  ISETP.GE.AND P3, PT, R45, R90, PT ;  /* 0x0000005a2d00720c */ /* 0x000fda0003f66270 */
[----:B------:R0:W5:Y:S04]  /*5d90*/  @P3 LDG.E R45, desc[UR6][R22.64+0x1000] ;  /* 0x00100006162d3981 */ /* 0x000168000c1e1900 */
        /* <DEDUP_REMOVED lines=41> */
[----:B------:R0:W5:Y:S01]  /*6030*/  @P3 LDG.E R95, desc[UR6][R22.64+0x8000] ;  /* 0x00800006165f3981 */ /* 0x000162000c1e1900 */
[----:B------:R-:W-:Y:S02]  /*6040*/  @P1 SEL R87, R87, R84, P2 ;  /* 0x0000005457571207 */ /* 0x000fe40001000000 */
[----:B------:R-:W-:Y:S02]  /*6050*/  ISETP.NE.AND P2, PT, R38, RZ, PT ;  /* 0x000000ff2600720c */ /* 0x000fe40003f45270 */
[----:B------:R-:W-:-:S11]  /*6060*/  ISETP.NE.AND P1, PT, R20, RZ, PT ;  /* 0x000000ff1400720c */ /* 0x000fd60003f25270 */
[----:B------:R-:W-:Y:S02]  /*6070*/  @P2 SEL R83, R83, R80, P1 ;  /* 0x0000005053532207 */ /* 0x000fe40000800000 */
[----:B------:R-:W-:Y:S01]  /*6080*/  ISETP.NE.AND P1, PT, R50, RZ, PT ;  /* 0x000000ff3200720c */ /* 0x000fe20003f25270 */
[----:B------:R0:W5:Y:S01]  /*6090*/  @!P3 LDG.E R95, desc[UR6][R4.64+0x8000] ;  /* 0x00800006045fb981 */ /* 0x000162000c1e1900 */
[----:B------:R-:W-:-:S13]  /*60a0*/  ISETP.GE.AND P3, PT, R99, R90, PT ;  /* 0x0000005a6300720c */ /* 0x000fda0003f66270 */
[----:B------:R0:W5:Y:S01]  /*60b0*/  @P3 LDG.E R99, desc[UR6][R22.64+0x8800] ;  /* 0x0088000616633981 */ /* 0x000162000c1e1900 */
[----:B------:R-:W-:Y:S02]  /*60c0*/  @P1 SEL R79, R79, R76, P0 ;  /* 0x0000004c4f4f1207 */ /* 0x000fe40000000000 */
[----:B------:R-:W-:-:S13]  /*60d0*/  ISETP.NE.AND P0, PT, R54, RZ, PT ;  /* 0x000000ff3600720c */ /* 0x000fda0003f05270 */
[----:B------:R-:W-:Y:S02]  /*60e0*/  @P0 SEL R75, R75, R72, P4 ;  /* 0x000000484b4b0207 */ /* 0x000fe40002000000 */
[----:B------:R-:W-:-:S13]  /*60f0*/  ISETP.NE.AND P4, PT, R33, RZ, PT ;  /* 0x000000ff2100720c */ /* 0x000fda0003f85270 */
[----:B------:R-:W-:Y:S02]  /*6100*/  @P4 SEL R33, R71, R68, P5 ;  /* 0x0000004447214207 */ /* 0x000fe40002800000 */
[----:B------:R-:W-:Y:S01]  /*6110*/  ISETP.NE.AND P5, PT, R6, RZ, PT ;  /* 0x000000ff0600720c */ /* 0x000fe20003fa5270 */
[----:B------:R-:W-:Y:S01]  /*6120*/  BSSY.RECONVERGENT B0, `(.L_x_64) ;  /* 0x000001a000007945 */ /* 0x000fe20003800200 */
[----:B------:R0:W5:Y:S01]  /*6130*/  @!P3 LDG.E R99, desc[UR6][R4.64+0x8800] ;  /* 0x008800060463b981 */ /* 0x000162000c1e1900 */
[C---:B------:R-:W-:Y:S02]  /*6140*/  LOP3.LUT P3, RZ, R97.reuse, 0x80, RZ, 0xc0, !PT ;  /* 0x0000008061ff7812 */ /* 0x040fe4000786c0ff */
[----:B------:R-:W-:-:S04]  /*6150*/  LOP3.LUT R97, R97, 0xfffffff7, RZ, 0xc0, !PT ;  /* 0xfffffff761617812 */ /* 0x000fc800078ec0ff */
[----:B------:R-:W-:Y:S02]  /*6160*/  @P4 LOP3.LUT R97, R97, 0x8, RZ, 0xfc, !PT ;  /* 0x0000000861614812 */ /* 0x000fe400078efcff */
[----:B------:R-:W-:-:S04]  /*6170*/  ISETP.NE.AND P4, PT, R58, RZ, PT ;  /* 0x000000ff3a00720c */ /* 0x000fc80003f85270 */
[----:B------:R-:W-:Y:S02]  /*6180*/  @P5 SEL R67, R67, R64, P4 ;  /* 0x0000004043435207 */ /* 0x000fe40002000000 */
[----:B------:R-:W-:Y:S02]  /*6190*/  ISETP.NE.AND P4, PT, R28, RZ, PT ;  /* 0x000000ff1c00720c */ /* 0x000fe40003f85270 */
[----:B------:R-:W-:-:S04]  /*61a0*/  LOP3.LUT R97, R97, 0xfffffffb, RZ, 0xc0, !PT ;  /* 0xfffffffb61617812 */ /* 0x000fc800078ec0ff */
[----:B------:R-:W-:-:S07]  /*61b0*/  @P5 LOP3.LUT R97, R97, 0x4, RZ, 0xfc, !PT ;  /* 0x0000000461615812 */ /* 0x000fce00078efcff */
[----:B------:R-:W-:Y:S02]  /*61c0*/  @P4 SEL R63, R63, R60, P3 ;  /* 0x0000003c3f3f4207 */ /* 0x000fe40001800000 */
[----:B------:R-:W-:Y:S02]  /*61d0*/  ISETP.NE.AND P3, PT, R29, RZ, PT ;  /* 0x000000ff1d00720c */ /* 0x000fe40003f65270 */
[----:B------:R-:W-:-:S04]  /*61e0*/  LOP3.LUT R97, R97, 0xfffffffd, RZ, 0xc0, !PT ;  /* 0xfffffffd61617812 */ /* 0x000fc800078ec0ff */
[----:B------:R-:W-:Y:S02]  /*61f0*/  @P4 LOP3.LUT R97, R97, 0x2, RZ, 0xfc, !PT ;  /* 0x0000000261614812 */ /* 0x000fe400078efcff */
[----:B------:R-:W-:-:S05]  /*6200*/  ISETP.NE.AND P4, PT, R66, RZ, PT ;  /* 0x000000ff4200720c */ /* 0x000fca0003f85270 */
[----:B------:R-:W-:Y:S02]  /*6210*/  @P3 SEL R29, R59, R56, P4 ;  /* 0x000000383b1d3207 */ /* 0x000fe40002000000 */
[----:B------:R-:W-:Y:S02]  /*6220*/  ISETP.NE.AND P4, PT, R30, RZ, PT ;  /* 0x000000ff1e00720c */ /* 0x000fe40003f85270 */
[----:B------:R-:W-:-:S11]  /*6230*/  ISETP.NE.AND P5, PT, R62, RZ, PT ;  /* 0x000000ff3e00720c */ /* 0x000fd60003fa5270 */
[----:B------:R-:W-:Y:S02]  /*6240*/  @P4 SEL R55, R55, R52, P5 ;  /* 0x0000003437374207 */ /* 0x000fe40002800000 */
[----:B------:R-:W-:-:S13]  /*6250*/  ISETP.NE.AND P5, PT, R31, RZ, PT ;  /* 0x000000ff1f00720c */ /* 0x000fda0003fa5270 */
[----:B------:R-:W-:Y:S02]  /*6260*/  @P5 SEL R51, R51, R48, P6 ;  /* 0x0000003033335207 */ /* 0x000fe40003000000 */
[----:B------:R-:W-:-:S13]  /*6270*/  ISETP.GE.AND P6, PT, R0, R89, PT ;  /* 0x000000590000720c */ /* 0x000fda0003fc6270 */
[----:B0-----:R-:W-:Y:S05]  /*6280*/  @P6 BRA `(.L_x_65) ;  /* 0x00000000000c6947 */ /* 0x001fea0003800000 */
[----:B------:R-:W-:-:S13]  /*6290*/  ISETP.GE.AND P6, PT, R0, R90, PT ;  /* 0x0000005a0000720c */ /* 0x000fda0003fc6270 */
[----:B------:R0:W5:Y:S04]  /*62a0*/  @!P6 LDG.E R3, desc[UR6][R4.64+0x9000] ;  /* 0x009000060403e981 */ /* 0x000168000c1e1900 */
[----:B------:R0:W5:Y:S02]  /*62b0*/  @P6 LDG.E R3, desc[UR6][R22.64+0x9000] ;  /* 0x0090000616036981 */ /* 0x000164000c1e1900 */
.L_x_65:
[----:B------:R-:W-:Y:S05]  /*62c0*/  BSYNC.RECONVERGENT B0 ;  /* 0x0000000000007941 */ /* 0x000fea0003800200 */
.L_x_64:
[----:B------:R-:W-:Y:S01]  /*62d0*/  BAR.SYNC.DEFER_BLOCKING 0x0 ;  /* 0x0000000000007b1d */ /* 0x000fe20000010000 */
[----:B------:R-:W-:Y:S01]  /*62e0*/  P2R R0, PR, RZ, 0x8 ;  /* 0x00000008ff007803 */ /* 0x000fe20000000000 */
[--C-:B------:R-:W-:Y:S01]  /*62f0*/  @P1 IMAD R79, R79, 0x4, R92.reuse ;  /* 0x000000044f4f1824 */ /* 0x100fe200078e025c */
[----:B------:R-:W-:Y:S01]  /*6300*/  LOP3.LUT P3, RZ, R97, 0x1, RZ, 0xc0, !PT ;  /* 0x0000000161ff7812 */ /* 0x000fe2000786c0ff */
[--C-:B------:R-:W-:Y:S01]  /*6310*/  @P2 IMAD R83, R83, 0x4, R92.reuse ;  /* 0x0000000453532824 */ /* 0x100fe200078e025c */
[----:B0-----:R-:W-:Y:S01]  /*6320*/  P2R R5, PR, RZ, 0x20 ;  /* 0x00000020ff057803 */ /* 0x001fe20000000000 */
[----:B------:R-:W-:Y:S01]  /*6330*/  @P0 IMAD R75, R75, 0x4, R92 ;  /* 0x000000044b4b0824 */ /* 0x000fe200078e025c */
[C---:B------:R-:W-:Y:S02]  /*6340*/  LOP3.LUT P5, RZ, R97.reuse, 0x400, RZ, 0xc0, !PT ;  /* 0x0000040061ff7812 */ /* 0x040fe400078ac0ff */
[----:B------:R-:W-:Y:S02]  /*6350*/  P2R R4, PR, RZ, 0x10 ;  /* 0x00000010ff047803 */ /* 0x000fe40000000000 */
[----:B------:R-:W-:-:S02]  /*6360*/  LOP3.LUT P4, RZ, R97, 0x8, RZ, 0xc0, !PT ;  /* 0x0000000861ff7812 */ /* 0x000fc4000788c0ff */
[----:B------:R-:W-:Y:S02]  /*6370*/  LOP3.LUT P6, RZ, R97, 0x2, RZ, 0xc0, !PT ;  /* 0x0000000261ff7812 */ /* 0x000fe400078cc0ff */
[----:B------:R-:W-:Y:S01]  /*6380*/  P2R R6, PR, RZ, 0x4 ;  /* 0x00000004ff067803 */ /* 0x000fe20000000000 */
[----:B------:R-:W-:-:S04]  /*6390*/  @P3 IMAD R87, R87, 0x4, R92 ;  /* 0x0000000457573824 */ /* 0x000fc800078e025c */
[--C-:B------:R-:W-:Y:S01]  /*63a0*/  @P5 IMAD R101, R101, 0x4, R92.reuse ;  /* 0x0000000465655824 */ /* 0x100fe200078e025c */
[----:B-----5:R-:W-:Y:S03]  /*63b0*/  STS [R2], R39 ;  /* 0x0000002702007388 */ /* 0x020fe60000000800 */
[--C-:B------:R-:W-:Y:S02]  /*63c0*/  @P4 IMAD R33, R33, 0x4, R92.reuse ;  /* 0x0000000421214824 */ /* 0x100fe400078e025c */
[----:B------:R-:W-:Y:S01]  /*63d0*/  @P6 IMAD R63, R63, 0x4, R92 ;  /* 0x000000043f3f6824 */ /* 0x000fe200078e025c */
[----:B------:R-:W-:Y:S04]  /*63e0*/  STS [R2+0x800], R43 ;  /* 0x0008002b02007388 */ /* 0x000fe80000000800 */
        /* <DEDUP_REMOVED lines=16> */
[----:B------:R0:W-:Y:S01]  /*64f0*/  STS [R2+0x9000], R3 ;  /* 0x0090000302007388 */ /* 0x0001e20000000800 */
[----:B------:R-:W-:Y:S01]  /*6500*/  BAR.SYNC.DEFER_BLOCKING 0x0 ;  /* 0x0000000000007b1d */ /* 0x000fe20000010000 */
[----:B0-----:R-:W-:-:S05]  /*6510*/  P2R R2, PR, RZ, 0x2 ;  /* 0x00000002ff027803 */ /* 0x001fca0000000000 */
[----:B------:R-:W-:Y:S01]  /*6520*/  @P3 LDS R43, [R87+0x800] ;  /* 0x00080000572b3984 */ /* 0x000fe20000000800 */
[----:B------:R-:W-:-:S03]  /*6530*/  ISETP.NE.AND P3, PT, R32, RZ, PT ;  /* 0x000000ff2000720c */ /* 0x000fc60003f65270 */
[----:B------:R-:W0:Y:S01]  /*6540*/  @P5 LDS R39, [R101+0x800] ;  /* 0x0008000065275984 */ /* 0x000e220000000800 */
[----:B------:R-:W-:-:S03]  /*6550*/  ISETP.NE.AND P5, PT, R36, RZ, PT ;  /* 0x000000ff2400720c */ /* 0x000fc60003fa5270 */
[----:B------:R-:W-:Y:S01]  /*6560*/  @P1 LDS R47, [R79+0x800] ;  /* 0x000800004f2f1984 */ /* 0x000fe20000000800 */
[C---:B------:R-:W-:Y:S02]  /*6570*/  LOP3.LUT P1, RZ, R97.reuse, 0x4, RZ, 0xc0, !PT ;  /* 0x0000000461ff7812 */ /* 0x040fe4000782c0ff */
[----:B------:R-:W-:Y:S01]  /*6580*/  LOP3.LUT R97, R97, 0xfffffdff, RZ, 0xc0, !PT ;  /* 0xfffffdff61617812 */ /* 0x000fe200078ec0ff */
[----:B------:R-:W1:Y:S01]  /*6590*/  @P2 LDS R45, [R83+0x800] ;  /* 0x00080000532d2984 */ /* 0x000e620000000800 */
[----:B------:R-:W-:Y:S01]  /*65a0*/  ISETP.NE.AND P2, PT, R37, RZ, PT ;  /* 0x000000ff2500720c */ /* 0x000fe20003f45270 */
[--C-:B------:R-:W-:Y:S01]  /*65b0*/  @P3 IMAD R7, R7, 0x4, R92.reuse ;  /* 0x0000000407073824 */ /* 0x100fe200078e025c */
[----:B------:R-:W-:Y:S01]  /*65c0*/  @P3 LOP3.LUT R97, R97, 0x200, RZ, 0xfc, !PT ;  /* 0x0000020061613812 */ /* 0x000fe200078efcff */
[----:B------:R-:W-:Y:S01]  /*65d0*/  @P4 LDS R53, [R33+0x800] ;  /* 0x0008000021354984 */ /* 0x000fe20000000800 */
[----:B------:R-:W-:Y:S01]  /*65e0*/  ISETP.NE.AND P4, PT, R4, RZ, PT ;  /* 0x000000ff0400720c */ /* 0x000fe20003f85270 */
[--C-:B------:R-:W-:Y:S01]  /*65f0*/  @P5 IMAD R9, R9, 0x4, R92.reuse ;  /* 0x0000000409095824 */ /* 0x100fe200078e025c */
[----:B------:R-:W-:Y:S01]  /*6600*/  LOP3.LUT R97, R97, 0xfffffeff, RZ, 0xc0, !PT ;  /* 0xfffffeff61617812 */ /* 0x000fe200078ec0ff */
[----:B------:R-:W-:Y:S01]  /*6610*/  @P3 LDS R41, [R7+0x800] ;  /* 0x0008000007293984 */ /* 0x000fe20000000800 */
[----:B------:R-:W-:Y:S01]  /*6620*/  ISETP.NE.AND P3, PT, R0, RZ, PT ;  /* 0x000000ff0000720c */ /* 0x000fe20003f65270 */
[--C-:B------:R-:W-:Y:S01]  /*6630*/  @P1 IMAD R67, R67, 0x4, R92.reuse ;  /* 0x0000000443431824 */ /* 0x100fe200078e025c */
[----:B------:R-:W-:Y:S01]  /*6640*/  @P5 LOP3.LUT R97, R97, 0x100, RZ, 0xfc, !PT ;  /* 0x0000010061615812 */ /* 0x000fe200078efcff */
[----:B------:R2:W-:Y:S01]  /*6650*/  @P5 LDS R57, [R9+0x800] ;  /* 0x0008000009395984 */ /* 0x0005e20000000800 */
        /* <DEDUP_REMOVED lines=12> */
[----:B------:R-:W-:Y:S01]  /*6720*/  P2R R10, PR, RZ, 0x10 ;  /* 0x00000010ff0a7803 */ /* 0x000fe20000000000 */
[--C-:B------:R-:W-:Y:S01]  /*6730*/  @P5 IMAD R51, R51, 0x4, R92.reuse ;  /* 0x0000000433335824 */ /* 0x100fe200078e025c */
[----:B--2---:R-:W-:Y:S01]  /*6740*/  P2R R9, PR, RZ, 0x20 ;  /* 0x00000020ff097803 */ /* 0x004fe20000000000 */
[----:B------:R-:W-:Y:S01]  /*6750*/  @P3 LDS R77, [R29+0x800] ;  /* 0x000800001d4d3984 */ /* 0x000fe20000000800 */
[----:B---3--:R-:W-:Y:S01]  /*6760*/  P2R R11, PR, RZ, 0x8 ;  /* 0x00000008ff0b7803 */ /* 0x008fe20000000000 */
[----:B------:R-:W-:-:S02]  /*6770*/  @P1 IMAD R15, R15, 0x4, R92 ;  /* 0x000000040f0f1824 */ /* 0x000fc400078e025c */
[----:B------:R-:W-:Y:S01]  /*6780*/  @P6 LDS R69, [R63+0x800] ;  /* 0x000800003f456984 */ /* 0x000fe20000000800 */
[----:B------:R-:W-:Y:S01]  /*6790*/  ISETP.NE.AND P6, PT, R14, RZ, PT ;  /* 0x000000ff0e00720c */ /* 0x000fe20003fc5270 */
[--C-:B------:R-:W-:Y:S01]  /*67a0*/  @P2 IMAD R13, R13, 0x4, R92.reuse ;  /* 0x000000040d0d2824 */ /* 0x100fe200078e025c */
[----:B------:R-:W-:Y:S01]  /*67b0*/  @P2 LOP3.LUT R97, R97, 0x40, RZ, 0xfc, !PT ;  /* 0x0000004061612812 */ /* 0x000fe200078efcff */
[----:B------:R-:W-:Y:S01]  /*67c0*/  @P1 LDS R81, [R15+0x800] ;  /* 0x000800000f511984 */ /* 0x000fe20000000800 */
[----:B------:R-:W-:Y:S02]  /*67d0*/  P2R R7, PR, RZ, 0x40 ;  /* 0x00000040ff077803 */ /* 0x000fe40000000000 */
[----:B------:R-:W-:Y:S01]  /*67e0*/  LOP3.LUT R97, R97, 0xffffffdf, RZ, 0xc0, !PT ;  /* 0xffffffdf61617812 */ /* 0x000fe200078ec0ff */
[----:B------:R-:W-:Y:S01]  /*67f0*/  @P2 LDS R73, [R13+0x800] ;  /* 0x000800000d492984 */ /* 0x000fe20000000800 */
[----:B------:R-:W-:Y:S02]  /*6800*/  ISETP.NE.AND P2, PT, R40, RZ, PT ;  /* 0x000000ff2800720c */ /* 0x000fe40003f45270 */
[----:B------:R-:W-:Y:S01]  /*6810*/  @P1 LOP3.LUT R97, R97, 0x20, RZ, 0xfc, !PT ;  /* 0x0000002061611812 */ /* 0x000fe200078efcff */
[----:B------:R-:W2:Y:S01]  /*6820*/  @P0 LDS R49, [R75+0x800] ;  /* 0x000800004b310984 */ /* 0x000ea20000000800 */
[----:B------:R-:W-:Y:S01]  /*6830*/  ISETP.NE.AND P1, PT, R12, RZ, PT ;  /* 0x000000ff0c00720c */ /* 0x000fe20003f25270 */
[----:B------:R-:W-:Y:S01]  /*6840*/  @P6 IMAD R19, R19, 0x4, R92 ;  /* 0x0000000413136824 */ /* 0x000fe200078e025c */
[C---:B------:R-:W-:Y:S01]  /*6850*/  LOP3.LUT P3, RZ, R97.reuse, 0x1, RZ, 0xc0, !PT ;  /* 0x0000000161ff7812 */ /* 0x040fe2000786c0ff */
[----:B------:R-:W-:Y:S01]  /*6860*/  @P5 LDS R95, [R51+0x800] ;  /* 0x00080000335f5984 */ /* 0x000fe20000000800 */
[----:B------:R-:W-:-:S02]  /*6870*/  LOP3.LUT P4, RZ, R97, 0x400, RZ, 0xc0, !PT ;  /* 0x0000040061ff7812 */ /* 0x000fc4000788c0ff */
[----:B------:R-:W-:Y:S01]  /*6880*/  LOP3.LUT R97, R97, 0xffffffef, RZ, 0xc0, !PT ;  /* 0xffffffef61617812 */ /* 0x000fe200078ec0ff */
[----:B------:R-:W-:Y:S02]  /*6890*/  @P6 LDS R99, [R19+0x800] ;  /* 0x0008000013636984 */ /* 0x000fe40000000800 */
[----:B------:R-:W-:-:S04]  /*68a0*/  @P2 IMAD R21, R21, 0x4, R92 ;  /* 0x0000000415152824 */ /* 0x000fc800078e025c */
[----:B------:R-:W-:Y:S01]  /*68b0*/  @P1 LOP3.LUT R97, R97, 0x10, RZ, 0xfc, !PT ;  /* 0x0000001061611812 */ /* 0x000fe200078efcff */
[--C-:B------:R-:W-:Y:S01]  /*68c0*/  @P1 IMAD R17, R17, 0x4, R92.reuse ;  /* 0x0000000411111824 */ /* 0x100fe200078e025c */
[----:B------:R-:W-:Y:S02]  /*68d0*/  @P2 LDS R3, [R21+0x800] ;  /* 0x0008000015032984 */ /* 0x000fe40000000800 */
[----:B------:R-:W-:Y:S01]  /*68e0*/  LOP3.LUT R97, R97, 0xfffff7ff, RZ, 0xc0, !PT ;  /* 0xfffff7ff61617812 */ /* 0x000fe200078ec0ff */
[----:B------:R-:W-:Y:S01]  /*68f0*/  @P4 VIADD R25, R25, 0x1 ;  /* 0x0000000119194836 */ /* 0x000fe20000000000 */
[----:B------:R-:W3:Y:S01]  /*6900*/  @P1 LDS R93, [R17+0x800] ;  /* 0x00080000115d1984 */ /* 0x000ee20000000800 */
[----:B------:R-:W-:Y:S01]  /*6910*/  BAR.SYNC.DEFER_BLOCKING 0x0 ;  /* 0x0000000000007b1d */ /* 0x000fe20000010000 */
[----:B------:R-:W-:Y:S01]  /*6920*/  @P2 LOP3.LUT R97, R97, 0x800, RZ, 0xfc, !PT ;  /* 0x0000080061612812 */ /* 0x000fe200078efcff */
[----:B------:R-:W-:Y:S01]  /*6930*/  @P3 IMAD R0, R25, 0x4, R92 ;  /* 0x0000000419003824 */ /* 0x000fe200078e025c */
[----:B------:R-:W-:-:S02]  /*6940*/  ISETP.NE.AND P2, PT, R6, RZ, PT ;  /* 0x000000ff0600720c */ /* 0x000fc40003f45270 */
[----:B------:R-:W-:Y:S01]  /*6950*/  ISETP.NE.AND P1, PT, R2, RZ, PT ;  /* 0x000000ff0200720c */ /* 0x000fe20003f25270 */
[----:B------:R-:W-:Y:S01]  /*6960*/  @P3 VIADD R2, R25, 0x1 ;  /* 0x0000000119023836 */ /* 0x000fe20000000000 */
[C---:B------:R-:W-:Y:S02]  /*6970*/  LOP3.LUT P6, RZ, R97.reuse, 0x100, RZ, 0xc0, !PT ;  /* 0x0000010061ff7812 */ /* 0x040fe400078cc0ff */
[C---:B------:R-:W-:Y:S01]  /*6980*/  LOP3.LUT P5, RZ, R97.reuse, 0x80, RZ, 0xc0, !PT ;  /* 0x0000008061ff7812 */ /* 0x040fe200078ac0ff */
[----:B------:R-:W-:Y:S01]  /*6990*/  @P3 IMAD.MOV.U32 R25, RZ, RZ, R2 ;  /* 0x000000ffff193224 */ /* 0x000fe200078e0002 */
[----:B------:R-:W-:Y:S02]  /*69a0*/  P2R R5, PR, RZ, 0x40 ;  /* 0x00000040ff057803 */ /* 0x000fe40000000000 */
[----:B------:R-:W-:-:S03]  /*69b0*/  LOP3.LUT P6, RZ, R97, 0x200, RZ, 0xc0, !PT ;  /* 0x0000020061ff7812 */ /* 0x000fc600078cc0ff */
[C---:B------:R-:W-:Y:S02]  /*69c0*/  @P2 VIADD R2, R25.reuse, 0x1 ;  /* 0x0000000119022836 */ /* 0x040fe40000000000 */
[----:B------:R-:W-:Y:S02]  /*69d0*/  @P2 IMAD R4, R25, 0x4, R92 ;  /* 0x0000000419042824 */ /* 0x000fe400078e025c */
[----:B------:R-:W-:-:S04]  /*69e0*/  @P2 IMAD.MOV.U32 R25, RZ, RZ, R2 ;  /* 0x000000ffff192224 */ /* 0x000fc800078e0002 */
[C---:B------:R-:W-:Y:S01]  /*69f0*/  @P1 VIADD R2, R25.reuse, 0x1 ;  /* 0x0000000119021836 */ /* 0x040fe20000000000 */
[----:B0-----:R-:W-:Y:S01]  /*6a00*/  @P4 STS [R24+0x800], R39 ;  /* 0x0008002718004388 */ /* 0x001fe20000000800 */
[----:B------:R-:W-:Y:S01]  /*6a10*/  @P1 IMAD R6, R25, 0x4, R92 ;  /* 0x0000000419061824 */ /* 0x000fe200078e025c */
[C---:B------:R-:W-:Y:S01]  /*6a20*/  LOP3.LUT P4, RZ, R97.reuse, 0x2, RZ, 0xc0, !PT ;  /* 0x0000000261ff7812 */ /* 0x040fe2000788c0ff */
[----:B------:R-:W-:Y:S01]  /*6a30*/  @P1 IMAD.MOV.U32 R25, RZ, RZ, R2 ;  /* 0x000000ffff191224 */ /* 0x000fe200078e0002 */
[----:B------:R0:W-:Y:S01]  /*6a40*/  @P3 STS [R0+0x800], R43 ;  /* 0x0008002b00003388 */ /* 0x0001e20000000800 */
[----:B------:R-:W-:Y:S02]  /*6a50*/  LOP3.LUT P3, RZ, R97, 0x40, RZ, 0xc0, !PT ;  /* 0x0000004061ff7812 */ /* 0x000fe4000786c0ff */
[C---:B------:R-:W-:Y:S01]  /*6a60*/  @P0 VIADD R2, R25.reuse, 0x1 ;  /* 0x0000000119020836 */ /* 0x040fe20000000000 */
[----:B-1----:R1:W-:Y:S01]  /*6a70*/  @P2 STS [R4+0x800], R45 ;  /* 0x0008002d04002388 */ /* 0x0023e20000000800 */
[----:B------:R-:W-:Y:S01]  /*6a80*/  @P0 IMAD R8, R25, 0x4, R92 ;  /* 0x0000000419080824 */ /* 0x000fe200078e025c */
[C---:B------:R-:W-:Y:S01]  /*6a90*/  LOP3.LUT P2, RZ, R97.reuse, 0x4, RZ, 0xc0, !PT ;  /* 0x0000000461ff7812 */ /* 0x040fe2000784c0ff */
[----:B------:R-:W-:Y:S01]  /*6aa0*/  @P0 IMAD.MOV.U32 R25, RZ, RZ, R2 ;  /* 0x000000ffff190224 */ /* 0x000fe200078e0002 */
[----:B------:R4:W-:Y:S01]  /*6ab0*/  @P1 STS [R6+0x800], R47 ;  /* 0x0008002f06001388 */ /* 0x0009e20000000800 */
[----:B------:R-:W-:-:S02]  /*6ac0*/  LOP3.LUT P1, RZ, R97, 0x8, RZ, 0xc0, !PT ;  /* 0x0000000861ff7812 */ /* 0x000fc4000782c0ff */
[C---:B------:R-:W-:Y:S01]  /*6ad0*/  @P6 IMAD R2, R25.reuse, 0x4, R92 ;  /* 0x0000000419026824 */ /* 0x040fe200078e025c */
[----:B--2---:R2:W-:Y:S01]  /*6ae0*/  @P0 STS [R8+0x800], R49 ;  /* 0x0008003108000388 */ /* 0x0045e20000000800 */
[----:B0-----:R-:W-:Y:S01]  /*6af0*/  @P6 VIADD R0, R25, 0x1 ;  /* 0x0000000119006836 */ /* 0x001fe20000000000 */
[----:B------:R-:W-:Y:S02]  /*6b00*/  LOP3.LUT P0, RZ, R97, 0x20, RZ, 0xc0, !PT ;  /* 0x0000002061ff7812 */ /* 0x000fe4000780c0ff */
[----:B------:R0:W-:Y:S01]  /*6b10*/  @P6 STS [R2+0x800], R41 ;  /* 0x0008002902006388 */ /* 0x0001e20000000800 */
[----:B------:R-:W-:Y:S01]  /*6b20*/  @P6 IMAD.MOV.U32 R25, RZ, RZ, R0 ;  /* 0x000000ffff196224 */ /* 0x000fe200078e0000 */
[----:B------:R-:W-:-:S04]  /*6b30*/  ISETP.NE.AND P6, PT, R5, RZ, PT ;  /* 0x000000ff0500720c */ /* 0x000fc80003fc5270 */
[C---:B------:R-:W-:Y:S02]  /*6b40*/  @P1 VIADD R0, R25.reuse, 0x1 ;  /* 0x0000000119001836 */ /* 0x040fe40000000000 */
[----:B-1----:R-:W-:Y:S02]  /*6b50*/  @P1 IMAD R4, R25, 0x4, R92 ;  /* 0x0000000419041824 */ /* 0x002fe400078e025c */
[----:B------:R-:W-:-:S03]  /*6b60*/  @P1 IMAD.MOV.U32 R25, RZ, RZ, R0 ;  /* 0x000000ffff191224 */ /* 0x000fc600078e0000 */
[----:B------:R1:W-:Y:S01]  /*6b70*/  @P1 STS [R4+0x800], R53 ;  /* 0x0008003504001388 */ /* 0x0003e20000000800 */
[----:B------:R-:W-:Y:S01]  /*6b80*/  LOP3.LUT P1, RZ, R97, 0x10, RZ, 0xc0, !PT ;  /* 0x0000001061ff7812 */ /* 0x000fe2000782c0ff */
[C---:B------:R-:W-:Y:S02]  /*6b90*/  @P6 VIADD R0, R25.reuse, 0x1 ;  /* 0x0000000119006836 */ /* 0x040fe40000000000 */
[----:B----4-:R-:W-:Y:S02]  /*6ba0*/  @P6 IMAD R6, R25, 0x4, R92 ;  /* 0x0000000419066824 */ /* 0x010fe400078e025c */
[----:B------:R-:W-:-:S03]  /*6bb0*/  @P6 IMAD.MOV.U32 R25, RZ, RZ, R0 ;  /* 0x000000ffff196224 */ /* 0x000fc600078e0000 */
[----:B------:R4:W-:Y:S01]  /*6bc0*/  @P6 STS [R6+0x800], R57 ;  /* 0x0008003906006388 */ /* 0x0009e20000000800 */
[----:B------:R-:W-:Y:S01]  /*6bd0*/  @P2 VIADD R0, R25, 0x1 ;  /* 0x0000000119002836 */ /* 0x000fe20000000000 */
[----:B------:R-:W-:Y:S01]  /*6be0*/  ISETP.NE.AND P6, PT, R7, RZ, PT ;  /* 0x000000ff0700720c */ /* 0x000fe20003fc5270 */
[----:B--2---:R-:W-:Y:S02]  /*6bf0*/  @P2 IMAD R8, R25, 0x4, R92 ;  /* 0x0000000419082824 */ /* 0x004fe400078e025c */
[----:B------:R-:W-:-:S03]  /*6c00*/  @P2 IMAD.MOV.U32 R25, RZ, RZ, R0 ;  /* 0x000000ffff192224 */ /* 0x000fc600078e0000 */
[----:B------:R2:W-:Y:S01]  /*6c10*/  @P2 STS [R8+0x800], R61 ;  /* 0x0008003d08002388 */ /* 0x0005e20000000800 */
[----:B------:R-:W-:Y:S01]  /*6c20*/  @P5 VIADD R0, R25, 0x1 ;  /* 0x0000000119005836 */ /* 0x000fe20000000000 */
[----:B------:R-:W-:Y:S01]  /*6c30*/  LOP3.LUT P2, RZ, R97, 0x800, RZ, 0xc0, !PT ;  /* 0x0000080061ff7812 */ /* 0x000fe2000784c0ff */
[----:B0-----:R-:W-:Y:S02]  /*6c40*/  @P5 IMAD R2, R25, 0x4, R92 ;  /* 0x0000000419025824 */ /* 0x001fe400078e025c */
[----:B------:R-:W-:-:S03]  /*6c50*/  @P5 IMAD.MOV.U32 R25, RZ, RZ, R0 ;  /* 0x000000ffff195224 */ /* 0x000fc600078e0000 */
[----:B------:R0:W-:Y:S01]  /*6c60*/  @P5 STS [R2+0x800], R65 ;  /* 0x0008004102005388 */ /* 0x0001e20000000800 */
[----:B------:R-:W-:Y:S01]  /*6c70*/  @P4 VIADD R0, R25, 0x1 ;  /* 0x0000000119004836 */ /* 0x000fe20000000000 */
[----:B------:R-:W-:Y:S01]  /*6c80*/  ISETP.NE.AND P5, PT, R9, RZ, PT ;  /* 0x000000ff0900720c */ /* 0x000fe20003fa5270 */
[----:B-1----:R-:W-:Y:S02]  /*6c90*/  @P4 IMAD R4, R25, 0x4, R92 ;  /* 0x0000000419044824 */ /* 0x002fe400078e025c */
[----:B------:R-:W-:-:S03]  /*6ca0*/  @P4 IMAD.MOV.U32 R25, RZ, RZ, R0 ;  /* 0x000000ffff194224 */ /* 0x000fc600078e0000 */
[----:B------:R1:W-:Y:S01]  /*6cb0*/  @P4 STS [R4+0x800], R69 ;  /* 0x0008004504004388 */ /* 0x0003e20000000800 */
[C---:B----4-:R-:W-:Y:S01]  /*6cc0*/  @P3 IMAD R6, R25.reuse, 0x4, R92 ;  /* 0x0000000419063824 */ /* 0x050fe200078e025c */
[----:B------:R-:W-:Y:S01]  /*6cd0*/  ISETP.NE.AND P4, PT, R10, RZ, PT ;  /* 0x000000ff0a00720c */ /* 0x000fe20003f85270 */
[----:B------:R-:W-:-:S03]  /*6ce0*/  @P3 VIADD R0, R25, 0x1 ;  /* 0x0000000119003836 */ /* 0x000fc60000000000 */
[----:B------:R4:W-:Y:S01]  /*6cf0*/  @P3 STS [R6+0x800], R73 ;  /* 0x0008004906003388 */ /* 0x0009e20000000800 */
[----:B------:R-:W-:Y:S01]  /*6d00*/  @P3 IMAD.MOV.U32 R25, RZ, RZ, R0 ;  /* 0x000000ffff193224 */ /* 0x000fe200078e0000 */
[----:B------:R-:W-:-:S13]  /*6d10*/  ISETP.NE.AND P3, PT, R11, RZ, PT ;  /* 0x000000ff0b00720c */ /* 0x000fda0003f65270 */
[C---:B------:R-:W-:Y:S02]  /*6d20*/  @P3 VIADD R0, R25.reuse, 0x1 ;  /* 0x0000000119003836 */ /* 0x040fe40000000000 */
[----:B--2---:R-:W-:Y:S02]  /*6d30*/  @P3 IMAD R8, R25, 0x4, R92 ;  /* 0x0000000419083824 */ /* 0x004fe400078e025c */
[----:B------:R-:W-:-:S03]  /*6d40*/  @P3 IMAD.MOV.U32 R25, RZ, RZ, R0 ;  /* 0x000000ffff193224 */ /* 0x000fc600078e0000 */
[----:B------:R2:W-:Y:S01]  /*6d50*/  @P3 STS [R8+0x800], R77 ;  /* 0x0008004d08003388 */ /* 0x0005e20000000800 */
[----:B------:R-:W-:Y:S01]  /*6d60*/  @P0 VIADD R0, R25, 0x1 ;  /* 0x0000000119000836 */ /* 0x000fe20000000000 */
[----:B------:R-:W-:Y:S01]  /*6d70*/  LOP3.LUT P3, RZ, R97, 0x20, RZ, 0xc0, !PT ;  /* 0x0000002061ff7812 */ /* 0x000fe2000786c0ff */
[----:B0-----:R-:W-:Y:S02]  /*6d80*/  @P0 IMAD R2, R25, 0x4, R92 ;  /* 0x0000000419020824 */ /* 0x001fe400078e025c */
[----:B------:R-:W-:Y:S01]  /*6d90*/  @P0 IMAD.MOV.U32 R25, RZ, RZ, R0 ;  /* 0x000000ffff190224 */ /* 0x000fe200078e0000 */
[----:B------:R-:W-:-:S03]  /*6da0*/  ISETP.GE.AND P0, PT, R91, R26, PT ;  /* 0x0000001a5b00720c */ /* 0x000fc60003f06270 */
[C---:B------:R-:W-:Y:S02]  /*6db0*/  @P4 VIADD R0, R25.reuse, 0x1 ;  /* 0x0000000119004836 */ /* 0x040fe40000000000 */
[----:B-1----:R-:W-:Y:S02]  /*6dc0*/  @P4 IMAD R4, R25, 0x4, R92 ;  /* 0x0000000419044824 */ /* 0x002fe400078e025c */
[----:B------:R-:W-:Y:S02]  /*6dd0*/  @P4 IMAD.MOV.U32 R25, RZ, RZ, R0 ;  /* 0x000000ffff194224 */ /* 0x000fe400078e0000 */
[----:B------:R2:W-:Y:S02]  /*6de0*/  @P3 STS [R2+0x800], R81 ;  /* 0x0008005102003388 */ /* 0x0005e40000000800 */
[C---:B------:R-:W-:Y:S02]  /*6df0*/  @P1 VIADD R0, R25.reuse, 0x1 ;  /* 0x0000000119001836 */ /* 0x040fe40000000000 */
[----:B----4-:R-:W-:Y:S01]  /*6e00*/  @P1 IMAD R6, R25, 0x4, R92 ;  /* 0x0000000419061824 */ /* 0x010fe200078e025c */
[----:B------:R2:W-:Y:S01]  /*6e10*/  @P4 STS [R4+0x800], R85 ;  /* 0x0008005504004388 */ /* 0x0005e20000000800 */
[----:B------:R-:W-:-:S03]  /*6e20*/  @P1 IMAD.MOV.U32 R25, RZ, RZ, R0 ;  /* 0x000000ffff191224 */ /* 0x000fc600078e0000 */
[----:B---3--:R2:W-:Y:S01]  /*6e30*/  @P1 STS [R6+0x800], R93 ;  /* 0x0008005d06001388 */ /* 0x0085e20000000800 */
[C---:B------:R-:W-:Y:S02]  /*6e40*/  @P5 VIADD R0, R25.reuse, 0x1 ;  /* 0x0000000119005836 */ /* 0x040fe40000000000 */
[----:B------:R-:W-:Y:S02]  /*6e50*/  @P5 IMAD R10, R25, 0x4, R92 ;  /* 0x00000004190a5824 */ /* 0x000fe400078e025c */
[----:B------:R-:W-:-:S03]  /*6e60*/  @P5 IMAD.MOV.U32 R25, RZ, RZ, R0 ;  /* 0x000000ffff195224 */ /* 0x000fc600078e0000 */
[----:B------:R2:W-:Y:S01]  /*6e70*/  @P5 STS [R10+0x800], R95 ;  /* 0x0008005f0a005388 */ /* 0x0005e20000000800 */
[C---:B------:R-:W-:Y:S02]  /*6e80*/  @P6 VIADD R0, R25.reuse, 0x1 ;  /* 0x0000000119006836 */ /* 0x040fe40000000000 */
[----:B------:R-:W-:Y:S02]  /*6e90*/  @P6 IMAD R12, R25, 0x4, R92 ;  /* 0x00000004190c6824 */ /* 0x000fe400078e025c */
[----:B------:R-:W-:-:S03]  /*6ea0*/  @P6 IMAD.MOV.U32 R25, RZ, RZ, R0 ;  /* 0x000000ffff196224 */ /* 0x000fc600078e0000 */
[----:B------:R2:W-:Y:S01]  /*6eb0*/  @P6 STS [R12+0x800], R99 ;  /* 0x000800630c006388 */ /* 0x0005e20000000800 */
[----:B------:R-:W-:-:S05]  /*6ec0*/  @P2 IMAD R0, R25, 0x4, R92 ;  /* 0x0000000419002824 */ /* 0x000fca00078e025c */
[----:B------:R2:W-:Y:S01]  /*6ed0*/  @P2 STS [R0+0x800], R3 ;  /* 0x0008000300002388 */ /* 0x0005e20000000800 */
[----:B------:R-:W-:Y:S06]  /*6ee0*/  BAR.SYNC.DEFER_BLOCKING 0x0 ;  /* 0x0000000000007b1d */ /* 0x000fec0000010000 */
[----:B------:R-:W-:Y:S05]  /*6ef0*/  @P0 EXIT ;  /* 0x000000000000094d */ /* 0x000fea0003800000 */
[----:B--2---:R-:W-:Y:S01]  /*6f00*/  LOP3.LUT R3, RZ, R91, RZ, 0x33, !PT ;  /* 0x0000005bff037212 */ /* 0x004fe200078e33ff */
[----:B------:R-:W-:Y:S04]  /*6f10*/  BSSY.RECONVERGENT B0, `(.L_x_66) ;  /* 0x000001d000007945 */ /* 0x000fe80003800200 */
[----:B------:R-:W-:-:S05]  /*6f20*/  IMAD.IADD R3, R26, 0x1, R3 ;  /* 0x000000011a037824 */ /* 0x000fca00078e0203 */
[C---:B------:R-:W-:Y:S02]  /*6f30*/  LOP3.LUT R0, R3.reuse, 0x600, RZ, 0xc0, !PT ;  /* 0x0000060003007812 */ /* 0x040fe400078ec0ff */
[----:B------:R-:W-:Y:S02]  /*6f40*/  ISETP.GE.U32.AND P1, PT, R3, 0x600, PT ;  /* 0x000006000300780c */ /* 0x000fe40003f26070 */
[----:B------:R-:W-:-:S13]  /*6f50*/  ISETP.NE.AND P0, PT, R0, 0x600, PT ;  /* 0x000006000000780c */ /* 0x000fda0003f05270 */
[----:B------:R-:W-:Y:S05]  /*6f60*/  @!P0 BRA `(.L_x_67) ;  /* 0x00000000005c8947 */ /* 0x000fea0003800000 */
[----:B------:R-:W0:Y:S01]  /*6f70*/  LDCU.64 UR4, c[0x0][0x3b8] ;  /* 0x00007700ff0477ac */ /* 0x000e220008000a00 */
[----:B------:R-:W-:Y:S01]  /*6f80*/  LEA.HI R0, R3, 0x1, RZ, 0x17 ;  /* 0x0000000103007811 */ /* 0x000fe200078fb8ff */
[----:B------:R-:W-:Y:S01]  /*6f90*/  IMAD R4, R91, 0x4, R92 ;  /* 0x000000045b047824 */ /* 0x000fe200078e025c */
[----:B------:R-:W-:-:S03]  /*6fa0*/  IADD3 R7, P0, PT, R34, R91, RZ ;  /* 0x0000005b22077210 */ /* 0x000fc60007f1e0ff */
[C---:B------:R-:W-:Y:S01]  /*6fb0*/  IMAD.SHL.U32 R2, R0.reuse, 0x200, RZ ;  /* 0x0000020000027824 */ /* 0x040fe200078e00ff */
[----:B------:R-:W-:Y:S01]  /*6fc0*/  LOP3.LUT R0, R0, 0x3, RZ, 0xc0, !PT ;  /* 0x0000000300007812 */ /* 0x000fe200078ec0ff */
[----:B------:R-:W-:Y:S02]  /*6fd0*/  IMAD.X R8, RZ, RZ, R35, P0 ;  /* 0x000000ffff087224 */ /* 0x000fe400000e0623 */
[----:B------:R-:W-:Y:S01]  /*6fe0*/  VIADD R4, R4, 0x800 ;  /* 0x0000080004047836 */ /* 0x000fe20000000000 */
[----:B------:R-:W-:Y:S01]  /*6ff0*/  LOP3.LUT R2, R2, 0x600, RZ, 0xc0, !PT ;  /* 0x0000060002027812 */ /* 0x000fe200078ec0ff */
[----:B------:R-:W-:-:S04]  /*7000*/  IMAD.MOV R0, RZ, RZ, -R0 ;  /* 0x000000ffff007224 */ /* 0x000fc800078e0a00 */
[----:B------:R-:W-:Y:S01]  /*7010*/  IMAD.IADD R91, R91, 0x1, R2 ;  /* 0x000000015b5b7824 */ /* 0x000fe200078e0202 */
[----:B0-----:R-:W-:-:S04]  /*7020*/  LEA R6, P0, R7, UR4, 0x2 ;  /* 0x0000000407067c11 */ /* 0x001fc8000f8010ff */
[----:B------:R-:W-:-:S09]  /*7030*/  LEA.HI.X R7, R7, UR5, R8, 0x2, P0 ;  /* 0x0000000507077c11 */ /* 0x000fd200080f1408 */
.L_x_68:
        /* <DEDUP_REMOVED lines=10> */
.L_x_67:
[----:B------:R-:W-:Y:S05]  /*70e0*/  BSYNC.RECONVERGENT B0 ;  /* 0x0000000000007941 */ /* 0x000fea0003800200 */
.L_x_66:
[----:B------:R-:W-:Y:S05]  /*70f0*/  @!P1 EXIT ;  /* 0x000000000000994d */ /* 0x000fea0003800000 */
[----:B------:R-:W1:Y:S01]  /*7100*/  LDCU.64 UR4, c[0x0][0x3b8] ;  /* 0x00007700ff0477ac */ /* 0x000e620008000a00 */
[----:B0-----:R-:W-:Y:S01]  /*7110*/  IMAD.IADD R3, R26, 0x1, -R91 ;  /* 0x000000011a037824 */ /* 0x001fe200078e0a5b */
[C---:B------:R-:W-:Y:S01]  /*7120*/  IADD3 R0, P0, PT, R91.reuse, R34, RZ ;  /* 0x000000225b007210 */ /* 0x040fe20007f1e0ff */
[----:B------:R-:W-:Y:S01]  /*7130*/  IMAD R92, R91, 0x4, R92 ;  /* 0x000000045b5c7824 */ /* 0x000fe200078e025c */
[----:B------:R-:W-:Y:S02]  /*7140*/  BSSY.RECONVERGENT B0, `(.L_x_69) ;  /* 0x0000034000007945 */ /* 0x000fe40003800200 */
[----:B------:R-:W-:Y:S01]  /*7150*/  ISETP.GT.AND P1, PT, R3, 0x1800, PT ;  /* 0x000018000300780c */ /* 0x000fe20003f24270 */
[----:B------:R-:W-:Y:S01]  /*7160*/  IMAD.X R35, RZ, RZ, R35, P0 ;  /* 0x000000ffff237224 */ /* 0x000fe200000e0623 */
[----:B-1----:R-:W-:-:S04]  /*7170*/  LEA R2, P0, R0, UR4, 0x2 ;  /* 0x0000000400027c11 */ /* 0x002fc8000f8010ff */
[----:B------:R-:W-:Y:S02]  /*7180*/  LEA.HI.X R0, R0, UR5, R35, 0x2, P0 ;  /* 0x0000000500007c11 */ /* 0x000fe400080f1423 */
[----:B------:R-:W-:-:S05]  /*7190*/  IADD3 R2, P0, PT, R2, 0x1000, RZ ;  /* 0x0000100002027810 */ /* 0x000fca0007f1e0ff */
[----:B------:R-:W-:Y:S01]  /*71a0*/  IMAD.X R3, RZ, RZ, R0, P0 ;  /* 0x000000ffff037224 */ /* 0x000fe200000e0600 */
[----:B------:R-:W-:Y:S01]  /*71b0*/  PLOP3.LUT P0, PT, PT, PT, PT, 0x80, 0x8 ;  /* 0x000000000008781c */ /* 0x000fe20003f0f070 */
[----:B------:R-:W-:Y:S01]  /*71c0*/  VIADD R0, R92, 0x2000 ;  /* 0x000020005c007836 */ /* 0x000fe20000000000 */
[----:B------:R-:W-:Y:S11]  /*71d0*/  @!P1 BRA `(.L_x_70) ;  /* 0x0000000000a89947 */ /* 0x000ff60003800000 */
[----:B------:R-:W-:Y:S01]  /*71e0*/  PLOP3.LUT P0, PT, PT, PT, PT, 0x8, 0x80 ;  /* 0x000000000080781c */ /* 0x000fe20003f0e170 */
[----:B------:R-:W-:-:S12]  /*71f0*/  VIADD R6, R26, 0xffffe800 ;  /* 0xffffe8001a067836 */ /* 0x000fd80000000000 */
.L_x_71:
[----:B------:R-:W0:Y:S01]  /*7200*/  LDS R5, [R0+-0x1800] ;  /* 0xffe8000000057984 */ /* 0x000e220000000800 */
[----:B------:R-:W-:Y:S01]  /*7210*/  VIADD R91, R91, 0x2000 ;  /* 0x000020005b5b7836 */ /* 0x000fe20000000000 */
[----:B------:R-:W-:Y:S02]  /*7220*/  IADD3 R4, P2, PT, R2, 0x8000, RZ ;  /* 0x0000800002047810 */ /* 0x000fe40007f5e0ff */
[----:B------:R-:W1:Y:S02]  /*7230*/  LDS R7, [R0+-0x1000] ;  /* 0xfff0000000077984 */ /* 0x000e640000000800 */
[----:B------:R-:W-:Y:S02]  /*7240*/  ISETP.GE.AND P1, PT, R91, R6, PT ;  /* 0x000000065b00720c */ /* 0x000fe40003f26270 */
        /* <DEDUP_REMOVED lines=14> */
[----:B0-----:R0:W-:Y:S04]  /*7330*/  STG.E desc[UR6][R2.64+-0x1000], R5 ;  /* 0xfff0000502007986 */ /* 0x0011e8000c101906 */
[----:B-1----:R-:W-:Y:S01]  /*7340*/  STG.E desc[UR6][R2.64+-0x800], R7 ;  /* 0xfff8000702007986 */ /* 0x002fe2000c101906 */
[----:B--2---:R-:W-:-:S03]  /*7350*/  VIADD R0, R0, 0x8000 ;  /* 0x0000800000007836 */ /* 0x004fc60000000000 */
[----:B------:R-:W-:Y:S01]  /*7360*/  STG.E desc[UR6][R2.64], R9 ;  /* 0x0000000902007986 */ /* 0x000fe2000c101906 */
[----:B0-----:R-:W-:-:S03]  /*7370*/  IMAD.X R5, RZ, RZ, R3, P2 ;  /* 0x000000ffff057224 */ /* 0x001fc600010e0603 */
        /* <DEDUP_REMOVED lines=16> */
.L_x_70:
[----:B------:R-:W-:Y:S05]  /*7480*/  BSYNC.RECONVERGENT B0 ;  /* 0x0000000000007941 */ /* 0x000fea0003800200 */
.L_x_69:
[----:B------:R-:W-:Y:S01]  /*7490*/  IMAD.IADD R4, R26, 0x1, -R91 ;  /* 0x000000011a047824 */ /* 0x000fe200078e0a5b */
[----:B------:R-:W-:Y:S04]  /*74a0*/  BSSY.RECONVERGENT B0, `(.L_x_72) ;  /* 0x000001a000007945 */ /* 0x000fe80003800200 */
[----:B------:R-:W-:-:S13]  /*74b0*/  ISETP.GT.AND P1, PT, R4, 0x800, PT ;  /* 0x000008000400780c */ /* 0x000fda0003f24270 */
[----:B------:R-:W-:Y:S05]  /*74c0*/  @!P1 BRA `(.L_x_73) ;  /* 0x00000000005c9947 */ /* 0x000fea0003800000 */
[----:B------:R-:W0:Y:S01]  /*74d0*/  LDS R5, [R0+-0x1800] ;  /* 0xffe8000000057984 */ /* 0x000e220000000800 */
[----:B------:R-:W-:Y:S01]  /*74e0*/  IADD3 R4, P1, PT, R2, 0x4000, RZ ;  /* 0x0000400002047810 */ /* 0x000fe20007f3e0ff */
[----:B------:R-:W-:Y:S01]  /*74f0*/  VIADD R91, R91, 0x1000 ;  /* 0x000010005b5b7836 */ /* 0x000fe20000000000 */
[----:B------:R-:W-:Y:S01]  /*7500*/  PLOP3.LUT P0, PT, PT, PT, PT, 0x8, 0x80 ;  /* 0x000000000080781c */ /* 0x000fe20003f0e170 */
[----:B------:R-:W1:Y:S02]  /*7510*/  LDS R7, [R0+-0x1000] ;  /* 0xfff0000000077984 */ /* 0x000e640000000800 */
[----:B------:R-:W-:Y:S02]  /*7520*/  IMAD.X R21, RZ, RZ, R3, P1 ;  /* 0x000000ffff157224 */ /* 0x000fe400008e0603 */
        /* <DEDUP_REMOVED lines=17> */
.L_x_73:
[----:B------:R-:W-:Y:S05]  /*7640*/  BSYNC.RECONVERGENT B0 ;  /* 0x0000000000007941 */ /* 0x000fea0003800200 */
.L_x_72:
[----:B------:R-:W-:-:S13]  /*7650*/  ISETP.LT.OR P0, PT, R91, R26, P0 ;  /* 0x0000001a5b00720c */ /* 0x000fda0000701670 */
[----:B------:R-:W-:Y:S05]  /*7660*/  @!P0 EXIT ;  /* 0x000000000000894d */ /* 0x000fea0003800000 */
[----:B------:R-:W0:Y:S04]  /*7670*/  LDS R5, [R0+-0x1800] ;  /* 0xffe8000000057984 */ /* 0x000e280000000800 */
[----:B------:R-:W1:Y:S04]  /*7680*/  LDS R7, [R0+-0x1000] ;  /* 0xfff0000000077984 */ /* 0x000e680000000800 */
[----:B------:R-:W2:Y:S04]  /*7690*/  LDS R9, [R0+-0x800] ;  /* 0xfff8000000097984 */ /* 0x000ea80000000800 */
[----:B------:R-:W3:Y:S04]  /*76a0*/  LDS R11, [R0] ;  /* 0x00000000000b7984 */ /* 0x000ee80000000800 */
[----:B0-----:R-:W-:Y:S04]  /*76b0*/  STG.E desc[UR6][R2.64+-0x1000], R5 ;  /* 0xfff0000502007986 */ /* 0x001fe8000c101906 */
[----:B-1----:R-:W-:Y:S04]  /*76c0*/  STG.E desc[UR6][R2.64+-0x800], R7 ;  /* 0xfff8000702007986 */ /* 0x002fe8000c101906 */
[----:B--2---:R-:W-:Y:S04]  /*76d0*/  STG.E desc[UR6][R2.64], R9 ;  /* 0x0000000902007986 */ /* 0x004fe8000c101906 */
[----:B---3--:R-:W-:Y:S01]  /*76e0*/  STG.E desc[UR6][R2.64+0x800], R11 ;  /* 0x0008000b02007986 */ /* 0x008fe2000c101906 */
[----:B------:R-:W-:Y:S05]  /*76f0*/  EXIT ;  /* 0x000000000000794d */ /* 0x000fea0003800000 */
.L_x_9:
[----:B------:R-:W0:Y:S01]  /*7700*/  LDC.64 R2, c[0x0][0x3c8] ;  /* 0x0000f200ff027b82 */ /* 0x000e220000000a00 */
[----:B------:R-:W1:Y:S01]  /*7710*/  S2R R19, SR_TID.X ;  /* 0x0000000000137919 */ /* 0x000e620000002100 */
[----:B------:R-:W2:Y:S01]  /*7720*/  LDCU.128 UR8, c[0x0][0x380] ;  /* 0x00007000ff0877ac */ /* 0x000ea20008000c00 */
[----:B0-----:R-:W-:-:S05]  /*7730*/  IMAD.WIDE.U32 R6, R100, 0x10, R2 ;  /* 0x0000001064067825 */ /* 0x001fca00078e0002 */
[----:B------:R-:W3:Y:S04]  /*7740*/  LDG.E R9, desc[UR6][R6.64+0x10] ;  /* 0x0000100606097981 */ /* 0x000ee8000c1e1900 */
[----:B------:R-:W3:Y:S04]  /*7750*/  LDG.E.64 R2, desc[UR6][R6.64] ;  /* 0x0000000606027981 */ /* 0x000ee8000c1e1b00 */
[----:B------:R-:W4:Y:S04]  /*7760*/  LDG.E.64 R4, desc[UR6][R6.64+0x8] ;  /* 0x0000080606047981 */ /* 0x000f28000c1e1b00 */
[----:B------:R-:W4:Y:S01]  /*7770*/  LDG.E R11, desc[UR6][R6.64+0x18] ;  /* 0x00001806060b7981 */ /* 0x000f22000c1e1900 */
[----:B------:R-:W-:Y:S01]  /*7780*/  BSSY.RECONVERGENT B0, `(.L_x_74) ;  /* 0x000001a000007945 */ /* 0x000fe20003800200 */
[----:B-1----:R-:W-:-:S02]  /*7790*/  VIADD R13, R19, 0x600 ;  /* 0x00000600130d7836 */ /* 0x002fc40000000000 */
[----:B---3--:R-:W-:Y:S01]  /*77a0*/  IMAD.IADD R98, R9, 0x1, -R2 ;  /* 0x0000000109627824 */ /* 0x008fe200078e0a02 */
[----:B------:R-:W-:-:S03]  /*77b0*/  IADD3 R16, P0, PT, R2, R19, RZ ;  /* 0x0000001302107210 */ /* 0x000fc60007f1e0ff */
[----:B------:R-:W-:Y:S02]  /*77c0*/  IMAD.IADD R9, R19, 0x1, -R98 ;  /* 0x0000000113097824 */ /* 0x000fe400078e0a62 */
[----:B------:R-:W-:Y:S02]  /*77d0*/  IMAD.X R17, RZ, RZ, R3, P0 ;  /* 0x000000ffff117224 */ /* 0x000fe400000e0603 */
[----:B----4-:R-:W-:Y:S01]  /*77e0*/  IMAD.IADD R3, R11, 0x1, -R4 ;  /* 0x000000010b037824 */ /* 0x010fe200078e0a04 */
[----:B------:R-:W-:Y:S02]  /*77f0*/  IADD3 R14, P1, PT, R4, R9, RZ ;  /* 0x00000009040e7210 */ /* 0x000fe40007f3e0ff */
[----:B------:R-:W-:Y:S01]  /*7800*/  SHF.L.U64.HI R17, R16, 0x2, R17 ;  /* 0x0000000210117819 */ /* 0x000fe20000010211 */
[----:B------:R-:W-:Y:S01]  /*7810*/  IMAD.IADD R96, R98, 0x1, R3 ;  /* 0x0000000162607824 */ /* 0x000fe200078e0203 */
[----:B------:R-:W-:Y:S01]  /*7820*/  LEA.HI.X.SX32 R15, R9, R5, 0x1, P1 ;  /* 0x00000005090f7211 */ /* 0x000fe200008f0eff */
[----:B------:R-:W-:Y:S01]  /*7830*/  IMAD.SHL.U32 R16, R16, 0x4, RZ ;  /* 0x0000000410107824 */ /* 0x000fe200078e00ff */
[C---:B------:R-:W-:Y:S01]  /*7840*/  LOP3.LUT R11, R19.reuse, 0x400, RZ, 0xfc, !PT ;  /* 0x00000400130b7812 */ /* 0x040fe200078efcff */
[C---:B------:R-:W-:Y:S01]  /*7850*/  VIADD R9, R19.reuse, 0x200 ;  /* 0x0000020013097836 */ /* 0x040fe20000000000 */
[----:B------:R-:W-:-:S02]  /*7860*/  ISETP.GE.AND P0, PT, R19, R96, PT ;  /* 0x000000601300720c */ /* 0x000fc40003f06270 */
[C---:B------:R-:W-:Y:S01]  /*7870*/  SHF.L.U64.HI R15, R14.reuse, 0x2, R15 ;  /* 0x000000020e0f7819 */ /* 0x040fe2000001020f */
[----:B------:R-:W-:Y:S01]  /*7880*/  IMAD.SHL.U32 R14, R14, 0x4, RZ ;  /* 0x000000040e0e7824 */ /* 0x000fe200078e00ff */
[----:B--2---:R-:W-:Y:S02]  /*7890*/  IADD3 R4, P2, PT, R16, UR8, RZ ;  /* 0x0000000810047c10 */ /* 0x004fe4000ff5e0ff */
[----:B------:R-:W-:Y:S02]  /*78a0*/  ISETP.GE.AND P1, PT, R9, R96, PT ;  /* 0x000000600900720c */ /* 0x000fe40003f26270 */
[----:B------:R-:W-:Y:S02]  /*78b0*/  IADD3 R6, P3, PT, R14, UR10, RZ ;  /* 0x0000000a0e067c10 */ /* 0x000fe4000ff7e0ff */
[----:B------:R-:W-:Y:S02]  /*78c0*/  IADD3.X R5, PT, PT, R17, UR9, RZ, P2, !PT ;  /* 0x0000000911057c10 */ /* 0x000fe400097fe4ff */
[----:B------:R-:W-:Y:S01]  /*78d0*/  IADD3.X R7, PT, PT, R15, UR11, RZ, P3, !PT ;  /* 0x0000000b0f077c10 */ /* 0x000fe20009ffe4ff */
[----:B------:R-:W-:Y:S08]  /*78e0*/  @P0 BRA `(.L_x_75) ;  /* 0x00000000000c0947 */ /* 0x000ff00003800000 */
[----:B------:R-:W-:-:S13]  /*78f0*/  ISETP.GE.AND P0, PT, R19, R98, PT ;  /* 0x000000621300720c */ /* 0x000fda0003f06270 */
[----:B------:R0:W5:Y:S04]  /*7900*/  @!P0 LDG.E R0, desc[UR6][R4.64] ;  /* 0x0000000604008981 */ /* 0x000168000c1e1900 */
[----:B------:R0:W5:Y:S02]  /*7910*/  @P0 LDG.E R0, desc[UR6][R6.64] ;  /* 0x0000000606000981 */ /* 0x000164000c1e1900 */
.L_x_75:
[----:B------:R-:W-:Y:S05]  /*7920*/  BSYNC.RECONVERGENT B0 ;  /* 0x0000000000007941 */ /* 0x000fea0003800200 */
.L_x_74:
[----:B------:R-:W-:Y:S04]  /*7930*/  BSSY.RECONVERGENT B0, `(.L_x_76) ;  /* 0x0000005000007945 */ /* 0x000fe80003800200 */
[----:B------:R-:W-:Y:S05]  /*7940*/  @P1 BRA `(.L_x_77) ;  /* 0x00000000000c1947 */ /* 0x000fea0003800000 */
[----:B------:R-:W-:-:S13]  /*7950*/  ISETP.GE.AND P0, PT, R9, R98, PT ;  /* 0x000000620900720c */ /* 0x000fda0003f06270 */
[----:B------:R1:W5:Y:S04]  /*7960*/  @P0 LDG.E R2, desc[UR6][R6.64+0x800] ;  /* 0x0008000606020981 */ /* 0x000368000c1e1900 */
[----:B------:R1:W5:Y:S02]  /*7970*/  @!P0 LDG.E R2, desc[UR6][R4.64+0x800] ;  /* 0x0008000604028981 */ /* 0x000364000c1e1900 */
.L_x_77:
[----:B------:R-:W-:Y:S05]  /*7980*/  BSYNC.RECONVERGENT B0 ;  /* 0x0000000000007941 */ /* 0x000fea0003800200 */
.L_x_76:
[-C--:B------:R-:W-:Y:S01]  /*7990*/  ISETP.GE.AND P6, PT, R11, R96.reuse, PT ;  /* 0x000000600b00720c */ /* 0x080fe20003fc6270 */
[C---:B------:R-:W-:Y:S01]  /*79a0*/  VIADD R23, R19.reuse, 0xa00 ;  /* 0x00000a0013177836 */ /* 0x040fe20000000000 */
[C---:B------:R-:W-:Y:S01]  /*79b0*/  LOP3.LUT R21, R19.reuse, 0x800, RZ, 0xfc, !PT ;  /* 0x0000080013157812 */ /* 0x040fe200078efcff */
[C---:B------:R-:W-:Y:S01]  /*79c0*/  VIADD R27, R19.reuse, 0xe00 ;  /* 0x00000e00131b7836 */ /* 0x040fe20000000000 */
[C---:B------:R-:W-:Y:S01]  /*79d0*/  LOP3.LUT R25, R19.reuse, 0xc00, RZ, 0xfc, !PT ;  /* 0x00000c0013197812 */ /* 0x040fe200078efcff */
[----:B------:R-:W-:Y:S01]  /*79e0*/  BSSY.RECONVERGENT B0, `(.L_x_78) ;  /* 0x000000e000007945 */ /* 0x000fe20003800200 */
[C---:B------:R-:W-:Y:S01]  /*79f0*/  LOP3.LUT R29, R19.reuse, 0x1000, RZ, 0xfc, !PT ;  /* 0x00001000131d7812 */ /* 0x040fe200078efcff */
[----:B------:R-:W-:Y:S01]  /*7a00*/  VIADD R95, R19, 0x1200 ;  /* 0x00001200135f7836 */ /* 0x000fe20000000000 */
[-C--:B------:R-:W-:Y:S02]  /*7a10*/  ISETP.GE.AND P0, PT, R13, R96.reuse, PT ;  /* 0x000000600d00720c */ /* 0x080fe40003f06270 */
[----:B------:R-:W-:-:S02]  /*7a20*/  ISETP.GE.AND P1, PT, R21, R96, PT ;  /* 0x000000601500720c */ /* 0x000fc40003f26270 */
[-C--:B------:R-:W-:Y:S02]  /*7a30*/  ISETP.GE.AND P2, PT, R23, R96.reuse, PT ;  /* 0x000000601700720c */ /* 0x080fe40003f46270 */
[-C--:B------:R-:W-:Y:S02]  /*7a40*/  ISETP.GE.AND P3, PT, R25, R96.reuse, PT ;  /* 0x000000601900720c */ /* 0x080fe40003f66270 */
[-C--:B------:R-:W-:Y:S02]  /*7a50*/  ISETP.GE.AND P4, PT, R27, R96.reuse, PT ;  /* 0x000000601b00720c */ /* 0x080fe40003f86270 */
[----:B------:R-:W-:Y:S02]  /*7a60*/  ISETP.GE.AND P5, PT, R29, R96, PT ;  /* 0x000000601d00720c */ /* 0x000fe40003fa6270 */
[----:B------:R-:W-:Y:S01]  /*7a70*/  LOP3.LUT R94, R19, 0x1400, RZ, 0xfc, !PT ;  /* 0x00001400135e7812 */ /* 0x000fe200078efcff */
[----:B------:R-:W-:Y:S10]  /*7a80*/  @P6 BRA `(.L_x_79) ;  /* 0x00000000000c6947 */ /* 0x000ff40003800000 */
[----:B------:R-:W-:-:S13]  /*7a90*/  ISETP.GE.AND P6, PT, R11, R98, PT ;  /* 0x000000620b00720c */ /* 0x000fda0003fc6270 */
[----:B------:R2:W5:Y:S04]  /*7aa0*/  @P6 LDG.E R8, desc[UR6][R6.64+0x1000] ;  /* 0x0010000606086981 */ /* 0x000568000c1e1900 */
[----:B------:R2:W5:Y:S02]  /*7ab0*/  @!P6 LDG.E R8, desc[UR6][R4.64+0x1000] ;  /* 0x001000060408e981 */ /* 0x000564000c1e1900 */
.L_x_79:
[----:B------:R-:W-:Y:S05]  /*7ac0*/  BSYNC.RECONVERGENT B0 ;  /* 0x0000000000007941 */ /* 0x000fea0003800200 */
.L_x_78:
[----:B------:R-:W-:Y:S04]  /*7ad0*/  BSSY.RECONVERGENT B0, `(.L_x_80) ;  /* 0x0000005000007945 */ /* 0x000fe80003800200 */
[----:B------:R-:W-:Y:S05]  /*7ae0*/  @P0 BRA `(.L_x_81) ;  /* 0x00000000000c0947 */ /* 0x000fea0003800000 */
[----:B------:R-:W-:-:S13]  /*7af0*/  ISETP.GE.AND P0, PT, R13, R98, PT ;  /* 0x000000620d00720c */ /* 0x000fda0003f06270 */
[----:B------:R3:W5:Y:S04]  /*7b00*/  @P0 LDG.E R9, desc[UR6][R6.64+0x1800] ;  /* 0x0018000606090981 */ /* 0x000768000c1e1900 */
[----:B------:R3:W5:Y:S02]  /*7b10*/  @!P0 LDG.E R9, desc[UR6][R4.64+0x1800] ;  /* 0x0018000604098981 */ /* 0x000764000c1e1900 */
.L_x_81:
[----:B------:R-:W-:Y:S05]  /*7b20*/  BSYNC.RECONVERGENT B0 ;  /* 0x0000000000007941 */ /* 0x000fea0003800200 */
.L_x_80:
[----:B------:R-:W-:Y:S04]  /*7b30*/  BSSY.RECONVERGENT B0, `(.L_x_82) ;  /* 0x0000005000007945 */ /* 0x000fe80003800200 */
[----:B------:R-:W-:Y:S05]  /*7b40*/  @P1 BRA `(.L_x_83) ;  /* 0x00000000000c1947 */ /* 0x000fea0003800000 */
[----:B------:R-:W-:-:S13]  /*7b50*/  ISETP.GE.AND P0, PT, R21, R98, PT ;  /* 0x000000621500720c */ /* 0x000fda0003f06270 */
[----:B------:R4:W5:Y:S04]  /*7b60*/  @P0 LDG.E R10, desc[UR6][R6.64+0x2000] ;  /* 0x00200006060a0981 */ /* 0x000968000c1e1900 */
[----:B------:R4:W5:Y:S02]  /*7b70*/  @!P0 LDG.E R10, desc[UR6][R4.64+0x2000] ;  /* 0x00200006040a8981 */ /* 0x000964000c1e1900 */
.L_x_83:
[----:B------:R-:W-:Y:S05]  /*7b80*/  BSYNC.RECONVERGENT B0 ;  /* 0x0000000000007941 */ /* 0x000fea0003800200 */
.L_x_82:
[----:B------:R-:W-:Y:S04]  /*7b90*/  BSSY.RECONVERGENT B0, `(.L_x_84) ;  /* 0x0000005000007945 */ /* 0x000fe80003800200 */
[----:B------:R-:W-:Y:S05]  /*7ba0*/  @P2 BRA `(.L_x_85) ;  /* 0x00000000000c2947 */ /* 0x000fea0003800000 */
[----:B------:R-:W-:-:S13]  /*7bb0*/  ISETP.GE.AND P0, PT, R23, R98, PT ;  /* 0x000000621700720c */ /* 0x000fda0003f06270 */
[----:B------:R0:W5:Y:S04]  /*7bc0*/  @P0 LDG.E R11, desc[UR6][R6.64+0x2800] ;  /* 0x00280006060b0981 */ /* 0x000168000c1e1900 */
[----:B------:R0:W5:Y:S02]  /*7bd0*/  @!P0 LDG.E R11, desc[UR6][R4.64+0x2800] ;  /* 0x00280006040b8981 */ /* 0x000164000c1e1900 */
.L_x_85:
[----:B------:R-:W-:Y:S05]  /*7be0*/  BSYNC.RECONVERGENT B0 ;  /* 0x0000000000007941 */ /* 0x000fea0003800200 */
.L_x_84:
[----:B------:R-:W-:Y:S04]  /*7bf0*/  BSSY.RECONVERGENT B0, `(.L_x_86) ;  /* 0x0000005000007945 */ /* 0x000fe80003800200 */
[----:B------:R-:W-:Y:S05]  /*7c00*/  @P3 BRA `(.L_x_87) ;  /* 0x00000000000c3947 */ /* 0x000fea0003800000 */
[----:B------:R-:W-:-:S13]  /*7c10*/  ISETP.GE.AND P0, PT, R25, R98, PT ;  /* 0x000000621900720c */ /* 0x000fda0003f06270 */
[----:B------:R0:W5:Y:S04]  /*7c20*/  @P0 LDG.E R12, desc[UR6][R6.64+0x3000] ;  /* 0x00300006060c0981 */ /* 0x000168000c1e1900 */
[----:B------:R0:W5:Y:S02]  /*7c30*/  @!P0 LDG.E R12, desc[UR6][R4.64+0x3000] ;  /* 0x00300006040c8981 */ /* 0x000164000c1e1900 */
.L_x_87:
[----:B------:R-:W-:Y:S05]  /*7c40*/  BSYNC.RECONVERGENT B0 ;  /* 0x0000000000007941 */ /* 0x000fea0003800200 */
.L_x_86:
[----:B------:R-:W-:Y:S04]  /*7c50*/  BSSY.RECONVERGENT B0, `(.L_x_88) ;  /* 0x0000005000007945 */ /* 0x000fe80003800200 */
[----:B------:R-:W-:Y:S05]  /*7c60*/  @P4 BRA `(.L_x_89) ;  /* 0x00000000000c4947 */ /* 0x000fea0003800000 */
[----:B------:R-:W-:-:S13]  /*7c70*/  ISETP.GE.AND P0, PT, R27, R98, PT ;  /* 0x000000621b00720c */ /* 0x000fda0003f06270 */
[----:B------:R0:W5:Y:S04]  /*7c80*/  @P0 LDG.E R13, desc[UR6][R6.64+0x3800] ;  /* 0x00380006060d0981 */ /* 0x000168000c1e1900 */
[----:B------:R0:W5:Y:S02]  /*7c90*/  @!P0 LDG.E R13, desc[UR6][R4.64+0x3800] ;  /* 0x00380006040d8981 */ /* 0x000164000c1e1900 */
.L_x_89:
[----:B------:R-:W-:Y:S05]  /*7ca0*/  BSYNC.RECONVERGENT B0 ;  /* 0x0000000000007941 */ /* 0x000fea0003800200 */
.L_x_88:
[----:B------:R-:W-:Y:S04]  /*7cb0*/  BSSY.RECONVERGENT B0, `(.L_x_90) ;  /* 0x0000005000007945 */ /* 0x000fe80003800200 */
[----:B------:R-:W-:Y:S05]  /*7cc0*/  @P5 BRA `(.L_x_91) ;  /* 0x00000000000c5947 */ /* 0x000fea0003800000 */
[----:B------:R-:W-:-:S13]  /*7cd0*/  ISETP.GE.AND P0, PT, R29, R98, PT ;  /* 0x000000621d00720c */ /* 0x000fda0003f06270 */
[----:B------:R0:W5:Y:S04]  /*7ce0*/  @P0 LDG.E R18, desc[UR6][R6.64+0x4000] ;  /* 0x0040000606120981 */ /* 0x000168000c1e1900 */
[----:B------:R0:W5:Y:S02]  /*7cf0*/  @!P0 LDG.E R18, desc[UR6][R4.64+0x4000] ;  /* 0x0040000604128981 */ /* 0x000164000c1e1900 */
.L_x_91:
[----:B------:R-:W-:Y:S05]  /*7d00*/  BSYNC.RECONVERGENT B0 ;  /* 0x0000000000007941 */ /* 0x000fea0003800200 */
.L_x_90:
[-C--:B------:R-:W-:Y:S01]  /*7d10*/  ISETP.GE.AND P5, PT, R95, R96.reuse, PT ;  /* 0x000000605f00720c */ /* 0x080fe20003fa6270 */
[C---:B------:R-:W-:Y:S01]  /*7d20*/  VIADD R93, R19.reuse, 0x1600 ;  /* 0x00001600135d7836 */ /* 0x040fe20000000000 */
[C---:B------:R-:W-:Y:S01]  /*7d30*/  LOP3.LUT R92, R19.reuse, 0x1800, RZ, 0xfc, !PT ;  /* 0x00001800135c7812 */ /* 0x040fe200078efcff */
[C---:B------:R-:W-:Y:S01]  /*7d40*/  VIADD R91, R19.reuse, 0x1a00 ;  /* 0x00001a00135b7836 */ /* 0x040fe20000000000 */
[C---:B------:R-:W-:Y:S01]  /*7d50*/  LOP3.LUT R90, R19.reuse, 0x1c00, RZ, 0xfc, !PT ;  /* 0x00001c00135a7812 */ /* 0x040fe200078efcff */
[----:B------:R-:W-:Y:S01]  /*7d60*/  VIADD R89, R19, 0x1e00 ;  /* 0x00001e0013597836 */ /* 0x000fe20000000000 */
[----:B------:R-:W-:Y:S01]  /*7d70*/  BSSY.RECONVERGENT B0, `(.L_x_92) ;  /* 0x000000c000007945 */ /* 0x000fe20003800200 */
[-C--:B------:R-:W-:Y:S02]  /*7d80*/  ISETP.GE.AND P6, PT, R94, R96.reuse, PT ;  /* 0x000000605e00720c */ /* 0x080fe40003fc6270 */
[-C--:B------:R-:W-:Y:S02]  /*7d90*/  ISETP.GE.AND P0, PT, R93, R96.reuse, PT ;  /* 0x000000605d00720c */ /* 0x080fe40003f06270 */
[----:B------:R-:W-:-:S02]  /*7da0*/  ISETP.GE.AND P1, PT, R92, R96, PT ;  /* 0x000000605c00720c */ /* 0x000fc40003f26270 */
        /* <DEDUP_REMOVED lines=8> */
.L_x_93:
[----:B------:R-:W-:Y:S05]  /*7e30*/  BSYNC.RECONVERGENT B0 ;  /* 0x0000000000007941 */ /* 0x000fea0003800200 */
.L_x_92:
[----:B------:R-:W-:Y:S01]  /*7e40*/  BSSY.RECONVERGENT B0, `(.L_x_94) ;  /* 0x0000007000007945 */ /* 0x000fe20003800200 */
[----:B------:R-:W-:Y:S01]  /*7e50*/  ISETP.GE.AND P5, PT, R88, R96, PT ;  /* 0x000000605800720c */ /* 0x000fe20003fa6270 */
[----:B------:R-:W-:Y:S02]  /*7e60*/  VIADD R87, R19, 0x2200 ;  /* 0x0000220013577836 */ /* 0x000fe40000000000 */
[----:B------:R-:W-:Y:S10]  /*7e70*/  @P6 BRA `(.L_x_95) ;  /* 0x00000000000c6947 */ /* 0x000ff40003800000 */
[----:B------:R-:W-:-:S13]  /*7e80*/  ISETP.GE.AND P6, PT, R94, R98, PT ;  /* 0x000000625e00720c */ /* 0x000fda0003fc6270 */
[----:B------:R0:W5:Y:S04]  /*7e90*/  @P6 LDG.E R21, desc[UR6][R6.64+0x5000] ;  /* 0x0050000606156981 */ /* 0x000168000c1e1900 */
[----:B------:R0:W5:Y:S02]  /*7ea0*/  @!P6 LDG.E R21, desc[UR6][R4.64+0x5000] ;  /* 0x005000060415e981 */ /* 0x000164000c1e1900 */
.L_x_95:
[----:B------:R-:W-:Y:S05]  /*7eb0*/  BSYNC.RECONVERGENT B0 ;  /* 0x0000000000007941 */ /* 0x000fea0003800200 */
.L_x_94:
[----:B------:R-:W-:Y:S01]  /*7ec0*/  BSSY.RECONVERGENT B0, `(.L_x_96) ;  /* 0x0000007000007945 */ /* 0x000fe20003800200 */
[----:B------:R-:W-:Y:S02]  /*7ed0*/  ISETP.GE.AND P6, PT, R87, R96, PT ;  /* 0x000000605700720c */ /* 0x000fe40003fc6270 */
[----:B------:R-:W-:Y:S01]  /*7ee0*/  LOP3.LUT R86, R19, 0x2400, RZ, 0xfc, !PT ;  /* 0x0000240013567812 */ /* 0x000fe200078efcff */
[----:B------:R-:W-:Y:S10]  /*7ef0*/  @P0 BRA `(.L_x_97) ;  /* 0x00000000000c0947 */ /* 0x000ff40003800000 */
[----:B------:R-:W-:-:S13]  /*7f00*/  ISETP.GE.AND P0, PT, R93, R98, PT ;  /* 0x000000625d00720c */ /* 0x000fda0003f06270 */
[----:B------:R0:W5:Y:S04]  /*7f10*/  @P0 LDG.E R22, desc[UR6][R6.64+0x5800] ;  /* 0x0058000606160981 */ /* 0x000168000c1e1900 */
[----:B------:R0:W5:Y:S02]  /*7f20*/  @!P0 LDG.E R22, desc[UR6][R4.64+0x5800] ;  /* 0x0058000604168981 */ /* 0x000164000c1e1900 */
.L_x_97:
[----:B------:R-:W-:Y:S05]  /*7f30*/  BSYNC.RECONVERGENT B0 ;  /* 0x0000000000007941 */ /* 0x000fea0003800200 */
.L_x_96:
[----:B------:R-:W-:Y:S01]  /*7f40*/  BSSY.RECONVERGENT B0, `(.L_x_98) ;  /* 0x0000006000007945 */ /* 0x000fe20003800200 */
[----:B------:R-:W-:-:S03]  /*7f50*/  ISETP.GE.AND P0, PT, R86, R96, PT ;  /* 0x000000605600720c */ /* 0x000fc60003f06270 */
[----:B------:R-:W-:Y:S10]  /*7f60*/  @P1 BRA `(.L_x_99) ;  /* 0x00000000000c1947 */ /* 0x000ff40003800000 */
[----:B------:R-:W-:-:S13]  /*7f70*/  ISETP.GE.AND P1, PT, R92, R98, PT ;  /* 0x000000625c00720c */ /* 0x000fda0003f26270 */
[----:B------:R0:W5:Y:S04]  /*7f80*/  @P1 LDG.E R23, desc[UR6][R6.64+0x6000] ;  /* 0x0060000606171981 */ /* 0x000168000c1e1900 */
[----:B------:R0:W5:Y:S02]  /*7f90*/  @!P1 LDG.E R23, desc[UR6][R4.64+0x6000] ;  /* 0x0060000604179981 */ /* 0x000164000c1e1900 */
.L_x_99:
[----:B------:R-:W-:Y:S05]  /*7fa0*/  BSYNC.RECONVERGENT B0 ;  /* 0x0000000000007941 */ /* 0x000fea0003800200 */
.L_x_98:
[----:B------:R-:W-:Y:S04]  /*7fb0*/  BSSY.RECONVERGENT B0, `(.L_x_100) ;  /* 0x0000005000007945 */ /* 0x000fe80003800200 */
[----:B------:R-:W-:Y:S05]  /*7fc0*/  @P2 BRA `(.L_x_101) ;  /* 0x00000000000c2947 */ /* 0x000fea0003800000 */
[----:B------:R-:W-:-:S13]  /*7fd0*/  ISETP.GE.AND P1, PT, R91, R98, PT ;  /* 0x000000625b00720c */ /* 0x000fda0003f26270 */
[----:B------:R0:W5:Y:S04]  /*7fe0*/  @P1 LDG.E R24, desc[UR6][R6.64+0x6800] ;  /* 0x0068000606181981 */ /* 0x000168000c1e1900 */
[----:B------:R0:W5:Y:S02]  /*7ff0*/  @!P1 LDG.E R24, desc[UR6][R4.64+0x6800] ;  /* 0x0068000604189981 */ /* 0x000164000c1e1900 */
.L_x_101:
[----:B------:R-:W-:Y:S05]  /*8000*/  BSYNC.RECONVERGENT B0 ;  /* 0x0000000000007941 */ /* 0x000fea0003800200 */
.L_x_100:
[----:B------:R-:W-:Y:S04]  /*8010*/  BSSY.RECONVERGENT B0, `(.L_x_102) ;  /* 0x0000005000007945 */ /* 0x000fe80003800200 */
[----:B------:R-:W-:Y:S05]  /*8020*/  @P3 BRA `(.L_x_103) ;  /* 0x00000000000c3947 */ /* 0x000fea0003800000 */
[----:B------:R-:W-:-:S13]  /*8030*/  ISETP.GE.AND P1, PT, R90, R98, PT ;  /* 0x000000625a00720c */ /* 0x000fda0003f26270 */
[----:B------:R0:W5:Y:S04]  /*8040*/  @P1 LDG.E R25, desc[UR6][R6.64+0x7000] ;  /* 0x0070000606191981 */ /* 0x000168000c1e1900 */
[----:B------:R0:W5:Y:S02]  /*8050*/  @!P1 LDG.E R25, desc[UR6][R4.64+0x7000] ;  /* 0x0070000604199981 */ /* 0x000164000c1e1900 */
.L_x_103:
[----:B------:R-:W-:Y:S05]  /*8060*/  BSYNC.RECONVERGENT B0 ;  /* 0x0000000000007941 */ /* 0x000fea0003800200 */
.L_x_102:
[----:B------:R-:W-:Y:S04]  /*8070*/  BSSY.RECONVERGENT B0, `(.L_x_104) ;  /* 0x0000005000007945 */ /* 0x000fe80003800200 */
[----:B------:R-:W-:Y:S05]  /*8080*/  @P4 BRA `(.L_x_105) ;  /* 0x00000000000c4947 */ /* 0x000fea0003800000 */
[----:B------:R-:W-:-:S13]  /*8090*/  ISETP.GE.AND P1, PT, R89, R98, PT ;  /* 0x000000625900720c */ /* 0x000fda0003f26270 */
[----:B------:R0:W5:Y:S04]  /*80a0*/  @P1 LDG.E R26, desc[UR6][R6.64+0x7800] ;  /* 0x00780006061a1981 */ /* 0x000168000c1e1900 */
[----:B------:R0:W5:Y:S02]  /*80b0*/  @!P1 LDG.E R26, desc[UR6][R4.64+0x7800] ;  /* 0x00780006041a9981 */ /* 0x000164000c1e1900 */
.L_x_105:
[----:B------:R-:W-:Y:S05]  /*80c0*/  BSYNC.RECONVERGENT B0 ;  /* 0x0000000000007941 */ /* 0x000fea0003800200 */
.L_x_104:
[----:B------:R-:W-:Y:S04]  /*80d0*/  BSSY.RECONVERGENT B0, `(.L_x_106) ;  /* 0x0000005000007945 */ /* 0x000fe80003800200 */
[----:B------:R-:W-:Y:S05]  /*80e0*/  @P5 BRA `(.L_x_107) ;  /* 0x00000000000c5947 */ /* 0x000fea0003800000 */
[----:B------:R-:W-:-:S13]  /*80f0*/  ISETP.GE.AND P1, PT, R88, R98, PT ;  /* 0x000000625800720c */ /* 0x000fda0003f26270 */
[----:B------:R0:W5:Y:S04]  /*8100*/  @P1 LDG.E R27, desc[UR6][R6.64+0x8000] ;  /* 0x00800006061b1981 */ /* 0x000168000c1e1900 */
[----:B------:R0:W5:Y:S02]  /*8110*/  @!P1 LDG.E R27, desc[UR6][R4.64+0x8000] ;  /* 0x00800006041b9981 */ /* 0x000164000c1e1900 */
.L_x_107:
[----:B------:R-:W-:Y:S05]  /*8120*/  BSYNC.RECONVERGENT B0 ;  /* 0x0000000000007941 */ /* 0x000fea0003800200 */
.L_x_106:
[----:B------:R-:W-:Y:S04]  /*8130*/  BSSY.RECONVERGENT B0, `(.L_x_108) ;  /* 0x0000005000007945 */ /* 0x000fe80003800200 */
[----:B------:R-:W-:Y:S05]  /*8140*/  @P6 BRA `(.L_x_109) ;  /* 0x00000000000c6947 */ /* 0x000fea0003800000 */
[----:B------:R-:W-:-:S13]  /*8150*/  ISETP.GE.AND P1, PT, R87, R98, PT ;  /* 0x000000625700720c */ /* 0x000fda0003f26270 */
[----:B------:R0:W5:Y:S04]  /*8160*/  @P1 LDG.E R28, desc[UR6][R6.64+0x8800] ;  /* 0x00880006061c1981 */ /* 0x000168000c1e1900 */
[----:B------:R0:W5:Y:S02]  /*8170*/  @!P1 LDG.E R28, desc[UR6][R4.64+0x8800] ;  /* 0x00880006041c9981 */ /* 0x000164000c1e1900 */
.L_x_109:
[----:B------:R-:W-:Y:S05]  /*8180*/  BSYNC.RECONVERGENT B0 ;  /* 0x0000000000007941 */ /* 0x000fea0003800200 */
.L_x_108:
[----:B------:R-:W-:Y:S04]  /*8190*/  BSSY.RECONVERGENT B0, `(.L_x_110) ;  /* 0x0000005000007945 */ /* 0x000fe80003800200 */
[----:B------:R-:W-:Y:S05]  /*81a0*/  @P0 BRA `(.L_x_111) ;  /* 0x00000000000c0947 */ /* 0x000fea0003800000 */
[----:B------:R-:W-:-:S13]  /*81b0*/  ISETP.GE.AND P0, PT, R86, R98, PT ;  /* 0x000000625600720c */ /* 0x000fda0003f06270 */
[----:B------:R0:W5:Y:S04]  /*81c0*/  @P0 LDG.E R29, desc[UR6][R6.64+0x9000] ;  /* 0x00900006061d0981 */ /* 0x000168000c1e1900 */
[----:B------:R0:W5:Y:S02]  /*81d0*/  @!P0 LDG.E R29, desc[UR6][R4.64+0x9000] ;  /* 0x00900006041d8981 */ /* 0x000164000c1e1900 */
.L_x_111:
[----:B------:R-:W-:Y:S05]  /*81e0*/  BSYNC.RECONVERGENT B0 ;  /* 0x0000000000007941 */ /* 0x000fea0003800200 */
.L_x_110:
[----:B------:R-:W0:Y:S02]  /*81f0*/  S2UR UR5, SR_CgaCtaId ;  /* 0x00000000000579c3 */ /* 0x000e240000008800 */
[----:B01234-:R-:W-:Y:S01]  /*8200*/  IMAD R5, R19, 0x13, RZ ;  /* 0x0000001313057824 */ /* 0x01ffe200078e02ff */
[----:B------:R-:W-:Y:S01]  /*8210*/  UMOV UR4, 0x400 ;  /* 0x0000040000047882 */ /* 0x000fe20000000000 */
[----:B------:R-:W-:Y:S03]  /*8220*/  BSSY.RECONVERGENT B0, `(.L_x_112) ;  /* 0x000002c000007945 */ /* 0x000fe60003800200 */
[----:B------:R-:W-:-:S04]  /*8230*/  VIMNMX R5, PT, PT, R96, R5, PT ;  /* 0x0000000560057248 */ /* 0x000fc80003fe0100 */
[----:B------:R-:W-:Y:S02]  /*8240*/  VIADDMNMX R82, R5, -R3, RZ, !PT ;  /* 0x8000000305527246 */ /* 0x000fe400078001ff */
[----:B------:R-:W-:-:S04]  /*8250*/  VIMNMX R7, PT, PT, R98, R5, PT ;  /* 0x0000000562077248 */ /* 0x000fc80003fe0100 */
[----:B------:R-:W-:Y:S01]  /*8260*/  ISETP.GE.AND P0, PT, R82, R7, PT ;  /* 0x000000075200720c */ /* 0x000fe20003f06270 */
[----:B------:R-:W-:-:S06]  /*8270*/  ULEA UR4, UR5, UR4, 0x18 ;  /* 0x0000000405047291 */ /* 0x000fcc000f8ec0ff */
[----:B------:R-:W-:-:S04]  /*8280*/  IMAD.U32 R102, RZ, RZ, UR4 ;  /* 0x00000004ff667e24 */ /* 0x000fc8000f8e00ff */
[----:B------:R-:W-:-:S05]  /*8290*/  IMAD R31, R19, 0x4, R102 ;  /* 0x00000004131f7824 */ /* 0x000fca00078e0266 */
[----:B-----5:R0:W-:Y:S04]  /*82a0*/  STS [R31+0x2800], R10 ;  /* 0x0028000a1f007388 */ /* 0x0201e80000000800 */
[----:B------:R1:W-:Y:S04]  /*82b0*/  STS [R31+0x800], R0 ;  /* 0x000800001f007388 */ /* 0x0003e80000000800 */
[----:B------:R2:W-:Y:S01]  /*82c0*/  STS [R31+0x1000], R2 ;  /* 0x001000021f007388 */ /* 0x0005e20000000800 */
[----:B0-----:R-:W-:-:S03]  /*82d0*/  VIADD R10, R102, 0x800 ;  /* 0x00000800660a7836 */ /* 0x001fc60000000000 */
[----:B------:R2:W-:Y:S01]  /*82e0*/  STS [R31+0x1800], R8 ;  /* 0x001800081f007388 */ /* 0x0005e20000000800 */
[----:B-1----:R-:W-:-:S03]  /*82f0*/  IMAD R0, R98, 0x4, R10 ;  /* 0x0000000462007824 */ /* 0x002fc600078e020a */
        /* <DEDUP_REMOVED lines=17> */
.L_x_114:
[----:B--2---:R-:W-:-:S05]  /*8410*/  IMAD.IADD R2, R7, 0x1, R82 ;  /* 0x0000000107027824 */ /* 0x004fca00078e0252 */
        /* <DEDUP_REMOVED lines=12> */
.L_x_113:
[----:B------:R-:W-:Y:S05]  /*84e0*/  BSYNC.RECONVERGENT B0 ;  /* 0x0000000000007941 */ /* 0x000fea0003800200 */
.L_x_112:
[----:B--2---:R-:W-:Y:S01]  /*84f0*/  IMAD.IADD R13, R5, 0x1, -R82 ;  /* 0x00000001050d7824 */ /* 0x004fe200078e0a52 */
        /* <DEDUP_REMOVED lines=38> */
.L_x_119:
        /* <DEDUP_REMOVED lines=10> */
.L_x_120:
[----:B------:R-:W-:-:S13]  /*8800*/  ISETP.GE.AND P0, PT, R7, R2, PT ;  /* 0x000000020700720c */ /* 0x000fda0003f06270 */
[----:B------:R-:W-:Y:S05]  /*8810*/  @P0 BREAK.RELIABLE B2 ;  /* 0x0000000000020942 */ /* 0x000fea0003800100 */
[----:B------:R-:W-:Y:S05]  /*8820*/  @P0 BRA `(.L_x_121) ;  /* 0x0000000000280947 */ /* 0x000fea0003800000 */
[----:B------:R-:W-:Y:S05]  /*8830*/  BSYNC.RELIABLE B2 ;  /* 0x0000000000027941 */ /* 0x000fea0003800100 */
.L_x_118:
        /* <DEDUP_REMOVED lines=9> */
.L_x_121:
[----:B------:R-:W-:Y:S05]  /*88d0*/  BSYNC.RECONVERGENT B1 ;  /* 0x0000000000017941 */ /* 0x000fea0003800200 */
.L_x_117:
        /* <DEDUP_REMOVED lines=31> */
.L_x_124:
        /* <DEDUP_REMOVED lines=10> */
.L_x_125:
[----:B------:R-:W-:-:S13]  /*8b70*/  ISETP.GE.AND P0, PT, R2, R9, PT ;  /* 0x000000090200720c */ /* 0x000fda0003f06270 */
[----:B------:R-:W-:Y:S05]  /*8b80*/  @P0 BREAK.RELIABLE B2 ;  /* 0x0000000000020942 */ /* 0x000fea0003800100 */
[----:B------:R-:W-:Y:S05]  /*8b90*/  @P0 BRA `(.L_x_126) ;  /* 0x0000000000280947 */ /* 0x000fea0003800000 */
[----:B------:R-:W-:Y:S05]  /*8ba0*/  BSYNC.RELIABLE B2 ;  /* 0x0000000000027941 */ /* 0x000fea0003800100 */
.L_x_123:
        /* <DEDUP_REMOVED lines=9> */
.L_x_126:
[----:B------:R-:W-:Y:S05]  /*8c40*/  BSYNC.RECONVERGENT B1 ;  /* 0x0000000000017941 */ /* 0x000fea0003800200 */
.L_x_122:
[----:B------:R-:W-:Y:S01]  /*8c50*/  IMAD.IADD R4, R13, 0x1, -R2 ;  /* 0x000000010d047824 */ /* 0x000fe200078e0a02 */
[----:B------:R-:W-:Y:S01]  /*8c60*/  BSSY.RECONVERGENT B1, `(.L_x_127) ;  /* 0x0000014000017945 */ /* 0x000fe20003800200 */
[----:B------:R-:W-:-:S03]  /*8c70*/  IMAD.MOV.U32 R9, RZ, RZ, RZ ;  /* 0x000000ffff097224 */ /* 0x000fc600078e00ff */
[----:B------:R-:W-:-:S04]  /*8c80*/  IADD3 R23, PT, PT, R4, R82, -R7 ;  /* 0x0000005204177210 */ /* 0x000fc80007ffe807 */
[----:B------:R-:W-:-:S04]  /*8c90*/  SHF.R.S32.HI R0, RZ, 0x1, R23 ;  /* 0x00000001ff007819 */ /* 0x000fc80000011417 */
[----:B------:R-:W-:-:S04]  /*8ca0*/  VIMNMX R6, PT, PT, R4, R0, !PT ;  /* 0x0000000004067248 */ /* 0x000fc80007fe0100 */
[----:B------:R-:W-:-:S04]  /*8cb0*/  IADD3 R2, PT, PT, R2, 0x1, R6 ;  /* 0x0000000102027810 */ /* 0x000fc80007ffe006 */
[----:B------:R-:W-:-:S05]  /*8cc0*/  VIMNMX R2, PT, PT, R2, R3, PT ;  /* 0x0000000302027248 */ /* 0x000fca0003fe0100 */
[----:B------:R-:W-:-:S05]  /*8cd0*/  IMAD.IADD R2, R2, 0x1, -R13 ;  /* 0x0000000102027824 */ /* 0x000fca00078e0a0d */
[----:B------:R-:W-:-:S13]  /*8ce0*/  ISETP.GE.AND P0, PT, R2, 0x1, PT ;  /* 0x000000010200780c */ /* 0x000fda0003f06270 */
[----:B------:R-:W-:Y:S05]  /*8cf0*/  @!P0 BRA `(.L_x_128) ;  /* 0x0000000000288947 */ /* 0x000fea0003800000 */
[----:B------:R-:W-:-:S07]  /*8d00*/  IMAD.MOV.U32 R9, RZ, RZ, RZ ;  /* 0x000000ffff097224 */ /* 0x000fce00078e00ff */
.L_x_129:
        /* <DEDUP_REMOVED lines=9> */
.L_x_128:
[----:B------:R-:W-:Y:S05]  /*8da0*/  BSYNC.RECONVERGENT B1 ;  /* 0x0000000000017941 */ /* 0x000fea0003800200 */
.L_x_127:
        /* <DEDUP_REMOVED lines=8> */
.L_x_116:
[----:B------:R-:W-:Y:S05]  /*8e30*/  BSYNC.RECONVERGENT B0 ;  /* 0x0000000000007941 */ /* 0x000fea0003800200 */
.L_x_115:
[----:B------:R-:W-:Y:S05]  /*8e40*/  WARPSYNC.ALL ;  /* 0x0000000000007948 */ /* 0x000fea0003800000 */
[C---:B------:R-:W-:Y:S01]  /*8e50*/  ISETP.NE.AND P0, PT, R19.reuse, RZ, PT ;  /* 0x000000ff1300720c */ /* 0x040fe20003f05270 */
[----:B------:R-:W-:Y:S01]  /*8e60*/  IMAD.U32 R0, R98, 0x10000, RZ ;  /* 0x0001000062007824 */ /* 0x000fe200078e00ff */
[----:B------:R-:W-:Y:S01]  /*8e70*/  IADD3 R5, PT, PT, R2, R5, -R82 ;  /* 0x0000000502057210 */ /* 0x000fe20007ffe852 */
[----:B------:R-:W-:Y:S01]  /*8e80*/  VIADD R4, R19, 0xffffffff ;  /* 0xffffffff13047836 */ /* 0x000fe20000000000 */
[----:B------:R-:W-:Y:S01]  /*8e90*/  LOP3.LUT R97, R97, 0xfffffff7, RZ, 0xc0, !PT ;  /* 0xfffffff761617812 */ /* 0x000fe200078ec0ff */
[----:B------:R-:W-:Y:S01]  /*8ea0*/  IMAD R11, R82, 0x4, R102 ;  /* 0x00000004520b7824 */ /* 0x000fe200078e0266 */
[----:B------:R-:W-:Y:S01]  /*8eb0*/  LOP3.LUT R3, R0, R3, RZ, 0xfc, !PT ;  /* 0x0000000300037212 */ /* 0x000fe200078efcff */
[----:B------:R-:W-:Y:S01]  /*8ec0*/  IMAD.U32 R0, R82, 0x10000, RZ ;  /* 0x0001000052007824 */ /* 0x000fe200078e00ff */
[----:B------:R-:W-:Y:S01]  /*8ed0*/  SEL R7, R4, 0x1ff, P0 ;  /* 0x000001ff04077807 */ /* 0x000fe20000000000 */
[----:B------:R-:W-:Y:S01]  /*8ee0*/  IMAD.IADD R13, R98, 0x1, R5 ;  /* 0x00000001620d7824 */ /* 0x000fe200078e0205 */
[----:B------:R-:W-:Y:S01]  /*8ef0*/  LOP3.LUT R97, R97, 0xffff7fff, RZ, 0xc0, !PT ;  /* 0xffff7fff61617812 */ /* 0x000fe200078ec0ff */
[----:B------:R-:W-:-:S02]  /*8f00*/  IMAD R2, R82, 0x4, R10 ;  /* 0x0000000452027824 */ /* 0x000fc400078e020a */
[----:B------:R-:W-:Y:S01]  /*8f10*/  @P0 LOP3.LUT R3, R5, R0, RZ, 0xfc, !PT ;  /* 0x0000000005030212 */ /* 0x000fe200078efcff */
[--C-:B------:R-:W-:Y:S02]  /*8f20*/  IMAD R0, R7, 0x4, R102.reuse ;  /* 0x0000000407007824 */ /* 0x100fe400078e0266 */
[C---:B------:R-:W-:Y:S02]  /*8f30*/  IMAD R12, R13.reuse, 0x4, R102 ;  /* 0x000000040d0c7824 */ /* 0x040fe400078e0266 */
[----:B------:R-:W-:Y:S01]  /*8f40*/  IMAD.MOV.U32 R78, RZ, RZ, R13 ;  /* 0x000000ffff4e7224 */ /* 0x000fe200078e000d */
[----:B------:R0:W-:Y:S01]  /*8f50*/  STS [R0], R3 ;  /* 0x0000000300007388 */ /* 0x0001e20000000800 */
[----:B------:R-:W-:Y:S01]  /*8f60*/  IMAD.MOV.U32 R83, RZ, RZ, R82 ;  /* 0x000000ffff537224 */ /* 0x000fe200078e0052 */
[----:B------:R-:W-:Y:S01]  /*8f70*/  BAR.SYNC.DEFER_BLOCKING 0x0 ;  /* 0x0000000000007b1d */ /* 0x000fe20000010000 */
[----:B0-----:R-:W-:-:S05]  /*8f80*/  IMAD R0, R13, 0x4, R10 ;  /* 0x000000040d007824 */ /* 0x001fca00078e020a */
        /* <DEDUP_REMOVED lines=50> */
[----:B------:R-:W-:-:S11]  /*92b0*/  @!P2 ISETP.LT.AND P0, PT, R76, R81, PT ;  /* 0x000000514c00a20c */ /* 0x000fd60003f01270 */
        /* <DEDUP_REMOVED lines=92> */
[CC--:B0-----:R-:W-:Y:S02]  /*9880*/  @!P4 ISETP.LT.AND P5, PT, R65.reuse, R60.reuse, PT ;  /* 0x0000003c4100c20c */ /* 0x0c1fe40003fa1270 */
[----:B------:R-:W-:Y:S02]  /*9890*/  @!P4 ISETP.LT.AND P2, PT, R60, R65, PT ;  /* 0x000000413c00c20c */ /* 0x000fe40003f41270 */
[----:B------:R-:W-:Y:S02]  /*98a0*/  SEL R8, R65, R60, P5 ;  /* 0x0000003c41087207 */ /* 0x000fe40002800000 */
[----:B------:R-:W-:Y:S02]  /*98b0*/  ISETP.GE.AND P4, PT, R3, R30, PT ;  /* 0x0000001e0300720c */ /* 0x000fe40003f86270 */
        /* <DEDUP_REMOVED lines=68> */
[C-C-:B------:R-:W-:Y:S01]  /*9d00*/  @!P1 IMAD R2, R54.reuse, 0x4, R102.reuse ;  /* 0x0000000436029824 */ /* 0x140fe200078e0266 */
[----:B------:R-:W-:Y:S01]  /*9d10*/  SEL R45, RZ, 0x200, !P5 ;  /* 0x00000200ff2d7807 */ /* 0x000fe20006800000 */
[----:B------:R-:W-:Y:S01]  /*9d20*/  @!P4 IMAD R0, R59, 0x4, R102 ;  /* 0x000000043b00c824 */ /* 0x000fe200078e0266 */
[----:B------:R-:W-:Y:S01]  /*9d30*/  ISETP.GE.AND P5, PT, R21, R30, PT ;  /* 0x0000001e1500720c */ /* 0x000fe20003fa6270 */
[C---:B------:R-:W-:Y:S01]  /*9d40*/  @!P1 VIADD R50, R54.reuse, 0x1 ;  /* 0x0000000136329836 */ /* 0x040fe20000000000 */
[----:B------:R-:W-:Y:S01]  /*9d50*/  @!P1 LDS R52, [R2+0x804] ;  /* 0x0008040002349984 */ /* 0x000fe20000000800 */
[----:B------:R-:W-:Y:S01]  /*9d60*/  @!P4 VIADD R55, R59, 0x1 ;  /* 0x000000013b37c836 */ /* 0x000fe20000000000 */
[----:B------:R-:W-:Y:S01]  /*9d70*/  SEL R45, R45, RZ, !P5 ;  /* 0x000000ff2d2d7207 */ /* 0x000fe20006800000 */
[----:B------:R-:W-:Y:S01]  /*9d80*/  IMAD.IADD R21, R54, 0x1, R59 ;  /* 0x0000000136157824 */ /* 0x000fe200078e023b */
        /* <DEDUP_REMOVED lines=60> */
[----:B------:R-:W-:Y:S01]  /*a150*/  @!P5 LDS R53, [R22+0x804] ;  /* 0x000804001635d984 */ /* 0x000fe20000000800 */
[----:B------:R-:W-:Y:S02]  /*a160*/  @!P5 VIADD R21, R51, 0x1 ;  /* 0x000000013315d836 */ /* 0x000fe40000000000 */
[----:B------:R-:W-:Y:S01]  /*a170*/  @!P3 IMAD.MOV.U32 R0, RZ, RZ, R23 ;  /* 0x000000ffff00b224 */ /* 0x000fe200078e0017 */
[----:B------:R0:W1:Y:S01]  /*a180*/  @!P3 LDS R2, [R24+0x804] ;  /* 0x000804001802b984 */ /* 0x0000620000000800 */
[----:B------:R-:W-:Y:S01]  /*a190*/  @!P5 IMAD.MOV.U32 R51, RZ, RZ, R21 ;  /* 0x000000ffff33d224 */ /* 0x000fe200078e0015 */
[----:B------:R-:W-:Y:S01]  /*a1a0*/  PLOP3.LUT P5, PT, P5, P3, PT, 0x28, 0x82 ;  /* 0x000000000082781c */ /* 0x000fe20002fa6570 */
[----:B------:R-:W-:Y:S01]  /*a1b0*/  IMAD.IADD R21, R50, 0x1, R55 ;  /* 0x0000000132157824 */ /* 0x000fe200078e0237 */
[----:B------:R-:W-:Y:S01]  /*a1c0*/  ISETP.GE.AND P2, PT, R0, R29, PT ;  /* 0x0000001d0000720c */ /* 0x000fe20003f46270 */
[----:B------:R-:W-:Y:S01]  /*a1d0*/  IMAD.MOV.U32 R23, RZ, RZ, R0 ;  /* 0x000000ffff177224 */ /* 0x000fe200078e0000 */
[----:B------:R-:W-:-:S02]  /*a1e0*/  SEL R47, RZ, 0x2000, !P5 ;  /* 0x00002000ff2f7807 */ /* 0x000fc40006800000 */
[CC--:B------:R-:W-:Y:S01]  /*a1f0*/  ISETP.GE.OR P4, PT, R51.reuse, R28.reuse, P2 ;  /* 0x0000001c3300720c */ /* 0x0c0fe20001786670 */
[----:B0-----:R-:W-:Y:S01]  /*a200*/  IMAD.MOV.U32 R24, RZ, RZ, R51 ;  /* 0x000000ffff187224 */ /* 0x001fe200078e0033 */
[CC--:B------:R-:W-:Y:S02]  /*a210*/  ISETP.LT.AND P1, PT, R51.reuse, R28.reuse, P2 ;  /* 0x0000001c3300720c */ /* 0x0c0fe40001721270 */
[----:B------:R-:W-:-:S09]  /*a220*/  ISETP.GE.AND P2, PT, R51, R28, PT ;  /* 0x0000001c3300720c */ /* 0x000fd20003f46270 */
[----:B-1----:R-:W-:Y:S01]  /*a230*/  @!P4 ISETP.LT.AND P1, PT, R53, R2, PT ;  /* 0x000000023500c20c */ /* 0x002fe20003f21270 */
[----:B------:R-:W-:Y:S01]  /*a240*/  IMAD.MOV.U32 R22, RZ, RZ, R2 ;  /* 0x000000ffff167224 */ /* 0x000fe200078e0002 */
[----:B------:R-:W-:Y:S02]  /*a250*/  @!P4 ISETP.LT.AND P2, PT, R2, R53, PT ;  /* 0x000000350200c20c */ /* 0x000fe40003f41270 */
[----:B------:R-:W-:Y:S01]  /*a260*/  ISETP.GE.AND P4, PT, R21, R30, PT ;  /* 0x0000001e1500720c */ /* 0x000fe20003f86270 */
[----:B------:R-:W-:-:S03]  /*a270*/  IMAD.MOV.U32 R21, RZ, RZ, R53 ;  /* 0x000000ffff157224 */ /* 0x000fc600078e0035 */
        /* <DEDUP_REMOVED lines=38> */
[----:B------:R-:W-:Y:S01]  /*a4e0*/  ISETP.GE.AND P2, PT, R24, R28, PT ;  /* 0x0000001c1800720c */ /* 0x000fe20003f46270 */
[----:B0-----:R-:W-:-:S08]  /*a4f0*/  IMAD.MOV.U32 R38, RZ, RZ, R21 ;  /* 0x000000ffff267224 */ /* 0x001fd000078e0015 */
[----:B-1----:R-:W-:Y:S01]  /*a500*/  @!P4 ISETP.LT.AND P1, PT, R21, R22, PT ;  /* 0x000000161500c20c */ /* 0x002fe20003f21270 */
[----:B------:R-:W-:Y:S01]  /*a510*/  IMAD.MOV.U32 R41, RZ, RZ, R22 ;  /* 0x000000ffff297224 */ /* 0x000fe200078e0016 */
[----:B------:R-:W-:Y:S02]  /*a520*/  @!P4 ISETP.LT.AND P2, PT, R22, R21, PT ;  /* 0x000000151600c20c */ /* 0x000fe40003f41270 */
[----:B------:R-:W-:-:S04]  /*a530*/  ISETP.GE.AND P4, PT, R27, R30, PT ;  /* 0x0000001e1b00720c */ /* 0x000fc80003f86270 */
[----:B------:R-:W-:-:S05]  /*a540*/  SEL R35, R35, RZ, !P4 ;  /* 0x000000ff23237207 */ /* 0x000fca0006000000 */
[--C-:B------:R-:W-:Y:S01]  /*a550*/  @!P1 IMAD R36, R23, 0x4, R102.reuse ;  /* 0x0000000417249824 */ /* 0x100fe200078e0266 */
[----:B------:R-:W-:Y:S01]  /*a560*/  @P1 LOP3.LUT R97, R97, 0x1, RZ, 0xfc, !PT ;  /* 0x0000000161611812 */ /* 0x000fe200078efcff */
[C---:B------:R-:W-:Y:S02]  /*a570*/  @!P2 IMAD R27, R24.reuse, 0x4, R102 ;  /* 0x00000004181ba824 */ /* 0x040fe400078e0266 */
[----:B------:R-:W-:Y:S01]  /*a580*/  @!P1 VIADD R104, R23, 0x1 ;  /* 0x0000000117689836 */ /* 0x000fe20000000000 */
[----:B------:R0:W-:Y:S01]  /*a590*/  @!P1 LDS R41, [R36+0x804] ;  /* 0x0008040024299984 */ /* 0x0001e20000000800 */
[----:B------:R-:W-:Y:S01]  /*a5a0*/  @!P2 VIADD R49, R24, 0x1 ;  /* 0x000000011831a836 */ /* 0x000fe20000000000 */
[----:B------:R-:W-:Y:S02]  /*a5b0*/  LOP3.LUT P6, RZ, R97, 0x2, RZ, 0xc0, !PT ;  /* 0x0000000261ff7812 */ /* 0x000fe400078cc0ff */
[----:B------:R-:W1:Y:S01]  /*a5c0*/  @!P2 LDS R38, [R27+0x804] ;  /* 0x000804001b26a984 */ /* 0x000e620000000800 */
[----:B------:R-:W-:Y:S01]  /*a5d0*/  ISETP.GE.AND P4, PT, R104, R29, PT ;  /* 0x0000001d6800720c */ /* 0x000fe20003f86270 */
[C---:B------:R-:W-:Y:S01]  /*a5e0*/  IMAD.IADD R101, R49.reuse, 0x1, R104 ;  /* 0x0000000131657824 */ /* 0x040fe200078e0268 */
[----:B------:R-:W-:-:S02]  /*a5f0*/  ISETP.GE.AND P5, PT, R49, R28, PT ;  /* 0x0000001c3100720c */ /* 0x000fc40003fa6270 */
[CC--:B------:R-:W-:Y:S02]  /*a600*/  ISETP.GE.OR P3, PT, R49.reuse, R28.reuse, P4 ;  /* 0x0000001c3100720c */ /* 0x0c0fe40002766670 */
[----:B------:R-:W-:Y:S02]  /*a610*/  ISETP.LT.AND P4, PT, R49, R28, P4 ;  /* 0x0000001c3100720c */ /* 0x000fe40002781270 */
[----:B------:R-:W-:Y:S02]  /*a620*/  PLOP3.LUT P2, PT, P2, P1, PT, 0x28, 0x82 ;  /* 0x000000000082781c */ /* 0x000fe40001742570 */
[----:B------:R-:W-:Y:S02]  /*a630*/  LOP3.LUT P1, RZ, R97, 0x8000, RZ, 0xc0, !PT ;  /* 0x0000800061ff7812 */ /* 0x000fe4000782c0ff */
[----:B0-----:R-:W-:Y:S02]  /*a640*/  SEL R36, RZ, 0x10000, !P2 ;  /* 0x00010000ff247807 */ /* 0x001fe40005000000 */
[----:B------:R-:W-:-:S02]  /*a650*/  P2R R106, PR, RZ, 0x40 ;  /* 0x00000040ff6a7803 */ /* 0x000fc40000000000 */
[----:B------:R-:W-:-:S04]  /*a660*/  LOP3.LUT P6, RZ, R97, 0x2000, RZ, 0xc0, !PT ;  /* 0x0000200061ff7812 */ /* 0x000fc800078cc0ff */
[----:B------:R-:W-:Y:S02]  /*a670*/  PLOP3.LUT P0, PT, P0, P6, PT, 0x28, 0x82 ;  /* 0x000000000082781c */ /* 0x000fe4000070c570 */
[----:B------:R-:W-:Y:S02]  /*a680*/  ISETP.NE.AND P6, PT, R106, RZ, PT ;  /* 0x000000ff6a00720c */ /* 0x000fe40003fc5270 */
[CC--:B-1----:R-:W-:Y:S02]  /*a690*/  @!P3 ISETP.LT.AND P4, PT, R38.reuse, R41.reuse, PT ;  /* 0x000000292600b20c */ /* 0x0c2fe40003f81270 */
[----:B------:R-:W-:Y:S02]  /*a6a0*/  @!P3 ISETP.LT.AND P5, PT, R41, R38, PT ;  /* 0x000000262900b20c */ /* 0x000fe40003fa1270 */
[----:B------:R-:W-:Y:S02]  /*a6b0*/  SEL R27, R38, R41, P4 ;  /* 0x00000029261b7207 */ /* 0x000fe40002000000 */
[----:B------:R-:W-:-:S02]  /*a6c0*/  ISETP.GE.AND P3, PT, R39, R30, PT ;  /* 0x0000001e2700720c */ /* 0x000fc40003f66270 */
[----:B------:R-:W-:Y:S02]  /*a6d0*/  SEL R40, R49, R104, P4 ;  /* 0x0000006831287207 */ /* 0x000fe40002000000 */
[----:B------:R-:W-:-:S03]  /*a6e0*/  SEL R48, R48, RZ, !P3 ;  /* 0x000000ff30307207 */ /* 0x000fc60005800000 */
        /* <DEDUP_REMOVED lines=12> */
[----:B------:R-:W-:Y:S02]  /*a7b0*/  SEL R39, RZ, 0x20000, !P4 ;  /* 0x00020000ff277807 */ /* 0x000fe40006000000 */
[----:B------:R-:W-:Y:S02]  /*a7c0*/  SEL R36, R36, RZ, !P2 ;  /* 0x000000ff24247207 */ /* 0x000fe40005000000 */
[C---:B------:R-:W-:Y:S01]  /*a7d0*/  ISETP.GE.AND P2, PT, R104.reuse, R29, PT ;  /* 0x0000001d6800720c */ /* 0x040fe20003f46270 */
[----:B------:R-:W-:Y:S01]  /*a7e0*/  IMAD.IADD R29, R104, 0x1, R49 ;  /* 0x00000001681d7824 */ /* 0x000fe200078e0231 */
[----:B------:R-:W-:-:S02]  /*a7f0*/  ISETP.GE.AND P3, PT, R49, R28, PT ;  /* 0x0000001c3100720c */ /* 0x000fc40003f66270 */
[CC--:B------:R-:W-:Y:S02]  /*a800*/  ISETP.GE.OR P4, PT, R49.reuse, R28.reuse, P2 ;  /* 0x0000001c3100720c */ /* 0x0c0fe40001786670 */
[----:B------:R-:W-:Y:S02]  /*a810*/  ISETP.LT.AND P2, PT, R49, R28, P2 ;  /* 0x0000001c3100720c */ /* 0x000fe40001741270 */
[----:B------:R-:W-:-:S09]  /*a820*/  LOP3.LUT P5, RZ, R97, 0x200, RZ, 0xc0, !PT ;  /* 0x0000020061ff7812 */ /* 0x000fd200078ac0ff */
[CC--:B0-----:R-:W-:Y:S02]  /*a830*/  @!P4 ISETP.LT.AND P2, PT, R38.reuse, R41.reuse, PT ;  /* 0x000000292600c20c */ /* 0x0c1fe40003f41270 */
[----:B------:R-:W-:Y:S02]  /*a840*/  @!P4 ISETP.LT.AND P3, PT, R41, R38, PT ;  /* 0x000000262900c20c */ /* 0x000fe40003f61270 */
[----:B------:R-:W-:Y:S02]  /*a850*/  SEL R41, R38, R41, P2 ;  /* 0x0000002926297207 */ /* 0x000fe40001000000 */
[----:B------:R-:W-:Y:S02]  /*a860*/  PLOP3.LUT P3, PT, P3, P2, PT, 0x28, 0x82 ;  /* 0x000000000082781c */ /* 0x000fe40001f64570 */
[----:B------:R-:W-:Y:S02]  /*a870*/  SEL R42, R49, R104, P2 ;  /* 0x00000068312a7207 */ /* 0x000fe40001000000 */
[----:B------:R-:W-:-:S02]  /*a880*/  SEL R28, RZ, 0x40000, !P3 ;  /* 0x00040000ff1c7807 */ /* 0x000fc40005800000 */
[-C--:B------:R-:W-:Y:S01]  /*a890*/  ISETP.GE.AND P2, PT, R29, R30.reuse, PT ;  /* 0x0000001e1d00720c */ /* 0x080fe20003f46270 */
[----:B------:R-:W-:Y:S01]  /*a8a0*/  IMAD.IADD R29, R13, 0x1, R82 ;  /* 0x000000010d1d7824 */ /* 0x000fe200078e0252 */
[----:B------:R-:W-:Y:S02]  /*a8b0*/  ISETP.GE.AND P4, PT, R101, R30, PT ;  /* 0x0000001e6500720c */ /* 0x000fe40003f86270 */
[----:B------:R-:W-:Y:S02]  /*a8c0*/  SEL R49, R28, RZ, !P2 ;  /* 0x000000ff1c317207 */ /* 0x000fe40005000000 */
[----:B------:R-:W-:Y:S02]  /*a8d0*/  LOP3.LUT P2, RZ, R97, 0x8, RZ, 0xc0, !PT ;  /* 0x0000000861ff7812 */ /* 0x000fe4000784c0ff */
[----:B------:R-:W-:Y:S01]  /*a8e0*/  SEL R101, R39, RZ, !P4 ;  /* 0x000000ff27657207 */ /* 0x000fe20006000000 */
[----:B------:R-:W-:Y:S01]  /*a8f0*/  IMAD.IADD R39, R74, 0x1, R79 ;  /* 0x000000014a277824 */ /* 0x000fe200078e024f */
[----:B------:R-:W-:-:S02]  /*a900*/  PLOP3.LUT P2, PT, P2, P1, PT, 0x28, 0x82 ;  /* 0x000000000082781c */ /* 0x000fc40001742570 */
[----:B------:R-:W-:Y:S02]  /*a910*/  LOP3.LUT P4, RZ, R97, 0x4000, RZ, 0xc0, !PT ;  /* 0x0000400061ff7812 */ /* 0x000fe4000788c0ff */
[----:B------:R-:W-:Y:S01]  /*a920*/  ISETP.LT.AND P2, PT, R29, R30, P2 ;  /* 0x0000001e1d00720c */ /* 0x000fe20001741270 */
[----:B------:R-:W-:Y:S01]  /*a930*/  IMAD.IADD R29, R70, 0x1, R75 ;  /* 0x00000001461d7824 */ /* 0x000fe200078e024b */
[----:B------:R-:W-:Y:S01]  /*a940*/  ISETP.NE.AND P1, PT, R37, RZ, PT ;  /* 0x000000ff2500720c */ /* 0x000fe20003f25270 */
[----:B------:R-:W-:Y:S01]  /*a950*/  IMAD.IADD R37, R78, 0x1, R83 ;  /* 0x000000014e257824 */ /* 0x000fe200078e0253 */
[C---:B------:R-:W-:Y:S02]  /*a960*/  LOP3.LUT P3, RZ, R97.reuse, 0x4, RZ, 0xc0, !PT ;  /* 0x0000000461ff7812 */ /* 0x040fe4000786c0ff */
[----:B------:R-:W-:Y:S02]  /*a970*/  PLOP3.LUT P4, PT, P1, P4, PT, 0x28, 0x82 ;  /* 0x000000000082781c */ /* 0x000fe40000f88570 */
[----:B------:R-:W-:-:S02]  /*a980*/  LOP3.LUT P1, RZ, R97, 0x400, RZ, 0xc0, !PT ;  /* 0x0000040061ff7812 */ /* 0x000fc4000782c0ff */
[----:B------:R-:W-:Y:S02]  /*a990*/  LOP3.LUT R97, R97, 0xfffff7ff, RZ, 0xc0, !PT ;  /* 0xfffff7ff61617812 */ /* 0x000fe400078ec0ff */
[-C--:B------:R-:W-:Y:S01]  /*a9a0*/  ISETP.LT.AND P4, PT, R37, R30.reuse, P4 ;  /* 0x0000001e2500720c */ /* 0x080fe20002781270 */
[----:B------:R-:W-:Y:S01]  /*a9b0*/  IMAD.IADD R37, R66, 0x1, R71 ;  /* 0x0000000142257824 */ /* 0x000fe200078e0247 */
[----:B------:R-:W-:Y:S02]  /*a9c0*/  ISETP.LT.AND P0, PT, R39, R30, P0 ;  /* 0x0000001e2700720c */ /* 0x000fe40000701270 */
[----:B------:R-:W-:Y:S02]  /*a9d0*/  @P2 LOP3.LUT R97, R97, 0x800, RZ, 0xfc, !PT ;  /* 0x0000080061612812 */ /* 0x000fe400078efcff */
[----:B------:R-:W-:Y:S02]  /*a9e0*/  SEL R39, RZ, 0x1, !P2 ;  /* 0x00000001ff277807 */ /* 0x000fe40005000000 */
[----:B------:R-:W-:-:S02]  /*a9f0*/  PLOP3.LUT P1, PT, P3, P1, PT, 0x28, 0x82 ;  /* 0x000000000082781c */ /* 0x000fc40001f22570 */
[----:B------:R-:W-:Y:S02]  /*aa00*/  PLOP3.LUT P2, PT, P6, P5, PT, 0x28, 0x82 ;  /* 0x000000000082781c */ /* 0x000fe4000374a570 */
[----:B------:R-:W-:Y:S02]  /*aa10*/  SEL R38, RZ, 0x2, !P4 ;  /* 0x00000002ff267807 */ /* 0x000fe40006000000 */
[----:B------:R-:W-:Y:S02]  /*aa20*/  SEL R28, RZ, 0x4, !P0 ;  /* 0x00000004ff1c7807 */ /* 0x000fe40004000000 */
[-C--:B------:R-:W-:Y:S02]  /*aa30*/  ISETP.LT.AND P1, PT, R29, R30.reuse, P1 ;  /* 0x0000001e1d00720c */ /* 0x080fe40000f21270 */
[----:B------:R-:W-:Y:S02]  /*aa40*/  ISETP.LT.AND P2, PT, R37, R30, P2 ;  /* 0x0000001e2500720c */ /* 0x000fe40001741270 */
[----:B------:R-:W-:-:S02]  /*aa50*/  IADD3 R39, PT, PT, R28, R38, R39 ;  /* 0x000000261c277210 */ /* 0x000fc40007ffe027 */
[----:B------:R-:W-:Y:S02]  /*aa60*/  SEL R28, RZ, 0x8, !P1 ;  /* 0x00000008ff1c7807 */ /* 0x000fe40004800000 */
[----:B------:R-:W-:Y:S02]  /*aa70*/  SEL R29, RZ, 0x10, !P2 ;  /* 0x00000010ff1d7807 */ /* 0x000fe40005000000 */
[----:B------:R-:W-:Y:S02]  /*aa80*/  ISETP.NE.AND P3, PT, R100, RZ, PT ;  /* 0x000000ff6400720c */ /* 0x000fe40003f65270 */
[----:B------:R-:W-:-:S04]  /*aa90*/  IADD3 R28, PT, PT, R29, R39, R28 ;  /* 0x000000271d1c7210 */ /* 0x000fc80007ffe01c */
[----:B------:R-:W-:-:S04]  /*aaa0*/  IADD3 R43, PT, PT, R28, R43, R32 ;  /* 0x0000002b1c2b7210 */ /* 0x000fc80007ffe020 */
        /* <DEDUP_REMOVED lines=73> */
[----:B------:R-:W-:Y:S01]  /*af40*/  IADD3 R125, P3, PT, R30, R121, RZ ;  /* 0x000000791e7d7210 */ /* 0x000fe20007f7e0ff */
[----:B------:R-:W-:-:S03]  /*af50*/  IMAD.IADD R30, R108, 0x1, -R103 ;  /* 0x000000016c1e7824 */ /* 0x000fc600078e0a67 */
        /* <DEDUP_REMOVED lines=32> */
[----:B------:R-:W-:-:S04]  /*b160*/  ISETP.GE.U32.AND P3, PT, R19, 0x20, PT ;  /* 0x000000201300780c */ /* 0x000fc80003f66070 */
[----:B------:R-:W-:Y:S02]  /*b170*/  SEL R35, R35, RZ, P3 ;  /* 0x000000ff23237207 */ /* 0x000fe40001800000 */
[----:B------:R-:W-:Y:S02]  /*b180*/  IADD3 R38, P3, PT, R38, R29, RZ ;  /* 0x0000001d26267210 */ /* 0x000fe40007f7e0ff */
[----:B------:R-:W-:Y:S01]  /*b190*/  CS2R R28, SRZ ;  /* 0x00000000001c7805 */ /* 0x000fe2000001ff00 */
[----:B------:R-:W-:Y:S02]  /*b1a0*/  IMAD.IADD R35, R30, 0x1, R35 ;  /* 0x000000011e237824 */ /* 0x000fe400078e0223 */
[----:B------:R-:W-:Y:S01]  /*b1b0*/  IMAD.X R39, R39, 0x1, R31, P3 ;  /* 0x0000000127277824 */ /* 0x000fe200018e061f */
[----:B------:R-:W-:Y:S07]  /*b1c0*/  BRA `(.L_x_131) ;  /* 0x0000001000e47947 */ /* 0x000fee0003800000 */
.L_x_130:
        /* <DEDUP_REMOVED lines=67> */
[----:B------:R-:W-:Y:S01]  /*b600*/  IADD3.X R31, PT, PT, R37, R31, R34, P5, P3 ;  /* 0x0000001f251f7210 */ /* 0x000fe20002fe6422 */
[----:B------:R-:W-:Y:S01]  /*b610*/  IMAD.IADD R37, R110, 0x1, -R103 ;  /* 0x000000016e257824 */ /* 0x000fe200078e0a67 */
        /* <DEDUP_REMOVED lines=30> */
[----:B------:R-:W-:-:S03]  /*b800*/  IADD3 R38, P3, PT, R38, R29, RZ ;  /* 0x0000001d26267210 */ /* 0x000fc60007f7e0ff */
[----:B------:R-:W-:Y:S02]  /*b810*/  IMAD.IADD R35, R30, 0x1, R33 ;  /* 0x000000011e237824 */ /* 0x000fe400078e0221 */
[----:B------:R-:W-:Y:S01]  /*b820*/  IMAD.X R39, R39, 0x1, R31, P3 ;  /* 0x0000000127277824 */ /* 0x000fe200018e061f */
[----:B------:R-:W-:-:S04]  /*b830*/  ISETP.GE.U32.AND P3, PT, R19, 0x20, PT ;  /* 0x000000201300780c */ /* 0x000fc80003f66070 */
[----:B------:R-:W-:Y:S02]  /*b840*/  SEL R37, R37, R35, !P3 ;  /* 0x0000002325257207 */ /* 0x000fe40005800000 */
[----:B------:R-:W-:-:S13]  /*b850*/  ISETP.GT.U32.AND P3, PT, R19, 0x1f, PT ;  /* 0x0000001f1300780c */ /* 0x000fda0003f64070 */
[----:B------:R-:W-:Y:S05]  /*b860*/  @P3 BRA `(.L_x_132) ;  /* 0x0000000c00103947 */ /* 0x000fea0003800000 */
[----:B------:R-:W1:Y:S01]  /*b870*/  LDC.64 R104, c[0x0][0x3d8] ;  /* 0x0000f600ff687b82 */ /* 0x000e620000000a00 */
[----:B------:R-:W-:Y:S02]  /*b880*/  ISETP.NE.AND P3, PT, R19, RZ, PT ;  /* 0x000000ff1300720c */ /* 0x000fe40003f65270 */
[----:B------:R-:W-:-:S11]  /*b890*/  ISETP.GT.U32.AND P5, PT, R99, 0x1f3, PT ;  /* 0x000001f36300780c */ /* 0x000fd60003fa4070 */
        /* <DEDUP_REMOVED lines=10> */
.L_x_133:
[----:B------:R-:W-:Y:S05]  /*b940*/  NANOSLEEP 0x1c2 ;  /* 0x000001c20000795d */ /* 0x000fea0003800000 */
[----:B------:R-:W-:Y:S01]  /*b950*/  NOP ;  /* 0x0000000000007918 */ /* 0x000fe20000000000 */
.L_x_134:
[----:B--2---:R-:W-:-:S03]  /*b960*/  IMAD.WIDE.U32 R28, R19, 0x10, RZ ;  /* 0x00000010131c7825 */ /* 0x004fc600078e00ff */
[----:B------:R-:W-:Y:S02]  /*b970*/  LOP3.LUT R35, R28, 0xfffffff0, RZ, 0x3c, !PT ;  /* 0xfffffff01c237812 */ /* 0x000fe400078e3cff */
[----:B------:R-:W-:Y:S02]  /*b980*/  LOP3.LUT R29, RZ, R29, RZ, 0x33, !PT ;  /* 0x0000001dff1d7212 */ /* 0x000fe400078e33ff */
[----:B------:R-:W-:-:S05]  /*b990*/  IADD3 R34, P3, PT, R104, R35, RZ ;  /* 0x0000002368227210 */ /* 0x000fca0007f7e0ff */
[----:B------:R-:W-:-:S05]  /*b9a0*/  IMAD.X R35, R105, 0x1, R29, P3 ;  /* 0x0000000169237824 */ /* 0x000fca00018e061d */
[----:B------:R-:W2:Y:S01]  /*b9b0*/  LD.E.128.STRONG.GPU R28, desc[UR6][R34.64+0x200] ;  /* 0x00020006221c7980 */ /* 0x000ea2000c10fd00 */
[----:B------:R-:W-:Y:S01]  /*b9c0*/  UMOV UR4, 0xffffffff ;  /* 0xffffffff00047882 */ /* 0x000fe20000000000 */
[----:B--2---:R-:W-:-:S04]  /*b9d0*/  ISETP.NE.U32.AND P3, PT, R28, 0x63, PT ;  /* 0x000000631c00780c */ /* 0x004fc80003f65070 */
[----:B------:R-:W-:Y:S01]  /*b9e0*/  ISETP.NE.AND.EX P3, PT, R29, RZ, PT, P3 ;  /* 0x000000ff1d00720c */ /* 0x000fe20003f65330 */
[----:B------:R-:W-:-:S12]  /*b9f0*/  BRA.DIV UR4, `(.L_x_135) ;  /* 0x0000004a04a07947 */ /* 0x000fd8000b800000 */
[----:B------:R-:W-:-:S13]  /*ba00*/  VOTE.ANY P3, !P3 ;  /* 0x0000000000ff7806 */ /* 0x000fda0005860100 */
.L_x_253:
[----:B------:R-:W-:Y:S05]  /*ba10*/  @!P3 BRA `(.L_x_136) ;  /* 0x000000000034b947 */ /* 0x000fea0003800000 */
.L_x_140:
[----:B------:R-:W-:Y:S05]  /*ba20*/  YIELD ;  /* 0x0000000000007946 */ /* 0x000fea0003800000 */
[----:B------:R-:W-:Y:S05]  /*ba30*/  @P5 BRA `(.L_x_137) ;  /* 0x0000000000085947 */ /* 0x000fea0003800000 */
[----:B------:R1:W-:Y:S06]  /*ba40*/  MEMBAR.SC.CTA ;  /* 0x0000000000007992 */ /* 0x0003ec0000000000 */
[----:B-1----:R-:W-:Y:S05]  /*ba50*/  BRA `(.L_x_138) ;  /* 0x0000000000087947 */ /* 0x002fea0003800000 */
.L_x_137:
[----:B------:R-:W-:Y:S05]  /*ba60*/  NANOSLEEP 0x15e ;  /* 0x0000015e0000795d */ /* 0x000fea0003800000 */
[----:B------:R-:W-:Y:S01]  /*ba70*/  NOP ;  /* 0x0000000000007918 */ /* 0x000fe20000000000 */
.L_x_138:
[----:B------:R-:W2:Y:S01]  /*ba80*/  LD.E.128.STRONG.GPU R28, desc[UR6][R34.64+0x200] ;  /* 0x00020006221c7980 */ /* 0x000ea2000c10fd00 */
[----:B------:R-:W-:Y:S01]  /*ba90*/  UMOV UR4, 0xffffffff ;  /* 0xffffffff00047882 */ /* 0x000fe20000000000 */
[----:B--2---:R-:W-:-:S04]  /*baa0*/  ISETP.NE.U32.AND P3, PT, R28, 0x63, PT ;  /* 0x000000631c00780c */ /* 0x004fc80003f65070 */
[----:B------:R-:W-:Y:S01]  /*bab0*/  ISETP.NE.AND.EX P3, PT, R29, RZ, PT, P3 ;  /* 0x000000ff1d00720c */ /* 0x000fe20003f65330 */
[----:B------:R-:W-:-:S12]  /*bac0*/  BRA.DIV UR4, `(.L_x_139) ;  /* 0x0000004a048c7947 */ /* 0x000fd8000b800000 */
[----:B------:R-:W-:-:S13]  /*bad0*/  VOTE.ANY P3, !P3 ;  /* 0x0000000000ff7806 */ /* 0x000fda0005860100 */
.L_x_256:
[----:B------:R-:W-:Y:S05]  /*bae0*/  @P3 BRA `(.L_x_140) ;  /* 0xfffffffc00cc3947 */ /* 0x000fea000383ffff */
.L_x_136:
[----:B------:R-:W-:Y:S01]  /*baf0*/  UMOV UR4, 0xffffffff ;  /* 0xffffffff00047882 */ /* 0x000fe20000000000 */
[----:B------:R-:W-:-:S04]  /*bb00*/  ISETP.NE.U32.AND P3, PT, R28, 0x65, PT ;  /* 0x000000651c00780c */ /* 0x000fc80003f65070 */
[----:B------:R-:W-:Y:S01]  /*bb10*/  ISETP.NE.AND.EX P3, PT, R29, RZ, PT, P3 ;  /* 0x000000ff1d00720c */ /* 0x000fe20003f65330 */
[----:B------:R-:W-:-:S12]  /*bb20*/  BRA.DIV UR4, `(.L_x_141) ;  /* 0x0000004a04947947 */ /* 0x000fd8000b800000 */
[----:B------:R-:W1:Y:S01]  /*bb30*/  S2R R102, SR_GEMASK ;  /* 0x0000000000667919 */ /* 0x000e620000003c00 */
[----:B------:R-:W-:Y:S01]  /*bb40*/  VOTE.ANY R32, PT, !P3 ;  /* 0x0000000000207806 */ /* 0x000fe200058e0100 */
[C---:B------:R-:W-:Y:S02]  /*bb50*/  VIADD R106, R101.reuse, 0x2 ;  /* 0x00000002656a7836 */ /* 0x040fe40000000000 */
[----:B------:R-:W-:Y:S01]  /*bb60*/  VIADD R110, R101, 0x10 ;  /* 0x00000010656e7836 */ /* 0x000fe20000000000 */
[----:B-1----:R-:W-:-:S05]  /*bb70*/  LOP3.LUT R32, R32, 0x80000000, R102, 0xec, !PT ;  /* 0x8000000020207812 */ /* 0x002fca00078eec66 */
[----:B------:R-:W-:-:S05]  /*bb80*/  VIADD R33, R32, 0xffffffff ;  /* 0xffffffff20217836 */ /* 0x000fca0000000000 */
[----:B------:R-:W-:Y:S01]  /*bb90*/  LOP3.LUT R33, R32, R33, RZ, 0xc, !PT ;  /* 0x0000002120217212 */ /* 0x000fe200078e0cff */
[----:B------:R-:W-:-:S05]  /*bba0*/  VIADD R32, R101, 0x8 ;  /* 0x0000000865207836 */ /* 0x000fca0000000000 */
        /* <DEDUP_REMOVED lines=14> */
[----:B------:R-:W-:-:S04]  /*bc90*/  VIADD R103, R101, 0x4 ;  /* 0x0000000465677836 */ /* 0x000fc80000000000 */
        /* <DEDUP_REMOVED lines=13> */
[----:B------:R-:W-:Y:S02]  /*bd70*/  IADD3 R111, P3, PT, R30, R108, RZ ;  /* 0x0000006c1e6f7210 */ /* 0x000fe40007f7e0ff */
        /* <DEDUP_REMOVED lines=12> */
[----:B------:R-:W-:Y:S02]  /*be40*/  ISETP.NE.AND.EX P3, PT, R29, RZ, PT, P3 ;  /* 0x000000ff1d00720c */ /* 0x000fe40003f65330 */
[----:B------:R-:W-:-:S05]  /*be50*/  LOP3.LUT R29, RZ, R19, RZ, 0x33, !PT ;  /* 0x00000013ff1d7212 */ /* 0x000fca00078e33ff */
[----:B------:R-:W-:-:S06]  /*be60*/  IMAD.IADD R111, R29, 0x1, R100 ;  /* 0x000000011d6f7824 */ /* 0x000fcc00078e0264 */
[----:B------:R-:W-:-:S13]  /*be70*/  VOTE.ALL P3, P3 ;  /* 0x0000000000ff7806 */ /* 0x000fda0001860000 */
.L_x_270:
[----:B------:R-:W-:Y:S05]  /*be80*/  @!P3 BRA `(.L_x_142) ;  /* 0x00000004002cb947 */ /* 0x000fea0003800000 */
.L_x_150:
        /* <DEDUP_REMOVED lines=10> */
.L_x_273:
[----:B------:R-:W-:Y:S05]  /*bf30*/  @!P3 BRA `(.L_x_144) ;  /* 0x000000000038b947 */ /* 0x000fea0003800000 */
[----:B------:R-:W-:-:S13]  /*bf40*/  ISETP.GT.U32.AND P5, PT, R99, 0x1f3, PT ;  /* 0x000001f36300780c */ /* 0x000fda0003fa4070 */
.L_x_148:
[----:B------:R-:W-:Y:S05]  /*bf50*/  YIELD ;  /* 0x0000000000007946 */ /* 0x000fea0003800000 */
[----:B------:R-:W-:Y:S05]  /*bf60*/  @P5 BRA `(.L_x_145) ;  /* 0x0000000000085947 */ /* 0x000fea0003800000 */
[----:B------:R1:W-:Y:S06]  /*bf70*/  MEMBAR.SC.CTA ;  /* 0x0000000000007992 */ /* 0x0003ec0000000000 */
[----:B-1----:R-:W-:Y:S05]  /*bf80*/  BRA `(.L_x_146) ;  /* 0x0000000000087947 */ /* 0x002fea0003800000 */
.L_x_145:
[----:B------:R-:W-:Y:S05]  /*bf90*/  NANOSLEEP 0x15e ;  /* 0x0000015e0000795d */ /* 0x000fea0003800000 */
[----:B------:R-:W-:Y:S01]  /*bfa0*/  NOP ;  /* 0x0000000000007918 */ /* 0x000fe20000000000 */
.L_x_146:
[----:B------:R-:W2:Y:S01]  /*bfb0*/  LD.E.128.STRONG.GPU R28, desc[UR6][R34.64+-0x200] ;  /* 0xfffe0006221c7980 */ /* 0x000ea2000c10fd00 */
[----:B------:R-:W-:Y:S01]  /*bfc0*/  UMOV UR4, 0xffffffff ;  /* 0xffffffff00047882 */ /* 0x000fe20000000000 */
[----:B--2---:R-:W-:-:S04]  /*bfd0*/  ISETP.NE.U32.AND P3, PT, R28, 0x63, PT ;  /* 0x000000631c00780c */ /* 0x004fc80003f65070 */
[----:B------:R-:W-:Y:S01]  /*bfe0*/  ISETP.NE.AND.EX P3, PT, R29, RZ, PT, P3 ;  /* 0x000000ff1d00720c */ /* 0x000fe20003f65330 */
[----:B------:R-:W-:-:S12]  /*bff0*/  BRA.DIV UR4, `(.L_x_147) ;  /* 0x0000004e041c7947 */ /* 0x000fd8000b800000 */
[----:B------:R-:W-:-:S13]  /*c000*/  VOTE.ANY P3, !P3 ;  /* 0x0000000000ff7806 */ /* 0x000fda0005860100 */
.L_x_276:
[----:B------:R-:W-:Y:S05]  /*c010*/  @P3 BRA `(.L_x_148) ;  /* 0xfffffffc00cc3947 */ /* 0x000fea000383ffff */
.L_x_144:
        /* <DEDUP_REMOVED lines=39> */
[----:B------:R-:W-:Y:S01]  /*c290*/  ISETP.GT.AND P3, PT, R110, R33, PT ;  /* 0x000000216e00720c */ /* 0x000fe20003f64270 */
[----:B------:R-:W1:Y:S04]  /*c2a0*/  SHFL.DOWN PT, R30, R100, 0x10, R33 ;  /* 0x0a000000641e7989 */ /* 0x000e6800000e0021 */
        /* <DEDUP_REMOVED lines=8> */
.L_x_290:
[----:B------:R-:W-:Y:S05]  /*c330*/  @P3 BRA `(.L_x_150) ;  /* 0xfffffff800d43947 */ /* 0x000fea000383ffff */
.L_x_142:
        /* <DEDUP_REMOVED lines=15> */
.L_x_152:
[----:B------:R-:W-:Y:S05]  /*c430*/  BSYNC.RECONVERGENT B0 ;  /* 0x0000000000007941 */ /* 0x000fea0003800200 */
.L_x_151:
[----:B------:R-:W-:Y:S01]  /*c440*/  ISETP.NE.AND P3, PT, R101, RZ, PT ;  /* 0x000000ff6500720c */ /* 0x000fe20003f65270 */
[----:B------:R-:W-:-:S12]  /*c450*/  IMAD.MOV.U32 R35, RZ, RZ, R37 ;  /* 0x000000ffff237224 */ /* 0x000fd800078e0025 */
[----:B--2---:R-:W1:Y:S01]  /*c460*/  @!P3 S2R R29, SR_CgaCtaId ;  /* 0x00000000001db919 */ /* 0x004e620000008800 */
[----:B------:R-:W-:Y:S01]  /*c470*/  @!P3 MOV R28, 0x400 ;  /* 0x00000400001cb802 */ /* 0x000fe20000000f00 */
[----:B------:R-:W-:-:S03]  /*c480*/  @!P3 IMAD.MOV.U32 R35, RZ, RZ, R32 ;  /* 0x000000ffff23b224 */ /* 0x000fc600078e0020 */
[----:B-1----:R-:W-:-:S05]  /*c490*/  @!P3 LEA R29, R29, R28, 0x18 ;  /* 0x0000001c1d1db211 */ /* 0x002fca00078ec0ff */
[----:B------:R1:W-:Y:S02]  /*c4a0*/  @!P3 STS.64 [R29+0x90], R32 ;  /* 0x000090201d00b388 */ /* 0x0003e40000000a00 */
.L_x_132:
        /* <DEDUP_REMOVED lines=8> */
[----:B------:R3:W4:Y:S01]  /*c530*/  LDS.64 R38, [R102+0xb8] ;  /* 0x0000b80066267984 */ /* 0x0007220000000a00 */
[----:B--2---:R-:W-:-:S03]  /*c540*/  @P3 IMAD.IADD R35, R28, 0x1, R35 ;  /* 0x000000011c233824 */ /* 0x004fc600078e0223 */
[----:B-1----:R3:W1:Y:S04]  /*c550*/  LDS.64 R28, [R102+0xa8] ;  /* 0x0000a800661c7984 */ /* 0x0026680000000a00 */
.L_x_131:
[----:B------:R-:W-:Y:S01]  /*c560*/  BAR.SYNC.DEFER_BLOCKING 0x0 ;  /* 0x0000000000007b1d */ /* 0x000fe20000010000 */
[----:B------:R-:W-:Y:S01]  /*c570*/  LOP3.LUT P3, RZ, R97, 0x800, RZ, 0xc0, !PT ;  /* 0x0000080061ff7812 */ /* 0x000fe2000786c0ff */
[----:B-1----:R-:W-:Y:S01]  /*c580*/  IMAD.IADD R35, R35, 0x1, -R28 ;  /* 0x0000000123237824 */ /* 0x002fe200078e0a1c */
[----:B------:R-:W-:Y:S02]  /*c590*/  P2R R36, PR, RZ, 0x4 ;  /* 0x00000004ff247803 */ /* 0x000fe40000000000 */
[----:B------:R-:W-:Y:S01]  /*c5a0*/  LOP3.LUT P2, RZ, R97, 0x2000, RZ, 0xc0, !PT ;  /* 0x0000200061ff7812 */ /* 0x000fe2000784c0ff */
[----:B------:R-:W-:Y:S01]  /*c5b0*/  IMAD.MOV.U32 R31, RZ, RZ, R35 ;  /* 0x000000ffff1f7224 */ /* 0x000fe200078e0023 */
[----:B------:R-:W-:Y:S01]  /*c5c0*/  P2R R33, PR, RZ, 0x2 ;  /* 0x00000002ff217803 */ /* 0x000fe20000000000 */
[----:B------:R-:W-:Y:S01]  /*c5d0*/  IMAD R30, R35, 0x4, R102 ;  /* 0x00000004231e7824 */ /* 0x000fe200078e0266 */
[----:B------:R-:W-:Y:S01]  /*c5e0*/  LOP3.LUT P1, RZ, R97, 0x8000, RZ, 0xc0, !PT ;  /* 0x0000800061ff7812 */ /* 0x000fe2000782c0ff */
[----:B------:R-:W-:Y:S01]  /*c5f0*/  BSSY.RECONVERGENT B0, `(.L_x_153) ;  /* 0x00000f3000007945 */ /* 0x000fe20003800200 */
[----:B------:R-:W-:-:S02]  /*c600*/  P2R R34, PR, RZ, 0x4 ;  /* 0x00000004ff227803 */ /* 0x000fc40000000000 */
[----:B------:R-:W-:Y:S01]  /*c610*/  LOP3.LUT P2, RZ, R97, 0x4000, RZ, 0xc0, !PT ;  /* 0x0000400061ff7812 */ /* 0x000fe2000784c0ff */
[----:B------:R-:W-:Y:S01]  /*c620*/  @P3 VIADD R35, R31, 0x1 ;  /* 0x000000011f233836 */ /* 0x000fe20000000000 */
[----:B------:R-:W-:Y:S02]  /*c630*/  @P3 SEL R11, R11, R12, P1 ;  /* 0x0000000c0b0b3207 */ /* 0x000fe40000800000 */
[----:B------:R-:W-:Y:S01]  /*c640*/  ISETP.NE.AND P1, PT, R33, RZ, PT ;  /* 0x000000ff2100720c */ /* 0x000fe20003f25270 */
[----:B------:R-:W-:Y:S01]  /*c650*/  @P4 VIADD R37, R35, 0x1 ;  /* 0x0000000123254836 */ /* 0x000fe20000000000 */
[----:B------:R-:W-:Y:S01]  /*c660*/  @P4 SEL R33, R85, R80, P2 ;  /* 0x0000005055214207 */ /* 0x000fe20001000000 */
[--C-:B------:R-:W-:Y:S01]  /*c670*/  @P4 IMAD R32, R35, 0x4, R102.reuse ;  /* 0x0000000423204824 */ /* 0x100fe200078e0266 */
[----:B------:R-:W-:Y:S01]  /*c680*/  ISETP.NE.AND P2, PT, R34, RZ, PT ;  /* 0x000000ff2200720c */ /* 0x000fe20003f45270 */
[----:B------:R-:W-:Y:S01]  /*c690*/  @P4 IMAD.MOV.U32 R35, RZ, RZ, R37 ;  /* 0x000000ffff234224 */ /* 0x000fe200078e0025 */
[----:B------:R-:W-:Y:S01]  /*c6a0*/  LOP3.LUT P5, RZ, R97, 0x200, RZ, 0xc0, !PT ;  /* 0x0000020061ff7812 */ /* 0x000fe200078ac0ff */
[----:B------:R1:W-:Y:S01]  /*c6b0*/  @P3 STS [R30+0x800], R11 ;  /* 0x0008000b1e003388 */ /* 0x0003e20000000800 */
[----:B------:R-:W-:Y:S01]  /*c6c0*/  @P0 SEL R34, R81, R76, P2 ;  /* 0x0000004c51220207 */ /* 0x000fe20001000000 */
[C---:B------:R-:W-:Y:S01]  /*c6d0*/  @P0 VIADD R37, R35.reuse, 0x1 ;  /* 0x0000000123250836 */ /* 0x040fe20000000000 */
[----:B------:R-:W-:Y:S01]  /*c6e0*/  ISETP.NE.AND P2, PT, R36, RZ, PT ;  /* 0x000000ff2400720c */ /* 0x000fe20003f45270 */
[--C-:B------:R-:W-:Y:S01]  /*c6f0*/  @P0 IMAD R99, R35, 0x4, R102.reuse ;  /* 0x0000000423630824 */ /* 0x100fe200078e0266 */
[----:B------:R-:W-:Y:S01]  /*c700*/  LOP3.LUT P6, RZ, R97, 0x400, RZ, 0xc0, !PT ;  /* 0x0000040061ff7812 */ /* 0x000fe200078cc0ff */
[----:B------:R-:W-:Y:S01]  /*c710*/  @P0 IMAD.MOV.U32 R35, RZ, RZ, R37 ;  /* 0x000000ffff230224 */ /* 0x000fe200078e0025 */
[----:B------:R2:W-:Y:S02]  /*c720*/  @P4 STS [R32+0x800], R33 ;  /* 0x0008002120004388 */ /* 0x0005e40000000800 */
[----:B------:R-:W-:Y:S01]  /*c730*/  @P1 SEL R36, R77, R72, P6 ;  /* 0x000000484d241207 */ /* 0x000fe20003000000 */
[C---:B------:R-:W-:Y:S01]  /*c740*/  @P1 VIADD R12, R35.reuse, 0x1 ;  /* 0x00000001230c1836 */ /* 0x040fe20000000000 */
[----:B------:R-:W-:Y:S01]  /*c750*/  @P0 STS [R99+0x800], R34 ;  /* 0x0008002263000388 */ /* 0x000fe20000000800 */
[----:B------:R-:W-:Y:S01]  /*c760*/  @P1 IMAD R81, R35, 0x4, R102 ;  /* 0x0000000423511824 */ /* 0x000fe200078e0266 */
[----:B------:R-:W-:Y:S01]  /*c770*/  LOP3.LUT P6, RZ, R97, 0x100, RZ, 0xc0, !PT ;  /* 0x0000010061ff7812 */ /* 0x000fe200078cc0ff */
[----:B------:R-:W-:-:S02]  /*c780*/  @P1 IMAD.MOV.U32 R35, RZ, RZ, R12 ;  /* 0x000000ffff231224 */ /* 0x000fc400078e000c */
[----:B------:R-:W-:Y:S01]  /*c790*/  @P2 SEL R37, R73, R68, P5 ;  /* 0x0000004449252207 */ /* 0x000fe20002800000 */
[----:B------:R-:W-:Y:S01]  /*c7a0*/  @P1 STS [R81+0x800], R36 ;  /* 0x0008002451001388 */ /* 0x000fe20000000800 */
[----:B------:R-:W-:Y:S01]  /*c7b0*/  @P2 VIADD R12, R35, 0x1 ;  /* 0x00000001230c2836 */ /* 0x000fe20000000000 */
[----:B------:R-:W-:Y:S01]  /*c7c0*/  LOP3.LUT P5, RZ, R97, 0x80, RZ, 0xc0, !PT ;  /* 0x0000008061ff7812 */ /* 0x000fe200078ac0ff */
[----:B------:R-:W-:Y:S02]  /*c7d0*/  @P2 IMAD R68, R35, 0x4, R102 ;  /* 0x0000000423442824 */ /* 0x000fe400078e0266 */
[----:B------:R-:W-:Y:S01]  /*c7e0*/  @P2 IMAD.MOV.U32 R35, RZ, RZ, R12 ;  /* 0x000000ffff232224 */ /* 0x000fe200078e000c */
[----:B------:R-:W-:Y:S02]  /*c7f0*/  LOP3.LUT P3, R12, R43, 0x20, RZ, 0xc0, !PT ;  /* 0x000000202b0c7812 */ /* 0x000fe4000786c0ff */
[----:B------:R-:W-:Y:S11]  /*c800*/  @P2 STS [R68+0x800], R37 ;  /* 0x0008002544002388 */ /* 0x000ff60000000800 */
[----:B------:R-:W-:-:S02]  /*c810*/  @P3 IMAD R73, R35, 0x4, R102 ;  /* 0x0000000423493824 */ /* 0x000fc400078e0266 */
[----:B------:R-:W-:-:S03]  /*c820*/  @P3 VIADD R72, R35, 0x1 ;  /* 0x0000000123483836 */ /* 0x000fc60000000000 */
[----:B------:R5:W-:Y:S01]  /*c830*/  @P3 STS [R73+0x800], R10 ;  /* 0x0008000a49003388 */ /* 0x000be20000000800 */
[----:B------:R-:W-:Y:S01]  /*c840*/  @P3 IMAD.MOV.U32 R35, RZ, RZ, R72 ;  /* 0x000000ffff233224 */ /* 0x000fe200078e0048 */
[----:B------:R-:W-:-:S13]  /*c850*/  LOP3.LUT P3, R43, R43, 0x40, RZ, 0xc0, !PT ;  /* 0x000000402b2b7812 */ /* 0x000fda000786c0ff */
[----:B-1----:R-:W-:Y:S01]  /*c860*/  @P3 SEL R11, R69, R64, P6 ;  /* 0x00000040450b3207 */ /* 0x002fe20003000000 */
[----:B------:R-:W-:Y:S01]  /*c870*/  @P3 IMAD R64, R35, 0x4, R102 ;  /* 0x0000000423403824 */ /* 0x000fe200078e0266 */
[----:B------:R-:W-:Y:S01]  /*c880*/  LOP3.LUT P6, RZ, R97, 0x40, RZ, 0xc0, !PT ;  /* 0x0000004061ff7812 */ /* 0x000fe200078cc0ff */
[----:B--2---:R-:W-:-:S03]  /*c890*/  @P3 VIADD R32, R35, 0x1 ;  /* 0x0000000123203836 */ /* 0x004fc60000000000 */
[----:B------:R1:W-:Y:S01]  /*c8a0*/  @P3 STS [R64+0x800], R11 ;  /* 0x0008000b40003388 */ /* 0x0003e20000000800 */
[----:B------:R-:W-:Y:S01]  /*c8b0*/  @P3 IMAD.MOV.U32 R35, RZ, RZ, R32 ;  /* 0x000000ffff233224 */ /* 0x000fe200078e0020 */
[----:B------:R-:W-:-:S13]  /*c8c0*/  LOP3.LUT P3, R32, R44, 0x80, RZ, 0xc0, !PT ;  /* 0x000000802c207812 */ /* 0x000fda000786c0ff */
[C---:B------:R-:W-:Y:S02]  /*c8d0*/  @P3 IMAD R69, R35.reuse, 0x4, R102 ;  /* 0x0000000423453824 */ /* 0x040fe400078e0266 */
[----:B------:R-:W-:-:S03]  /*c8e0*/  @P3 VIADD R33, R35, 0x1 ;  /* 0x0000000123213836 */ /* 0x000fc60000000000 */
[----:B------:R2:W-:Y:S01]  /*c8f0*/  @P3 STS [R69+0x800], R8 ;  /* 0x0008000845003388 */ /* 0x0005e20000000800 */
[----:B------:R-:W-:Y:S01]  /*c900*/  @P3 IMAD.MOV.U32 R35, RZ, RZ, R33 ;  /* 0x000000ffff233224 */ /* 0x000fe200078e0021 */
[----:B------:R-:W-:-:S13]  /*c910*/  LOP3.LUT P3, R44, R44, 0x100, RZ, 0xc0, !PT ;  /* 0x000001002c2c7812 */ /* 0x000fda000786c0ff */
[----:B-----5:R-:W-:Y:S01]  /*c920*/  @P3 SEL R10, R65, R60, P5 ;  /* 0x0000003c410a3207 */ /* 0x020fe20002800000 */
        /* <DEDUP_REMOVED lines=18> */
[C---:B-----5:R-:W-:Y:S02]  /*ca50*/  @P3 IMAD R37, R35.reuse, 0x4, R102 ;  /* 0x0000000423253824 */ /* 0x060fe400078e0266 */
[----:B------:R-:W-:-:S03]  /*ca60*/  @P3 VIADD R10, R35, 0x1 ;  /* 0x00000001230a3836 */ /* 0x000fc60000000000 */
[----:B------:R5:W-:Y:S01]  /*ca70*/  @P3 STS [R37+0x800], R4 ;  /* 0x0008000425003388 */ /* 0x000be20000000800 */
[----:B------:R-:W-:Y:S01]  /*ca80*/  @P3 IMAD.MOV.U32 R35, RZ, RZ, R10 ;  /* 0x000000ffff233224 */ /* 0x000fe200078e000a */
[----:B------:R-:W-:-:S13]  /*ca90*/  LOP3.LUT P3, R46, R46, 0x1000, RZ, 0xc0, !PT ;  /* 0x000010002e2e7812 */ /* 0x000fda000786c0ff */
[----:B------:R-:W-:Y:S01]  /*caa0*/  @P3 SEL R10, R57, R52, P5 ;  /* 0x00000034390a3207 */ /* 0x000fe20002800000 */
[----:B------:R-:W-:Y:S01]  /*cab0*/  @P3 IMAD R57, R35, 0x4, R102 ;  /* 0x0000000423393824 */ /* 0x000fe200078e0266 */
[----:B------:R-:W-:Y:S01]  /*cac0*/  LOP3.LUT P5, RZ, R97, 0x1, RZ, 0xc0, !PT ;  /* 0x0000000161ff7812 */ /* 0x000fe200078ac0ff */
[----:B-1----:R-:W-:Y:S01]  /*cad0*/  @P3 VIADD R6, R35, 0x1 ;  /* 0x0000000123063836 */ /* 0x002fe20000000000 */
[----:B------:R-:W-:Y:S02]  /*cae0*/  LOP3.LUT R97, R97, 0xffffefff, RZ, 0xc0, !PT ;  /* 0xffffefff61617812 */ /* 0x000fe400078ec0ff */
        /* <DEDUP_REMOVED lines=8> */
[----:B-----5:R-:W-:Y:S01]  /*cb70*/  @P3 SEL R4, R53, R2, P6 ;  /* 0x0000000235043207 */ /* 0x020fe20003000000 */
[C---:B------:R-:W-:Y:S02]  /*cb80*/  @P3 IMAD R11, R35.reuse, 0x4, R102 ;  /* 0x00000004230b3824 */ /* 0x040fe400078e0266 */
        /* <DEDUP_REMOVED lines=10> */
[----:B--2---:R-:W-:Y:S01]  /*cc30*/  @P3 IMAD R18, R35, 0x4, R102 ;  /* 0x0000000423123824 */ /* 0x004fe200078e0266 */
[----:B----4-:R-:W-:Y:S01]  /*cc40*/  ISETP.GE.AND P5, PT, R19, R38, PT ;  /* 0x000000261300720c */ /* 0x010fe20003fa6270 */
[----:B------:R-:W-:-:S03]  /*cc50*/  @P3 VIADD R10, R35, 0x1 ;  /* 0x00000001230a3836 */ /* 0x000fc60000000000 */
[----:B------:R1:W-:Y:S01]  /*cc60*/  @P3 STS [R18+0x800], R21 ;  /* 0x0008001512003388 */ /* 0x0003e20000000800 */
[----:B------:R-:W-:Y:S01]  /*cc70*/  @P3 IMAD.MOV.U32 R35, RZ, RZ, R10 ;  /* 0x000000ffff233224 */ /* 0x000fe200078e000a */
[----:B-----5:R-:W-:-:S07]  /*cc80*/  LOP3.LUT P3, R4, R49, 0x20000, RZ, 0xc0, !PT ;  /* 0x0002000031047812 */ /* 0x020fce000786c0ff */
[----:B------:R-:W-:-:S06]  /*cc90*/  @P5 LOP3.LUT R97, R97, 0x1000, RZ, 0xfc, !PT ;  /* 0x0000100061615812 */ /* 0x000fcc00078efcff */
[C---:B------:R-:W-:Y:S02]  /*cca0*/  @P3 IMAD R22, R35.reuse, 0x4, R102 ;  /* 0x0000000423163824 */ /* 0x040fe400078e0266 */
[----:B------:R-:W-:-:S03]  /*ccb0*/  @P3 VIADD R10, R35, 0x1 ;  /* 0x00000001230a3836 */ /* 0x000fc60000000000 */
[----:B------:R1:W-:Y:S01]  /*ccc0*/  @P3 STS [R22+0x800], R27 ;  /* 0x0008001b16003388 */ /* 0x0003e20000000800 */
[----:B------:R-:W-:Y:S01]  /*ccd0*/  @P3 IMAD.MOV.U32 R35, RZ, RZ, R10 ;  /* 0x000000ffff233224 */ /* 0x000fe200078e000a */
[----:B0-----:R-:W-:-:S13]  /*cce0*/  LOP3.LUT P3, R49, R49, 0x40000, RZ, 0xc0, !PT ;  /* 0x0004000031317812 */ /* 0x001fda000786c0ff */
[----:B------:R-:W-:-:S05]  /*ccf0*/  @P3 IMAD R10, R35, 0x4, R102 ;  /* 0x00000004230a3824 */ /* 0x000fca00078e0266 */
[----:B------:R1:W-:Y:S01]  /*cd00*/  @P3 STS [R10+0x800], R41 ;  /* 0x000800290a003388 */ /* 0x0003e20000000800 */
[----:B------:R-:W-:Y:S06]  /*cd10*/  BAR.SYNC.DEFER_BLOCKING 0x0 ;  /* 0x0000000000007b1d */ /* 0x000fec0000010000 */
[----:B------:R-:W-:Y:S05]  /*cd20*/  @P5 BRA `(.L_x_154) ;  /* 0x0000000400fc5947 */ /* 0x000fea0003800000 */
[----:B------:R-:W-:Y:S01]  /*cd30*/  LOP3.LUT R11, RZ, R19, RZ, 0x33, !PT ;  /* 0x00000013ff0b7212 */ /* 0x000fe200078e33ff */
[----:B------:R-:W-:Y:S01]  /*cd40*/  BSSY.RECONVERGENT B1, `(.L_x_155) ;  /* 0x000001d000017945 */ /* 0x000fe20003800200 */
[----:B-1----:R-:W-:-:S03]  /*cd50*/  IMAD.MOV.U32 R21, RZ, RZ, R19 ;  /* 0x000000ffff157224 */ /* 0x002fc600078e0013 */
[----:B------:R-:W-:-:S05]  /*cd60*/  IMAD.IADD R36, R11, 0x1, R38 ;  /* 0x000000010b247824 */ /* 0x000fca00078e0226 */
[----:B------:R-:W-:-:S04]  /*cd70*/  LOP3.LUT R10, R36, 0x600, RZ, 0xc0, !PT ;  /* 0x00000600240a7812 */ /* 0x000fc800078ec0ff */
[----:B------:R-:W-:-:S13]  /*cd80*/  ISETP.NE.AND P3, PT, R10, 0x600, PT ;  /* 0x000006000a00780c */ /* 0x000fda0003f65270 */
[----:B------:R-:W-:Y:S05]  /*cd90*/  @!P3 BRA `(.L_x_156) ;  /* 0x00000000005cb947 */ /* 0x000fea0003800000 */
[----:B------:R-:W0:Y:S01]  /*cda0*/  LDCU.64 UR4, c[0x0][0x3b0] ;  /* 0x00007600ff0477ac */ /* 0x000e220008000a00 */
[C---:B------:R-:W-:Y:S01]  /*cdb0*/  IADD3 R35, P3, PT, R19.reuse, R28, RZ ;  /* 0x0000001c13237210 */ /* 0x040fe20007f7e0ff */
        /* <DEDUP_REMOVED lines=11> */
.L_x_157:
        /* <DEDUP_REMOVED lines=10> */
.L_x_156:
[----:B------:R-:W-:Y:S05]  /*cf10*/  BSYNC.RECONVERGENT B1 ;  /* 0x0000000000017941 */ /* 0x000fea0003800200 */
.L_x_155:
        /* <DEDUP_REMOVED lines=18> */
.L_x_160:
[----:B------:R-:W0:Y:S01]  /*d040*/  LDS R25, [R18+-0x1800] ;  /* 0xffe8000012197984 */ /* 0x000e220000000800 */
[----:B------:R-:W-:Y:S01]  /*d050*/  IADD3 R22, P5, PT, R10, 0x8000, RZ ;  /* 0x000080000a167810 */ /* 0x000fe20007fbe0ff */
[----:B------:R-:W-:Y:S02]  /*d060*/  VIADD R21, R21, 0x2000 ;  /* 0x0000200015157836 */ /* 0x000fe40000000000 */
[----:B------:R-:W1:Y:S02]  /*d070*/  LDS R27, [R18+-0x1000] ;  /* 0xfff00000121b7984 */ /* 0x000e640000000800 */
[----:B------:R-:W-:Y:S01]  /*d080*/  IMAD.X R103, RZ, RZ, R11, P5 ;  /* 0x000000ffff677224 */ /* 0x000fe200028e060b */
[----:B------:R-:W-:Y:S01]  /*d090*/  ISETP.GE.AND P5, PT, R21, R34, PT ;  /* 0x000000221500720c */ /* 0x000fe20003fa6270 */
[----:B------:R-:W2:Y:S04]  /*d0a0*/  LDS R35, [R18+-0x800] ;  /* 0xfff8000012237984 */ /* 0x000ea80000000800 */
[----:B------:R-:W4:Y:S04]  /*d0b0*/  LDS R37, [R18] ;  /* 0x0000000012257984 */ /* 0x000f280000000800 */
[----:B------:R-:W5:Y:S04]  /*d0c0*/  LDS R41, [R18+0x800] ;  /* 0x0008000012297984 */ /* 0x000f680000000800 */
[----:B------:R-:W3:Y:S04]  /*d0d0*/  LDS R53, [R18+0x1000] ;  /* 0x0010000012357984 */ /* 0x000ee80000000800 */
        /* <DEDUP_REMOVED lines=9> */
[----:B------:R2:W3:Y:S04]  /*d170*/  LDS R101, [R18+0x6000] ;  /* 0x0060000012657984 */ /* 0x0004e80000000800 */
[----:B0-----:R-:W-:Y:S04]  /*d180*/  STG.E desc[UR6][R10.64+-0x1000], R25 ;  /* 0xfff000190a007986 */ /* 0x001fe8000c101906 */
[----:B-1----:R-:W-:Y:S01]  /*d190*/  STG.E desc[UR6][R10.64+-0x800], R27 ;  /* 0xfff8001b0a007986 */ /* 0x002fe2000c101906 */
[----:B--2---:R-:W-:-:S03]  /*d1a0*/  VIADD R18, R18, 0x8000 ;  /* 0x0000800012127836 */ /* 0x004fc60000000000 */
[----:B------:R-:W-:Y:S04]  /*d1b0*/  STG.E desc[UR6][R10.64], R35 ;  /* 0x000000230a007986 */ /* 0x000fe8000c101906 */
[----:B----4-:R-:W-:Y:S04]  /*d1c0*/  STG.E desc[UR6][R10.64+0x800], R37 ;  /* 0x000800250a007986 */ /* 0x010fe8000c101906 */
[----:B-----5:R-:W-:Y:S04]  /*d1d0*/  STG.E desc[UR6][R10.64+0x1000], R41 ;  /* 0x001000290a007986 */ /* 0x020fe8000c101906 */
[----:B---3--:R-:W-:Y:S04]  /*d1e0*/  STG.E desc[UR6][R10.64+0x1800], R53 ;  /* 0x001800350a007986 */ /* 0x008fe8000c101906 */
        /* <DEDUP_REMOVED lines=13> */
.L_x_159:
[----:B------:R-:W-:Y:S05]  /*d2c0*/  BSYNC.RECONVERGENT B1 ;  /* 0x0000000000017941 */ /* 0x000fea0003800200 */
.L_x_158:
        /* <DEDUP_REMOVED lines=11> */
[----:B------:R-:W4:Y:S04]  /*d380*/  LDS R37, [R18] ;  /* 0x0000000012257984 */ /* 0x000f280000000800 */
[----:B------:R-:W5:Y:S04]  /*d390*/  LDS R41, [R18+0x800] ;  /* 0x0008000012297984 */ /* 0x000f680000000800 */
[----:B------:R-:W3:Y:S04]  /*d3a0*/  LDS R53, [R18+0x1000] ;  /* 0x0010000012357984 */ /* 0x000ee80000000800 */
[----:B------:R-:W3:Y:S04]  /*d3b0*/  LDS R57, [R18+0x1800] ;  /* 0x0018000012397984 */ /* 0x000ee80000000800 */
[----:B------:R0:W3:Y:S02]  /*d3c0*/  LDS R61, [R18+0x2000] ;  /* 0x00200000123d7984 */ /* 0x0000e40000000800 */
[----:B0-----:R-:W-:-:S02]  /*d3d0*/  VIADD R18, R18, 0x4000 ;  /* 0x0000400012127836 */ /* 0x001fc40000000000 */
[----:B------:R-:W-:Y:S04]  /*d3e0*/  STG.E desc[UR6][R10.64+-0x1000], R25 ;  /* 0xfff000190a007986 */ /* 0x000fe8000c101906 */
[----:B-1----:R-:W-:Y:S04]  /*d3f0*/  STG.E desc[UR6][R10.64+-0x800], R27 ;  /* 0xfff8001b0a007986 */ /* 0x002fe8000c101906 */
[----:B--2---:R-:W-:Y:S04]  /*d400*/  STG.E desc[UR6][R10.64], R35 ;  /* 0x000000230a007986 */ /* 0x004fe8000c101906 */
[----:B----4-:R-:W-:Y:S04]  /*d410*/  STG.E desc[UR6][R10.64+0x800], R37 ;  /* 0x000800250a007986 */ /* 0x010fe8000c101906 */
[----:B-----5:R-:W-:Y:S04]  /*d420*/  STG.E desc[UR6][R10.64+0x1000], R41 ;  /* 0x001000290a007986 */ /* 0x020fe8000c101906 */
[----:B---3--:R-:W-:Y:S04]  /*d430*/  STG.E desc[UR6][R10.64+0x1800], R53 ;  /* 0x001800350a007986 */ /* 0x008fe8000c101906 */
[----:B------:R-:W-:Y:S04]  /*d440*/  STG.E desc[UR6][R10.64+0x2000], R57 ;  /* 0x002000390a007986 */ /* 0x000fe8000c101906 */
[----:B------:R0:W-:Y:S02]  /*d450*/  STG.E desc[UR6][R10.64+0x2800], R61 ;  /* 0x0028003d0a007986 */ /* 0x0001e4000c101906 */
[----:B0-----:R-:W-:-:S02]  /*d460*/  IMAD.MOV.U32 R10, RZ, RZ, R22 ;  /* 0x000000ffff0a7224 */ /* 0x001fc400078e0016 */
[----:B------:R-:W-:-:S07]  /*d470*/  IMAD.MOV.U32 R11, RZ, RZ, R65 ;  /* 0x000000ffff0b7224 */ /* 0x000fce00078e0041 */
.L_x_162:
[----:B------:R-:W-:Y:S05]  /*d480*/  BSYNC.RECONVERGENT B1 ;  /* 0x0000000000017941 */ /* 0x000fea0003800200 */
.L_x_161:
[----:B------:R-:W-:-:S13]  /*d490*/  ISETP.LT.OR P3, PT, R21, R38, P3 ;  /* 0x000000261500720c */ /* 0x000fda0001f61670 */
[----:B------:R-:W0:Y:S04]  /*d4a0*/  @P3 LDS R21, [R18+-0x1800] ;  /* 0xffe8000012153984 */ /* 0x000e280000000800 */
[----:B------:R-:W1:Y:S04]  /*d4b0*/  @P3 LDS R25, [R18+-0x1000] ;  /* 0xfff0000012193984 */ /* 0x000e680000000800 */
[----:B------:R-:W2:Y:S04]  /*d4c0*/  @P3 LDS R27, [R18+-0x800] ;  /* 0xfff80000121b3984 */ /* 0x000ea80000000800 */
[----:B------:R-:W4:Y:S04]  /*d4d0*/  @P3 LDS R35, [R18] ;  /* 0x0000000012233984 */ /* 0x000f280000000800 */
[----:B0-----:R0:W-:Y:S04]  /*d4e0*/  @P3 STG.E desc[UR6][R10.64+-0x1000], R21 ;  /* 0xfff000150a003986 */ /* 0x0011e8000c101906 */
[----:B-1----:R0:W-:Y:S04]  /*d4f0*/  @P3 STG.E desc[UR6][R10.64+-0x800], R25 ;  /* 0xfff800190a003986 */ /* 0x0021e8000c101906 */
[----:B--2---:R0:W-:Y:S04]  /*d500*/  @P3 STG.E desc[UR6][R10.64], R27 ;  /* 0x0000001b0a003986 */ /* 0x0041e8000c101906 */
[----:B----4-:R0:W-:Y:S02]  /*d510*/  @P3 STG.E desc[UR6][R10.64+0x800], R35 ;  /* 0x000800230a003986 */ /* 0x0101e4000c101906 */
.L_x_154:
[----:B------:R-:W-:Y:S05]  /*d520*/  BSYNC.RECONVERGENT B0 ;  /* 0x0000000000007941 */ /* 0x000fea0003800200 */
.L_x_153:
[----:B01----:R-:W-:Y:S01]  /*d530*/  P2R R10, PR, RZ, 0x10 ;  /* 0x00000010ff0a7803 */ /* 0x003fe20000000000 */
[----:B------:R-:W0:Y:S01]  /*d540*/  LDCU.128 UR8, c[0x0][0x390] ;  /* 0x00007200ff0877ac */ /* 0x000e220008000c00 */
[C---:B------:R-:W-:Y:S01]  /*d550*/  LOP3.LUT P4, RZ, R97.reuse, 0x800, RZ, 0xc0, !PT ;  /* 0x0000080061ff7812 */ /* 0x040fe2000788c0ff */
[----:B------:R-:W-:Y:S01]  /*d560*/  BSSY.RECONVERGENT B0, `(.L_x_163) ;  /* 0x000003f000007945 */ /* 0x000fe20003800200 */
[----:B------:R-:W-:Y:S02]  /*d570*/  P2R R11, PR, RZ, 0x1 ;  /* 0x00000001ff0b7803 */ /* 0x000fe40000000000 */
[C---:B------:R-:W-:Y:S02]  /*d580*/  LOP3.LUT P0, RZ, R97.reuse, 0x8000, RZ, 0xc0, !PT ;  /* 0x0000800061ff7812 */ /* 0x040fe4000780c0ff */
[----:B------:R-:W-:Y:S02]  /*d590*/  P2R R18, PR, RZ, 0x2 ;  /* 0x00000002ff127803 */ /* 0x000fe40000000000 */
[----:B------:R-:W-:-:S02]  /*d5a0*/  LOP3.LUT P1, RZ, R97, 0x4000, RZ, 0xc0, !PT ;  /* 0x0000400061ff7812 */ /* 0x000fc4000782c0ff */
[----:B------:R-:W-:Y:S02]  /*d5b0*/  LOP3.LUT P5, RZ, R97, 0x20, RZ, 0xc0, !PT ;  /* 0x0000002061ff7812 */ /* 0x000fe400078ac0ff */
[----:B------:R-:W-:Y:S02]  /*d5c0*/  P2R R21, PR, RZ, 0x4 ;  /* 0x00000004ff157803 */ /* 0x000fe40000000000 */
[----:B------:R-:W-:Y:S02]  /*d5d0*/  @P4 SEL R65, R82, R13, P0 ;  /* 0x0000000d52414207 */ /* 0x000fe40000000000 */
[----:B------:R-:W-:Y:S02]  /*d5e0*/  ISETP.NE.AND P4, PT, R10, RZ, PT ;  /* 0x000000ff0a00720c */ /* 0x000fe40003f85270 */
[----:B------:R-:W-:Y:S02]  /*d5f0*/  P2R R27, PR, RZ, 0x20 ;  /* 0x00000020ff1b7803 */ /* 0x000fe40000000000 */
[----:B------:R-:W-:Y:S01]  /*d600*/  ISETP.NE.AND P0, PT, R11, RZ, PT ;  /* 0x000000ff0b00720c */ /* 0x000fe20003f05270 */
[----:B------:R-:W-:Y:S01]  /*d610*/  VIADD R11, R19, 0x200 ;  /* 0x00000200130b7836 */ /* 0x000fe20000000000 */
[----:B------:R-:W-:-:S02]  /*d620*/  LOP3.LUT P5, RZ, R97, 0x80, RZ, 0xc0, !PT ;  /* 0x0000008061ff7812 */ /* 0x000fc400078ac0ff */
[C---:B------:R-:W-:Y:S02]  /*d630*/  LOP3.LUT P2, RZ, R97.reuse, 0x2000, RZ, 0xc0, !PT ;  /* 0x0000200061ff7812 */ /* 0x040fe4000784c0ff */
[----:B------:R-:W-:Y:S02]  /*d640*/  P2R R22, PR, RZ, 0x20 ;  /* 0x00000020ff167803 */ /* 0x000fe40000000000 */
[----:B------:R-:W-:Y:S02]  /*d650*/  LOP3.LUT P5, RZ, R97, 0x400, RZ, 0xc0, !PT ;  /* 0x0000040061ff7812 */ /* 0x000fe400078ac0ff */
[----:B------:R-:W-:Y:S02]  /*d660*/  @P4 SEL R69, R83, R78, P1 ;  /* 0x0000004e53454207 */ /* 0x000fe40000800000 */
[----:B------:R-:W-:Y:S02]  /*d670*/  ISETP.NE.AND P1, PT, R18, RZ, PT ;  /* 0x000000ff1200720c */ /* 0x000fe40003f25270 */
[----:B------:R-:W-:-:S02]  /*d680*/  LOP3.LUT P3, RZ, R97, 0x10, RZ, 0xc0, !PT ;  /* 0x0000001061ff7812 */ /* 0x000fc4000786c0ff */
[----:B------:R-:W-:Y:S02]  /*d690*/  @P0 SEL R73, R79, R74, P2 ;  /* 0x0000004a4f490207 */ /* 0x000fe40001000000 */
[----:B------:R-:W-:Y:S02]  /*d6a0*/  P2R R34, PR, RZ, 0x8 ;  /* 0x00000008ff227803 */ /* 0x000fe40000000000 */
[----:B------:R-:W-:Y:S02]  /*d6b0*/  ISETP.NE.AND P2, PT, R21, RZ, PT ;  /* 0x000000ff1500720c */ /* 0x000fe40003f45270 */
[C---:B------:R-:W-:Y:S02]  /*d6c0*/  LOP3.LUT P3, RZ, R97.reuse, 0x40, RZ, 0xc0, !PT ;  /* 0x0000004061ff7812 */ /* 0x040fe4000786c0ff */
[----:B------:R-:W-:Y:S02]  /*d6d0*/  LOP3.LUT P6, RZ, R97, 0x200, RZ, 0xc0, !PT ;  /* 0x0000020061ff7812 */ /* 0x000fe400078cc0ff */
[----:B------:R-:W-:-:S02]  /*d6e0*/  @P1 SEL R75, R75, R70, P5 ;  /* 0x000000464b4b1207 */ /* 0x000fc40002800000 */
[----:B------:R-:W-:Y:S02]  /*d6f0*/  ISETP.NE.AND P5, PT, R43, RZ, PT ;  /* 0x000000ff2b00720c */ /* 0x000fe40003fa5270 */
[----:B------:R-:W-:Y:S02]  /*d700*/  P2R R25, PR, RZ, 0x8 ;  /* 0x00000008ff197803 */ /* 0x000fe40000000000 */
[----:B------:R-:W-:Y:S02]  /*d710*/  LOP3.LUT P3, RZ, R97, 0x100, RZ, 0xc0, !PT ;  /* 0x0000010061ff7812 */ /* 0x000fe4000786c0ff */
[----:B------:R-:W-:Y:S02]  /*d720*/  @P2 SEL R71, R71, R66, P6 ;  /* 0x0000004247472207 */ /* 0x000fe40003000000 */
[C---:B------:R-:W-:Y:S02]  /*d730*/  LOP3.LUT P6, RZ, R97.reuse, 0x1, RZ, 0xc0, !PT ;  /* 0x0000000161ff7812 */ /* 0x040fe400078cc0ff */
[----:B------:R-:W-:-:S02]  /*d740*/  LOP3.LUT R97, R97, 0xfffffbff, RZ, 0xc0, !PT ;  /* 0xfffffbff61617812 */ /* 0x000fc400078ec0ff */
[----:B------:R-:W-:Y:S02]  /*d750*/  LOP3.LUT R13, R19, 0x400, RZ, 0xfc, !PT ;  /* 0x00000400130d7812 */ /* 0x000fe400078efcff */
[----:B------:R-:W-:Y:S02]  /*d760*/  @P5 SEL R67, R67, R62, P3 ;  /* 0x0000003e43435207 */ /* 0x000fe40001800000 */
[----:B------:R-:W-:Y:S02]  /*d770*/  ISETP.NE.AND P3, PT, R44, RZ, PT ;  /* 0x000000ff2c00720c */ /* 0x000fe40003f65270 */
[----:B------:R-:W-:Y:S02]  /*d780*/  @P5 LOP3.LUT R97, R97, 0x400, RZ, 0xfc, !PT ;  /* 0x0000040061615812 */ /* 0x000fe400078efcff */
[----:B------:R-:W-:Y:S02]  /*d790*/  ISETP.NE.AND P5, PT, R22, RZ, PT ;  /* 0x000000ff1600720c */ /* 0x000fe40003fa5270 */
[----:B------:R-:W-:-:S07]  /*d7a0*/  LOP3.LUT R97, R97, 0xfffffdff, RZ, 0xc0, !PT ;  /* 0xfffffdff61617812 */ /* 0x000fce00078ec0ff */
        /* <DEDUP_REMOVED lines=13> */
[----:B------:R-:W-:-:S09]  /*d880*/  ISETP.NE.AND P3, PT, R34, RZ, PT ;  /* 0x000000ff2200720c */ /* 0x000fd20003f65270 */
[----:B------:R-:W-:Y:S02]  /*d890*/  @P5 SEL R83, R51, R0, P3 ;  /* 0x0000000033535207 */ /* 0x000fe40001800000 */
[----:B0-----:R-:W-:-:S04]  /*d8a0*/  IADD3 R16, P3, PT, R16, UR8, RZ ;  /* 0x0000000810107c10 */ /* 0x001fc8000ff7e0ff */
[----:B------:R-:W-:Y:S02]  /*d8b0*/  IADD3.X R17, PT, PT, R17, UR9, RZ, P3, !PT ;  /* 0x0000000911117c10 */ /* 0x000fe40009ffe4ff */
[----:B------:R-:W-:-:S04]  /*d8c0*/  IADD3 R14, P3, PT, R14, UR10, RZ ;  /* 0x0000000a0e0e7c10 */ /* 0x000fc8000ff7e0ff */
[----:B------:R-:W-:Y:S02]  /*d8d0*/  IADD3.X R15, PT, PT, R15, UR11, RZ, P3, !PT ;  /* 0x0000000b0f0f7c10 */ /* 0x000fe40009ffe4ff */
[----:B------:R-:W-:-:S13]  /*d8e0*/  ISETP.NE.AND P3, PT, R48, RZ, PT ;  /* 0x000000ff3000720c */ /* 0x000fda0003f65270 */
[----:B------:R-:W-:Y:S02]  /*d8f0*/  @P3 SEL R85, R24, R23, P6 ;  /* 0x0000001718553207 */ /* 0x000fe40003000000 */
[----:B------:R-:W-:-:S13]  /*d900*/  ISETP.GE.AND P6, PT, R19, R96, PT ;  /* 0x000000601300720c */ /* 0x000fda0003fc6270 */
[----:B------:R-:W-:Y:S05]  /*d910*/  @P6 BRA `(.L_x_164) ;  /* 0x00000000000c6947 */ /* 0x000fea0003800000 */
[----:B------:R-:W-:-:S13]  /*d920*/  ISETP.GE.AND P6, PT, R19, R98, PT ;  /* 0x000000621300720c */ /* 0x000fda0003fc6270 */
[----:B------:R0:W5:Y:S04]  /*d930*/  @!P6 LDG.E R27, desc[UR6][R16.64] ;  /* 0x00000006101be981 */ /* 0x000168000c1e1900 */
[----:B------:R0:W5:Y:S02]  /*d940*/  @P6 LDG.E R27, desc[UR6][R14.64] ;  /* 0x000000060e1b6981 */ /* 0x000164000c1e1900 */
.L_x_164:
[----:B------:R-:W-:Y:S05]  /*d950*/  BSYNC.RECONVERGENT B0 ;  /* 0x0000000000007941 */ /* 0x000fea0003800200 */
.L_x_163:
[----:B------:R-:W-:Y:S01]  /*d960*/  ISETP.GE.AND P6, PT, R11, R96, PT ;  /* 0x000000600b00720c */ /* 0x000fe20003fc6270 */
[----:B------:R-:W-:-:S12]  /*d970*/  BSSY.RECONVERGENT B0, `(.L_x_165) ;  /* 0x0000005000007945 */ /* 0x000fd80003800200 */
[----:B------:R-:W-:Y:S05]  /*d980*/  @P6 BRA `(.L_x_166) ;  /* 0x00000000000c6947 */ /* 0x000fea0003800000 */
[----:B------:R-:W-:-:S13]  /*d990*/  ISETP.GE.AND P6, PT, R11, R98, PT ;  /* 0x000000620b00720c */ /* 0x000fda0003fc6270 */
[----:B------:R1:W5:Y:S04]  /*d9a0*/  @P6 LDG.E R35, desc[UR6][R14.64+0x800] ;  /* 0x000800060e236981 */ /* 0x000368000c1e1900 */
[----:B------:R1:W5:Y:S02]  /*d9b0*/  @!P6 LDG.E R35, desc[UR6][R16.64+0x800] ;  /* 0x000800061023e981 */ /* 0x000364000c1e1900 */
.L_x_166:
[----:B------:R-:W-:Y:S05]  /*d9c0*/  BSYNC.RECONVERGENT B0 ;  /* 0x0000000000007941 */ /* 0x000fea0003800200 */
.L_x_165:
[----:B------:R-:W-:Y:S01]  /*d9d0*/  ISETP.GE.AND P6, PT, R13, R96, PT ;  /* 0x000000600d00720c */ /* 0x000fe20003fc6270 */
[----:B------:R-:W-:Y:S01]  /*d9e0*/  BSSY.RECONVERGENT B0, `(.L_x_167) ;  /* 0x0000006000007945 */ /* 0x000fe20003800200 */
[----:B------:R-:W-:-:S11]  /*d9f0*/  VIADD R11, R19, 0x600 ;  /* 0x00000600130b7836 */ /* 0x000fd60000000000 */
[----:B------:R-:W-:Y:S05]  /*da00*/  @P6 BRA `(.L_x_168) ;  /* 0x00000000000c6947 */ /* 0x000fea0003800000 */
[----:B------:R-:W-:-:S13]  /*da10*/  ISETP.GE.AND P6, PT, R13, R98, PT ;  /* 0x000000620d00720c */ /* 0x000fda0003fc6270 */
[----:B------:R2:W5:Y:S04]  /*da20*/  @P6 LDG.E R37, desc[UR6][R14.64+0x1000] ;  /* 0x001000060e256981 */ /* 0x000568000c1e1900 */
[----:B------:R2:W5:Y:S02]  /*da30*/  @!P6 LDG.E R37, desc[UR6][R16.64+0x1000] ;  /* 0x001000061025e981 */ /* 0x000564000c1e1900 */
.L_x_168:
[----:B------:R-:W-:Y:S05]  /*da40*/  BSYNC.RECONVERGENT B0 ;  /* 0x0000000000007941 */ /* 0x000fea0003800200 */
.L_x_167:
[----:B------:R-:W-:Y:S01]  /*da50*/  ISETP.GE.AND P6, PT, R11, R96, PT ;  /* 0x000000600b00720c */ /* 0x000fe20003fc6270 */
[----:B------:R-:W-:Y:S01]  /*da60*/  BSSY.RECONVERGENT B0, `(.L_x_169) ;  /* 0x0000006000007945 */ /* 0x000fe20003800200 */
[----:B------:R-:W-:-:S11]  /*da70*/  LOP3.LUT R13, R19, 0x800, RZ, 0xfc, !PT ;  /* 0x00000800130d7812 */ /* 0x000fd600078efcff */
[----:B------:R-:W-:Y:S05]  /*da80*/  @P6 BRA `(.L_x_170) ;  /* 0x00000000000c6947 */ /* 0x000fea0003800000 */
[----:B------:R-:W-:-:S13]  /*da90*/  ISETP.GE.AND P6, PT, R11, R98, PT ;  /* 0x000000620b00720c */ /* 0x000fda0003fc6270 */
[----:B------:R4:W5:Y:S04]  /*daa0*/  @P6 LDG.E R41, desc[UR6][R14.64+0x1800] ;  /* 0x001800060e296981 */ /* 0x000968000c1e1900 */
[----:B------:R4:W5:Y:S02]  /*dab0*/  @!P6 LDG.E R41, desc[UR6][R16.64+0x1800] ;  /* 0x001800061029e981 */ /* 0x000964000c1e1900 */
.L_x_170:
[----:B------:R-:W-:Y:S05]  /*dac0*/  BSYNC.RECONVERGENT B0 ;  /* 0x0000000000007941 */ /* 0x000fea0003800200 */
.L_x_169:
[----:B------:R-:W-:Y:S01]  /*dad0*/  ISETP.GE.AND P6, PT, R13, R96, PT ;  /* 0x000000600d00720c */ /* 0x000fe20003fc6270 */
[----:B------:R-:W-:Y:S01]  /*dae0*/  BSSY.RECONVERGENT B0, `(.L_x_171) ;  /* 0x0000006000007945 */ /* 0x000fe20003800200 */
[----:B------:R-:W-:-:S11]  /*daf0*/  VIADD R11, R19, 0xa00 ;  /* 0x00000a00130b7836 */ /* 0x000fd60000000000 */
[----:B------:R-:W-:Y:S05]  /*db00*/  @P6 BRA `(.L_x_172) ;  /* 0x00000000000c6947 */ /* 0x000fea0003800000 */
[----:B------:R-:W-:-:S13]  /*db10*/  ISETP.GE.AND P6, PT, R13, R98, PT ;  /* 0x000000620d00720c */ /* 0x000fda0003fc6270 */
[----:B------:R0:W5:Y:S04]  /*db20*/  @P6 LDG.E R43, desc[UR6][R14.64+0x2000] ;  /* 0x002000060e2b6981 */ /* 0x000168000c1e1900 */
[----:B------:R0:W5:Y:S02]  /*db30*/  @!P6 LDG.E R43, desc[UR6][R16.64+0x2000] ;  /* 0x00200006102be981 */ /* 0x000164000c1e1900 */
.L_x_172:
[----:B------:R-:W-:Y:S05]  /*db40*/  BSYNC.RECONVERGENT B0 ;  /* 0x0000000000007941 */ /* 0x000fea0003800200 */
.L_x_171:
[----:B------:R-:W-:Y:S01]  /*db50*/  ISETP.GE.AND P6, PT, R11, R96, PT ;  /* 0x000000600b00720c */ /* 0x000fe20003fc6270 */
[----:B------:R-:W-:Y:S01]  /*db60*/  BSSY.RECONVERGENT B0, `(.L_x_173) ;  /* 0x0000006000007945 */ /* 0x000fe20003800200 */
[----:B------:R-:W-:-:S11]  /*db70*/  LOP3.LUT R13, R19, 0xc00, RZ, 0xfc, !PT ;  /* 0x00000c00130d7812 */ /* 0x000fd600078efcff */
[----:B------:R-:W-:Y:S05]  /*db80*/  @P6 BRA `(.L_x_174) ;  /* 0x00000000000c6947 */ /* 0x000fea0003800000 */
[----:B------:R-:W-:-:S13]  /*db90*/  ISETP.GE.AND P6, PT, R11, R98, PT ;  /* 0x000000620b00720c */ /* 0x000fda0003fc6270 */
[----:B------:R0:W5:Y:S04]  /*dba0*/  @P6 LDG.E R45, desc[UR6][R14.64+0x2800] ;  /* 0x002800060e2d6981 */ /* 0x000168000c1e1900 */
[----:B------:R0:W5:Y:S02]  /*dbb0*/  @!P6 LDG.E R45, desc[UR6][R16.64+0x2800] ;  /* 0x00280006102de981 */ /* 0x000164000c1e1900 */
.L_x_174:
[----:B------:R-:W-:Y:S05]  /*dbc0*/  BSYNC.RECONVERGENT B0 ;  /* 0x0000000000007941 */ /* 0x000fea0003800200 */
.L_x_173:
[----:B------:R-:W-:Y:S01]  /*dbd0*/  ISETP.GE.AND P6, PT, R13, R96, PT ;  /* 0x000000600d00720c */ /* 0x000fe20003fc6270 */
[----:B------:R-:W-:Y:S01]  /*dbe0*/  BSSY.RECONVERGENT B0, `(.L_x_175) ;  /* 0x0000006000007945 */ /* 0x000fe20003800200 */
[----:B------:R-:W-:-:S11]  /*dbf0*/  VIADD R11, R19, 0xe00 ;  /* 0x00000e00130b7836 */ /* 0x000fd60000000000 */
[----:B------:R-:W-:Y:S05]  /*dc00*/  @P6 BRA `(.L_x_176) ;  /* 0x00000000000c6947 */ /* 0x000fea0003800000 */
[----:B------:R-:W-:-:S13]  /*dc10*/  ISETP.GE.AND P6, PT, R13, R98, PT ;  /* 0x000000620d00720c */ /* 0x000fda0003fc6270 */
[----:B------:R0:W5:Y:S04]  /*dc20*/  @P6 LDG.E R47, desc[UR6][R14.64+0x3000] ;  /* 0x003000060e2f6981 */ /* 0x000168000c1e1900 */
[----:B------:R0:W5:Y:S02]  /*dc30*/  @!P6 LDG.E R47, desc[UR6][R16.64+0x3000] ;  /* 0x00300006102fe981 */ /* 0x000164000c1e1900 */
.L_x_176:
[----:B------:R-:W-:Y:S05]  /*dc40*/  BSYNC.RECONVERGENT B0 ;  /* 0x0000000000007941 */ /* 0x000fea0003800200 */
.L_x_175:
[----:B------:R-:W-:Y:S01]  /*dc50*/  ISETP.GE.AND P6, PT, R11, R96, PT ;  /* 0x000000600b00720c */ /* 0x000fe20003fc6270 */
[----:B------:R-:W-:Y:S01]  /*dc60*/  BSSY.RECONVERGENT B0, `(.L_x_177) ;  /* 0x0000006000007945 */ /* 0x000fe20003800200 */
[----:B------:R-:W-:-:S11]  /*dc70*/  LOP3.LUT R13, R19, 0x1000, RZ, 0xfc, !PT ;  /* 0x00001000130d7812 */ /* 0x000fd600078efcff */
[----:B------:R-:W-:Y:S05]  /*dc80*/  @P6 BRA `(.L_x_178) ;  /* 0x00000000000c6947 */ /* 0x000fea0003800000 */
[----:B------:R-:W-:-:S13]  /*dc90*/  ISETP.GE.AND P6, PT, R11, R98, PT ;  /* 0x000000620b00720c */ /* 0x000fda0003fc6270 */
[----:B------:R0:W5:Y:S04]  /*dca0*/  @P6 LDG.E R51, desc[UR6][R14.64+0x3800] ;  /* 0x003800060e336981 */ /* 0x000168000c1e1900 */
[----:B------:R0:W5:Y:S02]  /*dcb0*/  @!P6 LDG.E R51, desc[UR6][R16.64+0x3800] ;  /* 0x003800061033e981 */ /* 0x000164000c1e1900 */
.L_x_178:
[----:B------:R-:W-:Y:S05]  /*dcc0*/  BSYNC.RECONVERGENT B0 ;  /* 0x0000000000007941 */ /* 0x000fea0003800200 */
.L_x_177:
[----:B------:R-:W-:Y:S01]  /*dcd0*/  ISETP.GE.AND P6, PT, R13, R96, PT ;  /* 0x000000600d00720c */ /* 0x000fe20003fc6270 */
[----:B------:R-:W-:-:S12]  /*dce0*/  BSSY.RECONVERGENT B0, `(.L_x_179) ;  /* 0x0000005000007945 */ /* 0x000fd80003800200 */
[----:B------:R-:W-:Y:S05]  /*dcf0*/  @P6 BRA `(.L_x_180) ;  /* 0x00000000000c6947 */ /* 0x000fea0003800000 */
[----:B------:R-:W-:-:S13]  /*dd00*/  ISETP.GE.AND P6, PT, R13, R98, PT ;  /* 0x000000620d00720c */ /* 0x000fda0003fc6270 */
[----:B------:R0:W5:Y:S04]  /*dd10*/  @P6 LDG.E R53, desc[UR6][R14.64+0x4000] ;  /* 0x004000060e356981 */ /* 0x000168000c1e1900 */
[----:B------:R0:W5:Y:S02]  /*dd20*/  @!P6 LDG.E R53, desc[UR6][R16.64+0x4000] ;  /* 0x004000061035e981 */ /* 0x000164000c1e1900 */
.L_x_180:
[----:B------:R-:W-:Y:S05]  /*dd30*/  BSYNC.RECONVERGENT B0 ;  /* 0x0000000000007941 */ /* 0x000fea0003800200 */
.L_x_179:
[----:B------:R-:W-:Y:S01]  /*dd40*/  ISETP.GE.AND P6, PT, R95, R96, PT ;  /* 0x000000605f00720c */ /* 0x000fe20003fc6270 */
[----:B------:R-:W-:-:S12]  /*dd50*/  BSSY.RECONVERGENT B0, `(.L_x_181) ;  /* 0x0000005000007945 */ /* 0x000fd80003800200 */
[----:B------:R-:W-:Y:S05]  /*dd60*/  @P6 BRA `(.L_x_182) ;  /* 0x00000000000c6947 */ /* 0x000fea0003800000 */
[----:B------:R-:W-:-:S13]  /*dd70*/  ISETP.GE.AND P6, PT, R95, R98, PT ;  /* 0x000000625f00720c */ /* 0x000fda0003fc6270 */
[----:B------:R0:W5:Y:S04]  /*dd80*/  @P6 LDG.E R55, desc[UR6][R14.64+0x4800] ;  /* 0x004800060e376981 */ /* 0x000168000c1e1900 */
[----:B------:R0:W5:Y:S02]  /*dd90*/  @!P6 LDG.E R55, desc[UR6][R16.64+0x4800] ;  /* 0x004800061037e981 */ /* 0x000164000c1e1900 */
.L_x_182:
[----:B------:R-:W-:Y:S05]  /*dda0*/  BSYNC.RECONVERGENT B0 ;  /* 0x0000000000007941 */ /* 0x000fea0003800200 */
.L_x_181:
[----:B------:R-:W-:Y:S01]  /*ddb0*/  ISETP.GE.AND P6, PT, R94, R96, PT ;  /* 0x000000605e00720c */ /* 0x000fe20003fc6270 */
[----:B------:R-:W-:-:S12]  /*ddc0*/  BSSY.RECONVERGENT B0, `(.L_x_183) ;  /* 0x0000005000007945 */ /* 0x000fd80003800200 */
[----:B------:R-:W-:Y:S05]  /*ddd0*/  @P6 BRA `(.L_x_184) ;  /* 0x00000000000c6947 */ /* 0x000fea0003800000 */
[----:B------:R-:W-:-:S13]  /*dde0*/  ISETP.GE.AND P6, PT, R94, R98, PT ;  /* 0x000000625e00720c */ /* 0x000fda0003fc6270 */
[----:B------:R0:W5:Y:S04]  /*ddf0*/  @P6 LDG.E R57, desc[UR6][R14.64+0x5000] ;  /* 0x005000060e396981 */ /* 0x000168000c1e1900 */
[----:B------:R0:W5:Y:S02]  /*de00*/  @!P6 LDG.E R57, desc[UR6][R16.64+0x5000] ;  /* 0x005000061039e981 */ /* 0x000164000c1e1900 */
.L_x_184:
[----:B------:R-:W-:Y:S05]  /*de10*/  BSYNC.RECONVERGENT B0 ;  /* 0x0000000000007941 */ /* 0x000fea0003800200 */
.L_x_183:
[----:B------:R-:W-:Y:S01]  /*de20*/  ISETP.GE.AND P6, PT, R93, R96, PT ;  /* 0x000000605d00720c */ /* 0x000fe20003fc6270 */
[----:B------:R-:W-:-:S12]  /*de30*/  BSSY.RECONVERGENT B0, `(.L_x_185) ;  /* 0x0000005000007945 */ /* 0x000fd80003800200 */
[----:B------:R-:W-:Y:S05]  /*de40*/  @P6 BRA `(.L_x_186) ;  /* 0x00000000000c6947 */ /* 0x000fea0003800000 */
[----:B------:R-:W-:-:S13]  /*de50*/  ISETP.GE.AND P6, PT, R93, R98, PT ;  /* 0x000000625d00720c */ /* 0x000fda0003fc6270 */
[----:B------:R0:W5:Y:S04]  /*de60*/  @P6 LDG.E R59, desc[UR6][R14.64+0x5800] ;  /* 0x005800060e3b6981 */ /* 0x000168000c1e1900 */
[----:B------:R0:W5:Y:S02]  /*de70*/  @!P6 LDG.E R59, desc[UR6][R16.64+0x5800] ;  /* 0x00580006103be981 */ /* 0x000164000c1e1900 */
.L_x_186:
[----:B------:R-:W-:Y:S05]  /*de80*/  BSYNC.RECONVERGENT B0 ;  /* 0x0000000000007941 */ /* 0x000fea0003800200 */
.L_x_185:
[----:B------:R-:W-:Y:S01]  /*de90*/  ISETP.GE.AND P6, PT, R92, R96, PT ;  /* 0x000000605c00720c */ /* 0x000fe20003fc6270 */
[----:B------:R-:W-:-:S12]  /*dea0*/  BSSY.RECONVERGENT B0, `(.L_x_187) ;  /* 0x0000005000007945 */ /* 0x000fd80003800200 */
[----:B------:R-:W-:Y:S05]  /*deb0*/  @P6 BRA `(.L_x_188) ;  /* 0x00000000000c6947 */ /* 0x000fea0003800000 */
[----:B------:R-:W-:-:S13]  /*dec0*/  ISETP.GE.AND P6, PT, R92, R98, PT ;  /* 0x000000625c00720c */ /* 0x000fda0003fc6270 */
[----:B------:R0:W5:Y:S04]  /*ded0*/  @P6 LDG.E R61, desc[UR6][R14.64+0x6000] ;  /* 0x006000060e3d6981 */ /* 0x000168000c1e1900 */
[----:B------:R0:W5:Y:S02]  /*dee0*/  @!P6 LDG.E R61, desc[UR6][R16.64+0x6000] ;  /* 0x00600006103de981 */ /* 0x000164000c1e1900 */
.L_x_188:
[----:B------:R-:W-:Y:S05]  /*def0*/  BSYNC.RECONVERGENT B0 ;  /* 0x0000000000007941 */ /* 0x000fea0003800200 */
.L_x_187:
[----:B------:R-:W-:Y:S01]  /*df00*/  ISETP.GE.AND P6, PT, R91, R96, PT ;  /* 0x000000605b00720c */ /* 0x000fe20003fc6270 */
[----:B------:R-:W-:-:S12]  /*df10*/  BSSY.RECONVERGENT B0, `(.L_x_189) ;  /* 0x0000005000007945 */ /* 0x000fd80003800200 */
[----:B------:R-:W-:Y:S05]  /*df20*/  @P6 BRA `(.L_x_190) ;  /* 0x00000000000c6947 */ /* 0x000fea0003800000 */
[----:B------:R-:W-:-:S13]  /*df30*/  ISETP.GE.AND P6, PT, R91, R98, PT ;  /* 0x000000625b00720c */ /* 0x000fda0003fc6270 */
[----:B------:R0:W5:Y:S04]  /*df40*/  @P6 LDG.E R11, desc[UR6][R14.64+0x6800] ;  /* 0x006800060e0b6981 */ /* 0x000168000c1e1900 */
[----:B------:R0:W5:Y:S02]  /*df50*/  @!P6 LDG.E R11, desc[UR6][R16.64+0x6800] ;  /* 0x00680006100be981 */ /* 0x000164000c1e1900 */
.L_x_190:
[----:B------:R-:W-:Y:S05]  /*df60*/  BSYNC.RECONVERGENT B0 ;  /* 0x0000000000007941 */ /* 0x000fea0003800200 */
.L_x_189:
[----:B------:R-:W-:Y:S01]  /*df70*/  ISETP.GE.AND P6, PT, R90, R96, PT ;  /* 0x000000605a00720c */ /* 0x000fe20003fc6270 */
[----:B------:R-:W-:-:S12]  /*df80*/  BSSY.RECONVERGENT B0, `(.L_x_191) ;  /* 0x0000005000007945 */ /* 0x000fd80003800200 */
[----:B------:R-:W-:Y:S05]  /*df90*/  @P6 BRA `(.L_x_192) ;  /* 0x00000000000c6947 */ /* 0x000fea0003800000 */
[----:B------:R-:W-:-:S13]  /*dfa0*/  ISETP.GE.AND P6, PT, R90, R98, PT ;  /* 0x000000625a00720c */ /* 0x000fda0003fc6270 */
[----:B------:R0:W5:Y:S04]  /*dfb0*/  @P6 LDG.E R13, desc[UR6][R14.64+0x7000] ;  /* 0x007000060e0d6981 */ /* 0x000168000c1e1900 */
[----:B------:R0:W5:Y:S02]  /*dfc0*/  @!P6 LDG.E R13, desc[UR6][R16.64+0x7000] ;  /* 0x00700006100de981 */ /* 0x000164000c1e1900 */
.L_x_192:
[----:B------:R-:W-:Y:S05]  /*dfd0*/  BSYNC.RECONVERGENT B0 ;  /* 0x0000000000007941 */ /* 0x000fea0003800200 */
.L_x_191:
[----:B------:R-:W-:Y:S01]  /*dfe0*/  ISETP.GE.AND P6, PT, R89, R96, PT ;  /* 0x000000605900720c */ /* 0x000fe20003fc6270 */
[----:B------:R-:W-:-:S12]  /*dff0*/  BSSY.RECONVERGENT B0, `(.L_x_193) ;  /* 0x0000005000007945 */ /* 0x000fd80003800200 */
[----:B------:R-:W-:Y:S05]  /*e000*/  @P6 BRA `(.L_x_194) ;  /* 0x00000000000c6947 */ /* 0x000fea0003800000 */
[----:B------:R-:W-:-:S13]  /*e010*/  ISETP.GE.AND P6, PT, R89, R98, PT ;  /* 0x000000625900720c */ /* 0x000fda0003fc6270 */
[----:B------:R0:W5:Y:S04]  /*e020*/  @P6 LDG.E R21, desc[UR6][R14.64+0x7800] ;  /* 0x007800060e156981 */ /* 0x000168000c1e1900 */
[----:B------:R0:W5:Y:S02]  /*e030*/  @!P6 LDG.E R21, desc[UR6][R16.64+0x7800] ;  /* 0x007800061015e981 */ /* 0x000164000c1e1900 */
.L_x_194:
[----:B------:R-:W-:Y:S05]  /*e040*/  BSYNC.RECONVERGENT B0 ;  /* 0x0000000000007941 */ /* 0x000fea0003800200 */
.L_x_193:
[----:B------:R-:W-:Y:S01]  /*e050*/  ISETP.GE.AND P6, PT, R88, R96, PT ;  /* 0x000000605800720c */ /* 0x000fe20003fc6270 */
[----:B------:R-:W-:-:S12]  /*e060*/  BSSY.RECONVERGENT B0, `(.L_x_195) ;  /* 0x0000005000007945 */ /* 0x000fd80003800200 */
[----:B------:R-:W-:Y:S05]  /*e070*/  @P6 BRA `(.L_x_196) ;  /* 0x00000000000c6947 */ /* 0x000fea0003800000 */
[----:B------:R-:W-:-:S13]  /*e080*/  ISETP.GE.AND P6, PT, R88, R98, PT ;  /* 0x000000625800720c */ /* 0x000fda0003fc6270 */
[----:B------:R0:W5:Y:S04]  /*e090*/  @P6 LDG.E R23, desc[UR6][R14.64+0x8000] ;  /* 0x008000060e176981 */ /* 0x000168000c1e1900 */
[----:B------:R0:W5:Y:S02]  /*e0a0*/  @!P6 LDG.E R23, desc[UR6][R16.64+0x8000] ;  /* 0x008000061017e981 */ /* 0x000164000c1e1900 */
.L_x_196:
[----:B------:R-:W-:Y:S05]  /*e0b0*/  BSYNC.RECONVERGENT B0 ;  /* 0x0000000000007941 */ /* 0x000fea0003800200 */
.L_x_195:
[----:B------:R-:W-:Y:S01]  /*e0c0*/  ISETP.GE.AND P6, PT, R87, R96, PT ;  /* 0x000000605700720c */ /* 0x000fe20003fc6270 */
[----:B------:R-:W-:-:S12]  /*e0d0*/  BSSY.RECONVERGENT B0, `(.L_x_197) ;  /* 0x0000005000007945 */ /* 0x000fd80003800200 */
[----:B------:R-:W-:Y:S05]  /*e0e0*/  @P6 BRA `(.L_x_198) ;  /* 0x00000000000c6947 */ /* 0x000fea0003800000 */
[----:B------:R-:W-:-:S13]  /*e0f0*/  ISETP.GE.AND P6, PT, R87, R98, PT ;  /* 0x000000625700720c */ /* 0x000fda0003fc6270 */
[----:B------:R0:W5:Y:S04]  /*e100*/  @P6 LDG.E R25, desc[UR6][R14.64+0x8800] ;  /* 0x008800060e196981 */ /* 0x000168000c1e1900 */
[----:B------:R0:W5:Y:S02]  /*e110*/  @!P6 LDG.E R25, desc[UR6][R16.64+0x8800] ;  /* 0x008800061019e981 */ /* 0x000164000c1e1900 */
.L_x_198:
[----:B------:R-:W-:Y:S05]  /*e120*/  BSYNC.RECONVERGENT B0 ;  /* 0x0000000000007941 */ /* 0x000fea0003800200 */
.L_x_197:
[----:B------:R-:W-:Y:S01]  /*e130*/  ISETP.GE.AND P6, PT, R86, R96, PT ;  /* 0x000000605600720c */ /* 0x000fe20003fc6270 */
[----:B------:R-:W-:-:S12]  /*e140*/  BSSY.RECONVERGENT B0, `(.L_x_199) ;  /* 0x0000005000007945 */ /* 0x000fd80003800200 */
[----:B------:R-:W-:Y:S05]  /*e150*/  @P6 BRA `(.L_x_200) ;  /* 0x00000000000c6947 */ /* 0x000fea0003800000 */
[----:B------:R-:W-:-:S13]  /*e160*/  ISETP.GE.AND P6, PT, R86, R98, PT ;  /* 0x000000625600720c */ /* 0x000fda0003fc6270 */
[----:B------:R0:W5:Y:S04]  /*e170*/  @P6 LDG.E R63, desc[UR6][R14.64+0x9000] ;  /* 0x009000060e3f6981 */ /* 0x000168000c1e1900 */
[----:B------:R0:W5:Y:S02]  /*e180*/  @!P6 LDG.E R63, desc[UR6][R16.64+0x9000] ;  /* 0x00900006103fe981 */ /* 0x000164000c1e1900 */
.L_x_200:
[----:B------:R-:W-:Y:S05]  /*e190*/  BSYNC.RECONVERGENT B0 ;  /* 0x0000000000007941 */ /* 0x000fea0003800200 */
.L_x_199:
[----:B------:R-:W-:Y:S01]  /*e1a0*/  BAR.SYNC.DEFER_BLOCKING 0x0 ;  /* 0x0000000000007b1d */ /* 0x000fe20000010000 */
[----:B012-4-:R-:W-:Y:S01]  /*e1b0*/  P2R R14, PR, RZ, 0x20 ;  /* 0x00000020ff0e7803 */ /* 0x017fe20000000000 */
[--C-:B------:R-:W-:Y:S01]  /*e1c0*/  @P0 IMAD R73, R73, 0x4, R102.reuse ;  /* 0x0000000449490824 */ /* 0x100fe200078e0266 */
[----:B------:R-:W-:Y:S01]  /*e1d0*/  LOP3.LUT P5, RZ, R97, 0x800, RZ, 0xc0, !PT ;  /* 0x0000080061ff7812 */ /* 0x000fe200078ac0ff */
[--C-:B------:R-:W-:Y:S01]  /*e1e0*/  @P4 IMAD R69, R69, 0x4, R102.reuse ;  /* 0x0000000445454824 */ /* 0x100fe200078e0266 */
[----:B------:R-:W-:Y:S01]  /*e1f0*/  LOP3.LUT P6, RZ, R97, 0x80, RZ, 0xc0, !PT ;  /* 0x0000008061ff7812 */ /* 0x000fe200078cc0ff */
[--C-:B------:R-:W-:Y:S01]  /*e200*/  @P1 IMAD R75, R75, 0x4, R102.reuse ;  /* 0x000000044b4b1824 */ /* 0x100fe200078e0266 */
[----:B------:R-:W-:Y:S01]  /*e210*/  P2R R15, PR, RZ, 0x8 ;  /* 0x00000008ff0f7803 */ /* 0x000fe20000000000 */
[----:B------:R-:W-:Y:S01]  /*e220*/  @P2 IMAD R71, R71, 0x4, R102 ;  /* 0x0000000447472824 */ /* 0x000fe200078e0266 */
[----:B------:R-:W-:Y:S01]  /*e230*/  P2R R0, PR, RZ, 0x40 ;  /* 0x00000040ff007803 */ /* 0x000fe20000000000 */
[----:B------:R-:W-:Y:S01]  /*e240*/  BSSY.RECONVERGENT B0, `(.L_x_201) ;  /* 0x0000138000007945 */ /* 0x000fe20003800200 */
[----:B------:R-:W-:-:S02]  /*e250*/  ISETP.NE.AND P6, PT, R12, RZ, PT ;  /* 0x000000ff0c00720c */ /* 0x000fc40003fc5270 */
[----:B------:R-:W-:Y:S02]  /*e260*/  LOP3.LUT P3, RZ, R97, 0x100, RZ, 0xc0, !PT ;  /* 0x0000010061ff7812 */ /* 0x000fe4000786c0ff */
[----:B------:R-:W-:Y:S01]  /*e270*/  P2R R17, PR, RZ, 0x1 ;  /* 0x00000001ff117803 */ /* 0x000fe20000000000 */
[--C-:B------:R-:W-:Y:S01]  /*e280*/  @P5 IMAD R65, R65, 0x4, R102.reuse ;  /* 0x0000000441415824 */ /* 0x100fe200078e0266 */
[----:B------:R-:W-:Y:S02]  /*e290*/  P2R R10, PR, RZ, 0x8 ;  /* 0x00000008ff0a7803 */ /* 0x000fe40000000000 */
[----:B------:R-:W-:Y:S02]  /*e2a0*/  LOP3.LUT P3, RZ, R97, 0x400, RZ, 0xc0, !PT ;  /* 0x0000040061ff7812 */ /* 0x000fe4000786c0ff */
[----:B------:R-:W-:Y:S01]  /*e2b0*/  P2R R16, PR, RZ, 0x10 ;  /* 0x00000010ff107803 */ /* 0x000fe20000000000 */
[----:B-----5:R-:W-:Y:S02]  /*e2c0*/  STS [R84], R27 ;  /* 0x0000001b54007388 */ /* 0x020fe40000000800 */
[----:B------:R-:W-:-:S02]  /*e2d0*/  @P6 IMAD R9, R9, 0x4, R102 ;  /* 0x0000000409096824 */ /* 0x000fc400078e0266 */
[----:B------:R-:W-:Y:S04]  /*e2e0*/  STS [R84+0x800], R35 ;  /* 0x0008002354007388 */ /* 0x000fe80000000800 */
[----:B------:R-:W-:Y:S02]  /*e2f0*/  STS [R84+0x1000], R37 ;  /* 0x0010002554007388 */ /* 0x000fe40000000800 */
[----:B------:R-:W-:Y:S02]  /*e300*/  @P3 IMAD R67, R67, 0x4, R102 ;  /* 0x0000000443433824 */ /* 0x000fe400078e0266 */
        /* <DEDUP_REMOVED lines=15> */
[----:B------:R-:W-:Y:S01]  /*e400*/  STS [R84+0x9000], R63 ;  /* 0x0090003f54007388 */ /* 0x000fe20000000800 */
[----:B------:R-:W-:Y:S06]  /*e410*/  BAR.SYNC.DEFER_BLOCKING 0x0 ;  /* 0x0000000000007b1d */ /* 0x000fec0000010000 */
[----:B------:R-:W0:Y:S01]  /*e420*/  @P5 LDS R27, [R65+0x800] ;  /* 0x00080000411b5984 */ /* 0x000e220000000800 */
[----:B------:R-:W-:-:S03]  /*e430*/  ISETP.NE.AND P5, PT, R32, RZ, PT ;  /* 0x000000ff2000720c */ /* 0x000fc60003fa5270 */
[----:B------:R-:W-:Y:S01]  /*e440*/  @P0 LDS R37, [R73+0x800] ;  /* 0x0008000049250984 */ /* 0x000fe20000000800 */
[C---:B------:R-:W-:Y:S02]  /*e450*/  LOP3.LUT P0, RZ, R97.reuse, 0x200, RZ, 0xc0, !PT ;  /* 0x0000020061ff7812 */ /* 0x040fe4000780c0ff */
[----:B------:R-:W-:Y:S01]  /*e460*/  LOP3.LUT R97, R97, 0xffffffdf, RZ, 0xc0, !PT ;  /* 0xffffffdf61617812 */ /* 0x000fe200078ec0ff */
[----:B------:R-:W1:Y:S01]  /*e470*/  @P4 LDS R35, [R69+0x800] ;  /* 0x0008000045234984 */ /* 0x000e620000000800 */
[----:B------:R-:W-:Y:S02]  /*e480*/  ISETP.NE.AND P4, PT, R33, RZ, PT ;  /* 0x000000ff2100720c */ /* 0x000fe40003f85270 */
        /* <DEDUP_REMOVED lines=22> */
[----:B--2---:R-:W-:Y:S01]  /*e5f0*/  P2R R9, PR, RZ, 0x20 ;  /* 0x00000020ff097803 */ /* 0x004fe20000000000 */
[--C-:B------:R-:W-:Y:S01]  /*e600*/  @P5 IMAD R83, R83, 0x4, R102.reuse ;  /* 0x0000000453535824 */ /* 0x100fe200078e0266 */
[----:B------:R-:W-:Y:S01]  /*e610*/  ISETP.NE.AND P6, PT, R4, RZ, PT ;  /* 0x000000ff0400720c */ /* 0x000fe20003fc5270 */
[----:B------:R-:W-:Y:S01]  /*e620*/  @P3 LDS R57, [R79+0x800] ;  /* 0x000800004f393984 */ /* 0x000fe20000000800 */
[----:B------:R-:W-:Y:S01]  /*e630*/  ISETP.NE.AND P3, PT, R15, RZ, PT ;  /* 0x000000ff0f00720c */ /* 0x000fe20003f65270 */
[--C-:B------:R-:W-:Y:S01]  /*e640*/  @P0 IMAD R20, R20, 0x4, R102.reuse ;  /* 0x0000000414140824 */ /* 0x100fe200078e0266 */
[----:B----4-:R-:W-:Y:S01]  /*e650*/  P2R R5, PR, RZ, 0x40 ;  /* 0x00000040ff057803 */ /* 0x010fe20000000000 */
[----:B------:R-:W-:Y:S01]  /*e660*/  @P5 LDS R13, [R83+0x800] ;  /* 0x00080000530d5984 */ /* 0x000fe20000000800 */
[----:B------:R-:W-:Y:S01]  /*e670*/  P2R R7, PR, RZ, 0x8 ;  /* 0x00000008ff077803 */ /* 0x000fe20000000000 */
[--C-:B------:R-:W-:Y:S01]  /*e680*/  @P4 IMAD R3, R3, 0x4, R102.reuse ;  /* 0x0000000403034824 */ /* 0x100fe200078e0266 */
[----:B------:R-:W-:Y:S01]  /*e690*/  @P4 LOP3.LUT R97, R97, 0x4, RZ, 0xfc, !PT ;  /* 0x0000000461614812 */ /* 0x000fe200078efcff */
[----:B------:R-:W-:Y:S03]  /*e6a0*/  @P0 LDS R11, [R20+0x800] ;  /* 0x00080000140b0984 */ /* 0x000fe60000000800 */
[----:B------:R-:W-:Y:S01]  /*e6b0*/  LOP3.LUT R97, R97, 0xfffffffd, RZ, 0xc0, !PT ;  /* 0xfffffffd61617812 */ /* 0x000fe200078ec0ff */
[----:B------:R2:W-:Y:S01]  /*e6c0*/  @P4 LDS R59, [R3+0x800] ;  /* 0x00080000033b4984 */ /* 0x0005e20000000800 */
[----:B------:R-:W-:Y:S01]  /*e6d0*/  ISETP.NE.AND P4, PT, R2, RZ, PT ;  /* 0x000000ff0200720c */ /* 0x000fe20003f85270 */
[--C-:B------:R-:W-:Y:S01]  /*e6e0*/  @P6 IMAD R40, R40, 0x4, R102.reuse ;  /* 0x0000000428286824 */ /* 0x100fe200078e0266 */
[----:B------:R-:W-:Y:S01]  /*e6f0*/  @P0 LOP3.LUT R97, R97, 0x2, RZ, 0xfc, !PT ;  /* 0x0000000261610812 */ /* 0x000fe200078efcff */
[----:B------:R-:W4:Y:S01]  /*e700*/  @P1 LDS R41, [R75+0x800] ;  /* 0x000800004b291984 */ /* 0x000f220000000800 */
[----:B------:R-:W-:Y:S01]  /*e710*/  ISETP.NE.AND P0, PT, R49, RZ, PT ;  /* 0x000000ff3100720c */ /* 0x000fe20003f05270 */
[----:B------:R-:W-:Y:S01]  /*e720*/  @P3 IMAD R85, R85, 0x4, R102 ;  /* 0x0000000455553824 */ /* 0x000fe200078e0266 */
[C---:B------:R-:W-:Y:S01]  /*e730*/  LOP3.LUT P5, RZ, R97.reuse, 0x800, RZ, 0xc0, !PT ;  /* 0x0000080061ff7812 */ /* 0x040fe200078ac0ff */
[----:B------:R-:W3:Y:S01]  /*e740*/  @P2 LDS R43, [R71+0x800] ;  /* 0x00080000472b2984 */ /* 0x000ee20000000800 */
[----:B------:R-:W-:-:S03]  /*e750*/  LOP3.LUT R97, R97, 0xfffffffe, RZ, 0xc0, !PT ;  /* 0xfffffffe61617812 */ /* 0x000fc600078ec0ff */
[----:B------:R-:W-:Y:S02]  /*e760*/  @P3 LDS R23, [R85+0x800] ;  /* 0x0008000055173984 */ /* 0x000fe40000000800 */
[--C-:B------:R-:W-:Y:S01]  /*e770*/  @P4 IMAD R26, R26, 0x4, R102.reuse ;  /* 0x000000041a1a4824 */ /* 0x100fe200078e0266 */
[----:B------:R-:W-:Y:S01]  /*e780*/  @P4 LOP3.LUT R97, R97, 0x1, RZ, 0xfc, !PT ;  /* 0x0000000161614812 */ /* 0x000fe200078efcff */
[----:B------:R-:W-:Y:S02]  /*e790*/  @P6 LDS R25, [R40+0x800] ;  /* 0x0008000028196984 */ /* 0x000fe40000000800 */
[----:B------:R-:W-:Y:S01]  /*e7a0*/  @P0 IMAD R42, R42, 0x4, R102 ;  /* 0x000000042a2a0824 */ /* 0x000fe200078e0266 */
[----:B------:R-:W-:Y:S01]  /*e7b0*/  LOP3.LUT R97, R97, 0xffffffbf, RZ, 0xc0, !PT ;  /* 0xffffffbf61617812 */ /* 0x000fe200078ec0ff */
[----:B------:R-:W3:Y:S01]  /*e7c0*/  @P4 LDS R21, [R26+0x800] ;  /* 0x000800001a154984 */ /* 0x000ee20000000800 */
[----:B------:R-:W-:Y:S01]  /*e7d0*/  ISETP.NE.AND P4, PT, R16, RZ, PT ;  /* 0x000000ff1000720c */ /* 0x000fe20003f85270 */
[----:B------:R-:W-:Y:S01]  /*e7e0*/  @P5 VIADD R31, R31, 0x1 ;  /* 0x000000011f1f5836 */ /* 0x000fe20000000000 */
[----:B------:R-:W-:Y:S01]  /*e7f0*/  @P0 LOP3.LUT R97, R97, 0x40, RZ, 0xfc, !PT ;  /* 0x0000004061610812 */ /* 0x000fe200078efcff */
[----:B------:R-:W3:Y:S01]  /*e800*/  @P0 LDS R63, [R42+0x800] ;  /* 0x000800002a3f0984 */ /* 0x000ee20000000800 */
[----:B------:R-:W-:Y:S01]  /*e810*/  BAR.SYNC.DEFER_BLOCKING 0x0 ;  /* 0x0000000000007b1d */ /* 0x000fe20000010000 */
[----:B------:R-:W-:-:S02]  /*e820*/  ISETP.NE.AND P0, PT, R17, RZ, PT ;  /* 0x000000ff1100720c */ /* 0x000fc40003f05270 */
[C---:B------:R-:W-:Y:S02]  /*e830*/  LOP3.LUT P6, RZ, R97.reuse, 0x8, RZ, 0xc0, !PT ;  /* 0x0000000861ff7812 */ /* 0x040fe400078cc0ff */
[----:B------:R-:W-:-:S04]  /*e840*/  LOP3.LUT P3, RZ, R97, 0x100, RZ, 0xc0, !PT ;  /* 0x0000010061ff7812 */ /* 0x000fc8000786c0ff */
[C---:B------:R-:W-:Y:S01]  /*e850*/  @P4 VIADD R2, R31.reuse, 0x1 ;  /* 0x000000011f024836 */ /* 0x040fe20000000000 */
[----:B--2---:R-:W-:Y:S01]  /*e860*/  P2R R3, PR, RZ, 0x40 ;  /* 0x00000040ff037803 */ /* 0x004fe20000000000 */
[----:B------:R-:W-:Y:S01]  /*e870*/  @P4 IMAD R0, R31, 0x4, R102 ;  /* 0x000000041f004824 */ /* 0x000fe200078e0266 */
[----:B------:R-:W-:Y:S01]  /*e880*/  LOP3.LUT P6, RZ, R97, 0x10, RZ, 0xc0, !PT ;  /* 0x0000001061ff7812 */ /* 0x000fe200078cc0ff */
[----:B------:R-:W-:-:S04]  /*e890*/  @P4 IMAD.MOV.U32 R31, RZ, RZ, R2 ;  /* 0x000000ffff1f4224 */ /* 0x000fc800078e0002 */
[C---:B------:R-:W-:Y:S02]  /*e8a0*/  @P0 VIADD R2, R31.reuse, 0x1 ;  /* 0x000000011f020836 */ /* 0x040fe40000000000 */
[----:B------:R-:W-:Y:S02]  /*e8b0*/  @P0 IMAD R4, R31, 0x4, R102 ;  /* 0x000000041f040824 */ /* 0x000fe400078e0266 */
[----:B------:R-:W-:-:S04]  /*e8c0*/  @P0 IMAD.MOV.U32 R31, RZ, RZ, R2 ;  /* 0x000000ffff1f0224 */ /* 0x000fc800078e0002 */
[C---:B------:R-:W-:Y:S02]  /*e8d0*/  @P1 VIADD R2, R31.reuse, 0x1 ;  /* 0x000000011f021836 */ /* 0x040fe40000000000 */
[----:B------:R-:W-:Y:S01]  /*e8e0*/  @P1 IMAD R6, R31, 0x4, R102 ;  /* 0x000000041f061824 */ /* 0x000fe200078e0266 */
[----:B0-----:R-:W-:Y:S01]  /*e8f0*/  @P5 STS [R30+0x800], R27 ;  /* 0x0008001b1e005388 */ /* 0x001fe20000000800 */
[----:B------:R-:W-:Y:S01]  /*e900*/  @P1 IMAD.MOV.U32 R31, RZ, RZ, R2 ;  /* 0x000000ffff1f1224 */ /* 0x000fe200078e0002 */
[----:B------:R-:W-:Y:S02]  /*e910*/  LOP3.LUT P5, RZ, R97, 0x4, RZ, 0xc0, !PT ;  /* 0x0000000461ff7812 */ /* 0x000fe400078ac0ff */
[----:B-1----:R0:W-:Y:S01]  /*e920*/  @P4 STS [R0+0x800], R35 ;  /* 0x0008002300004388 */ /* 0x0021e20000000800 */
[----:B------:R-:W-:Y:S01]  /*e930*/  @P2 IMAD R8, R31, 0x4, R102 ;  /* 0x000000041f082824 */ /* 0x000fe200078e0266 */
[----:B------:R-:W-:Y:S01]  /*e940*/  LOP3.LUT P4, RZ, R97, 0x200, RZ, 0xc0, !PT ;  /* 0x0000020061ff7812 */ /* 0x000fe2000788c0ff */
[----:B------:R-:W-:Y:S01]  /*e950*/  @P2 VIADD R2, R31, 0x1 ;  /* 0x000000011f022836 */ /* 0x000fe20000000000 */
[----:B------:R1:W-:Y:S01]  /*e960*/  @P0 STS [R4+0x800], R37 ;  /* 0x0008002504000388 */ /* 0x0003e20000000800 */
[----:B------:R-:W-:-:S02]  /*e970*/  LOP3.LUT P0, RZ, R97, 0x80, RZ, 0xc0, !PT ;  /* 0x0000008061ff7812 */ /* 0x000fc4000780c0ff */
[----:B------:R-:W-:Y:S01]  /*e980*/  @P2 IMAD.MOV.U32 R31, RZ, RZ, R2 ;  /* 0x000000ffff1f2224 */ /* 0x000fe200078e0002 */
[----:B----4-:R2:W-:Y:S01]  /*e990*/  @P1 STS [R6+0x800], R41 ;  /* 0x0008002906001388 */ /* 0x0105e20000000800 */
[----:B------:R-:W-:-:S03]  /*e9a0*/  LOP3.LUT P1, RZ, R97, 0x400, RZ, 0xc0, !PT ;  /* 0x0000040061ff7812 */ /* 0x000fc6000782c0ff */
[----:B---3--:R3:W-:Y:S01]  /*e9b0*/  @P2 STS [R8+0x800], R43 ;  /* 0x0008002b08002388 */ /* 0x0087e20000000800 */
[----:B------:R-:W-:-:S13]  /*e9c0*/  LOP3.LUT P2, RZ, R97, 0x20, RZ, 0xc0, !PT ;  /* 0x0000002061ff7812 */ /* 0x000fda000784c0ff */
[C---:B0-----:R-:W-:Y:S02]  /*e9d0*/  @P2 VIADD R0, R31.reuse, 0x1 ;  /* 0x000000011f002836 */ /* 0x041fe40000000000 */
[----:B------:R-:W-:Y:S02]  /*e9e0*/  @P2 IMAD R2, R31, 0x4, R102 ;  /* 0x000000041f022824 */ /* 0x000fe400078e0266 */
[----:B------:R-:W-:-:S03]  /*e9f0*/  @P2 IMAD.MOV.U32 R31, RZ, RZ, R0 ;  /* 0x000000ffff1f2224 */ /* 0x000fc600078e0000 */
[----:B------:R0:W-:Y:S01]  /*ea00*/  @P2 STS [R2+0x800], R45 ;  /* 0x0008002d02002388 */ /* 0x0001e20000000800 */
[----:B------:R-:W-:Y:S01]  /*ea10*/  @P1 VIADD R0, R31, 0x1 ;  /* 0x000000011f001836 */ /* 0x000fe20000000000 */
[----:B------:R-:W-:Y:S01]  /*ea20*/  LOP3.LUT P2, RZ, R97, 0x2, RZ, 0xc0, !PT ;  /* 0x0000000261ff7812 */ /* 0x000fe2000784c0ff */
[----:B-1----:R-:W-:Y:S02]  /*ea30*/  @P1 IMAD R4, R31, 0x4, R102 ;  /* 0x000000041f041824 */ /* 0x002fe400078e0266 */
[----:B------:R-:W-:-:S03]  /*ea40*/  @P1 IMAD.MOV.U32 R31, RZ, RZ, R0 ;  /* 0x000000ffff1f1224 */ /* 0x000fc600078e0000 */
[----:B------:R1:W-:Y:S01]  /*ea50*/  @P1 STS [R4+0x800], R47 ;  /* 0x0008002f04001388 */ /* 0x0003e20000000800 */
[----:B--2---:R-:W-:Y:S01]  /*ea60*/  @P6 IMAD R6, R31, 0x4, R102 ;  /* 0x000000041f066824 */ /* 0x004fe200078e0266 */
[----:B------:R-:W-:Y:S01]  /*ea70*/  LOP3.LUT P1, RZ, R97, 0x1, RZ, 0xc0, !PT ;  /* 0x0000000161ff7812 */ /* 0x000fe2000782c0ff */
[----:B------:R-:W-:-:S03]  /*ea80*/  @P6 VIADD R0, R31, 0x1 ;  /* 0x000000011f006836 */ /* 0x000fc60000000000 */
[----:B------:R2:W-:Y:S01]  /*ea90*/  @P6 STS [R6+0x800], R51 ;  /* 0x0008003306006388 */ /* 0x0005e20000000800 */
[----:B------:R-:W-:Y:S01]  /*eaa0*/  @P6 IMAD.MOV.U32 R31, RZ, RZ, R0 ;  /* 0x000000ffff1f6224 */ /* 0x000fe200078e0000 */
[----:B------:R-:W-:-:S03]  /*eab0*/  ISETP.NE.AND P6, PT, R3, RZ, PT ;  /* 0x000000ff0300720c */ /* 0x000fc60003fc5270 */
[C---:B------:R-:W-:Y:S02]  /*eac0*/  @P4 VIADD R0, R31.reuse, 0x1 ;  /* 0x000000011f004836 */ /* 0x040fe40000000000 */
[----:B---3--:R-:W-:Y:S02]  /*ead0*/  @P4 IMAD R8, R31, 0x4, R102 ;  /* 0x000000041f084824 */ /* 0x008fe400078e0266 */
[----:B------:R-:W-:-:S03]  /*eae0*/  @P4 IMAD.MOV.U32 R31, RZ, RZ, R0 ;  /* 0x000000ffff1f4224 */ /* 0x000fc600078e0000 */
[----:B------:R3:W-:Y:S01]  /*eaf0*/  @P4 STS [R8+0x800], R53 ;  /* 0x0008003508004388 */ /* 0x0007e20000000800 */
[----:B------:R-:W-:Y:S02]  /*eb00*/  LOP3.LUT P4, RZ, R97, 0x40, RZ, 0xc0, !PT ;  /* 0x0000004061ff7812 */ /* 0x000fe4000788c0ff */
[C---:B------:R-:W-:Y:S02]  /*eb10*/  @P6 VIADD R0, R31.reuse, 0x1 ;  /* 0x000000011f006836 */ /* 0x040fe40000000000 */
        /* <DEDUP_REMOVED lines=14> */
[----:B------:R-:W-:Y:S01]  /*ec00*/  ISETP.NE.AND P5, PT, R9, RZ, PT ;  /* 0x000000ff0900720c */ /* 0x000fe20003fa5270 */
[----:B---3--:R-:W-:Y:S02]  /*ec10*/  @P0 IMAD R8, R31, 0x4, R102 ;  /* 0x000000041f080824 */ /* 0x008fe400078e0266 */
[----:B------:R-:W-:-:S03]  /*ec20*/  @P0 IMAD.MOV.U32 R31, RZ, RZ, R0 ;  /* 0x000000ffff1f0224 */ /* 0x000fc600078e0000 */
[----:B------:R3:W-:Y:S01]  /*ec30*/  @P0 STS [R8+0x800], R61 ;  /* 0x0008003d08000388 */ /* 0x0007e20000000800 */
[----:B------:R-:W-:Y:S01]  /*ec40*/  @P2 VIADD R0, R31, 0x1 ;  /* 0x000000011f002836 */ /* 0x000fe20000000000 */
[----:B------:R-:W-:Y:S01]  /*ec50*/  LOP3.LUT P0, RZ, R97, 0x1000, RZ, 0xc0, !PT ;  /* 0x0000100061ff7812 */ /* 0x000fe2000780c0ff */
[----:B0-----:R-:W-:Y:S02]  /*ec60*/  @P2 IMAD R2, R31, 0x4, R102 ;  /* 0x000000041f022824 */ /* 0x001fe400078e0266 */
[----:B------:R-:W-:-:S03]  /*ec70*/  @P2 IMAD.MOV.U32 R31, RZ, RZ, R0 ;  /* 0x000000ffff1f2224 */ /* 0x000fc600078e0000 */
[----:B------:R0:W-:Y:S01]  /*ec80*/  @P2 STS [R2+0x800], R11 ;  /* 0x0008000b02002388 */ /* 0x0001e20000000800 */
[C---:B------:R-:W-:Y:S02]  /*ec90*/  @P5 VIADD R0, R31.reuse, 0x1 ;  /* 0x000000011f005836 */ /* 0x040fe40000000000 */
[----:B-1----:R-:W-:Y:S02]  /*eca0*/  @P5 IMAD R4, R31, 0x4, R102 ;  /* 0x000000041f045824 */ /* 0x002fe400078e0266 */
[----:B------:R-:W-:-:S03]  /*ecb0*/  @P5 IMAD.MOV.U32 R31, RZ, RZ, R0 ;  /* 0x000000ffff1f5224 */ /* 0x000fc600078e0000 */
[----:B------:R0:W-:Y:S01]  /*ecc0*/  @P5 STS [R4+0x800], R13 ;  /* 0x0008000d04005388 */ /* 0x0001e20000000800 */
[C---:B------:R-:W-:Y:S02]  /*ecd0*/  @P1 VIADD R0, R31.reuse, 0x1 ;  /* 0x000000011f001836 */ /* 0x040fe40000000000 */
[----:B--2---:R-:W-:Y:S02]  /*ece0*/  @P1 IMAD R6, R31, 0x4, R102 ;  /* 0x000000041f061824 */ /* 0x004fe400078e0266 */
[----:B------:R-:W-:-:S03]  /*ecf0*/  @P1 IMAD.MOV.U32 R31, RZ, RZ, R0 ;  /* 0x000000ffff1f1224 */ /* 0x000fc600078e0000 */
[----:B------:R0:W-:Y:S01]  /*ed00*/  @P1 STS [R6+0x800], R21 ;  /* 0x0008001506001388 */ /* 0x0001e20000000800 */
[C---:B------:R-:W-:Y:S02]  /*ed10*/  @P3 VIADD R0, R31.reuse, 0x1 ;  /* 0x000000011f003836 */ /* 0x040fe40000000000 */
[----:B---3--:R-:W-:Y:S02]  /*ed20*/  @P3 IMAD R8, R31, 0x4, R102 ;  /* 0x000000041f083824 */ /* 0x008fe400078e0266 */
        /* <DEDUP_REMOVED lines=9> */
[----:B------:R-:W-:Y:S05]  /*edc0*/  @P0 BRA `(.L_x_202) ;  /* 0x0000000400fc0947 */ /* 0x000fea0003800000 */
[----:B------:R-:W-:Y:S01]  /*edd0*/  LOP3.LUT R3, RZ, R19, RZ, 0x33, !PT ;  /* 0x00000013ff037212 */ /* 0x000fe200078e33ff */
[----:B------:R-:W-:Y:S01]  /*ede0*/  BSSY.RECONVERGENT B1, `(.L_x_203) ;  /* 0x000001e000017945 */ /* 0x000fe20003800200 */
[----:B------:R-:W-:-:S03]  /*edf0*/  IMAD.MOV.U32 R5, RZ, RZ, R19 ;  /* 0x000000ffff057224 */ /* 0x000fc600078e0013 */
[----:B------:R-:W-:-:S05]  /*ee00*/  IMAD.IADD R3, R3, 0x1, R38 ;  /* 0x0000000103037824 */ /* 0x000fca00078e0226 */
[C---:B0-----:R-:W-:Y:S02]  /*ee10*/  LOP3.LUT R0, R3.reuse, 0x600, RZ, 0xc0, !PT ;  /* 0x0000060003007812 */ /* 0x041fe400078ec0ff */
[----:B------:R-:W-:Y:S02]  /*ee20*/  ISETP.GE.U32.AND P1, PT, R3, 0x600, PT ;  /* 0x000006000300780c */ /* 0x000fe40003f26070 */
[----:B------:R-:W-:-:S13]  /*ee30*/  ISETP.NE.AND P0, PT, R0, 0x600, PT ;  /* 0x000006000000780c */ /* 0x000fda0003f05270 */
[----:B------:R-:W-:Y:S05]  /*ee40*/  @!P0 BRA `(.L_x_204) ;  /* 0x00000000005c8947 */ /* 0x000fea0003800000 */
[----:B------:R-:W0:Y:S01]  /*ee50*/  LDCU.64 UR4, c[0x0][0x3b8] ;  /* 0x00007700ff0477ac */ /* 0x000e220008000a00 */
[----:B------:R-:W-:Y:S01]  /*ee60*/  LEA.HI R0, R3, 0x1, RZ, 0x17 ;  /* 0x0000000103007811 */ /* 0x000fe200078fb8ff */
[C---:B------:R-:W-:Y:S01]  /*ee70*/  IMAD R4, R19.reuse, 0x4, R102 ;  /* 0x0000000413047824 */ /* 0x040fe200078e0266 */
        /* <DEDUP_REMOVED lines=10> */
.L_x_205:
        /* <DEDUP_REMOVED lines=10> */
.L_x_204:
[----:B------:R-:W-:Y:S05]  /*efc0*/  BSYNC.RECONVERGENT B1 ;  /* 0x0000000000017941 */ /* 0x000fea0003800200 */
.L_x_203:
[----:B------:R-:W-:Y:S05]  /*efd0*/  @!P1 BRA `(.L_x_202) ;  /* 0x0000000400789947 */ /* 0x000fea0003800000 */
[----:B------:R-:W1:Y:S01]  /*efe0*/  LDCU.64 UR4, c[0x0][0x3b8] ;  /* 0x00007700ff0477ac */ /* 0x000e620008000a00 */
[----:B------:R-:W-:Y:S01]  /*eff0*/  IMAD.IADD R4, R38, 0x1, -R5 ;  /* 0x0000000126047824 */ /* 0x000fe200078e0a05 */
[C---:B------:R-:W-:Y:S01]  /*f000*/  IADD3 R0, P0, PT, R5.reuse, R28, RZ ;  /* 0x0000001c05007210 */ /* 0x040fe20007f1e0ff */
[----:B------:R-:W-:Y:S01]  /*f010*/  IMAD R102, R5, 0x4, R102 ;  /* 0x0000000405667824 */ /* 0x000fe200078e0266 */
[----:B------:R-:W-:Y:S02]  /*f020*/  BSSY.RECONVERGENT B1, `(.L_x_206) ;  /* 0x0000034000017945 */ /* 0x000fe40003800200 */
[----:B------:R-:W-:Y:S01]  /*f030*/  ISETP.GT.AND P1, PT, R4, 0x1800, PT ;  /* 0x000018000400780c */ /* 0x000fe20003f24270 */
[----:B0-----:R-:W-:Y:S02]  /*f040*/  IMAD.X R3, RZ, RZ, R29, P0 ;  /* 0x000000ffff037224 */ /* 0x001fe400000e061d */
[----:B------:R-:W-:Y:S01]  /*f050*/  VIADD R102, R102, 0x2000 ;  /* 0x0000200066667836 */ /* 0x000fe20000000000 */
[----:B-1----:R-:W-:-:S04]  /*f060*/  LEA R2, P0, R0, UR4, 0x2 ;  /* 0x0000000400027c11 */ /* 0x002fc8000f8010ff */
[----:B------:R-:W-:Y:S02]  /*f070*/  LEA.HI.X R0, R0, UR5, R3, 0x2, P0 ;  /* 0x0000000500007c11 */ /* 0x000fe400080f1403 */
[----:B------:R-:W-:-:S05]  /*f080*/  IADD3 R2, P0, PT, R2, 0x1000, RZ ;  /* 0x0000100002027810 */ /* 0x000fca0007f1e0ff */
[----:B------:R-:W-:Y:S01]  /*f090*/  IMAD.X R3, RZ, RZ, R0, P0 ;  /* 0x000000ffff037224 */ /* 0x000fe200000e0600 */
[----:B------:R-:W-:Y:S01]  /*f0a0*/  PLOP3.LUT P0, PT, PT, PT, PT, 0x80, 0x8 ;  /* 0x000000000008781c */ /* 0x000fe20003f0f070 */
[----:B------:R-:W-:-:S12]  /*f0b0*/  @!P1 BRA `(.L_x_207) ;  /* 0x0000000000a89947 */ /* 0x000fd80003800000 */
[----:B------:R-:W-:Y:S01]  /*f0c0*/  PLOP3.LUT P0, PT, PT, PT, PT, 0x8, 0x80 ;  /* 0x000000000080781c */ /* 0x000fe20003f0e170 */
[----:B------:R-:W-:-:S12]  /*f0d0*/  VIADD R4, R38, 0xffffe800 ;  /* 0xffffe80026047836 */ /* 0x000fd80000000000 */
.L_x_208:
        /* <DEDUP_REMOVED lines=40> */
.L_x_207:
[----:B------:R-:W-:Y:S05]  /*f360*/  BSYNC.RECONVERGENT B1 ;  /* 0x0000000000017941 */ /* 0x000fea0003800200 */
.L_x_206:
        /* <DEDUP_REMOVED lines=27> */
.L_x_210:
[----:B------:R-:W-:Y:S05]  /*f520*/  BSYNC.RECONVERGENT B1 ;  /* 0x0000000000017941 */ /* 0x000fea0003800200 */
.L_x_209:
        /* <DEDUP_REMOVED lines=9> */
.L_x_202:
[----:B------:R-:W-:Y:S05]  /*f5c0*/  BSYNC.RECONVERGENT B0 ;  /* 0x0000000000007941 */ /* 0x000fea0003800200 */
.L_x_201:
[----:B------:R-:W-:-:S13]  /*f5d0*/  ISETP.NE.AND P0, PT, R19, RZ, PT ;  /* 0x000000ff1300720c */ /* 0x000fda0003f05270 */
[----:B------:R-:W-:Y:S05]  /*f5e0*/  @P0 EXIT ;  /* 0x000000000000094d */ /* 0x000fea0003800000 */
[----:B0---4-:R-:W0:Y:S01]  /*f5f0*/  LDC.64 R2, c[0x0][0x3d0] ;  /* 0x0000f400ff027b82 */ /* 0x011e220000000a00 */
[----:B------:R-:W-:-:S05]  /*f600*/  IADD3 R38, P0, PT, R38, R28, RZ ;  /* 0x0000001c26267210 */ /* 0x000fca0007f1e0ff */
[----:B------:R-:W-:-:S05]  /*f610*/  IMAD.X R39, R39, 0x1, R29, P0 ;  /* 0x0000000127277824 */ /* 0x000fca00000e061d */
[----:B0-----:R-:W-:Y:S01]  /*f620*/  STG.E.64 desc[UR6][R2.64], R38 ;  /* 0x0000002602007986 */ /* 0x001fe2000c101b06 */
[----:B------:R-:W-:Y:S05]  /*f630*/  EXIT ;  /* 0x000000000000794d */ /* 0x000fea0003800000 */
.L_x_36:
[----:B------:R-:W-:Y:S01]  /*f640*/  BSSY B1, `(.L_x_211) ;  /* 0x0000006000017945 */ /* 0x000fe20003800000 */
[----:B------:R-:W-:Y:S01]  /*f650*/  PLOP3.LUT P3, PT, P3, PT, PT, 0x8, 0x80 ;  /* 0x000000000080781c */ /* 0x000fe20001f6e170 */
[----:B------:R-:W-:-:S12]  /*f660*/  IMAD.MOV.U32 R32, RZ, RZ, -0x1 ;  /* 0xffffffffff207424 */ /* 0x000fd800078e00ff */
[----:B0-----:R-:W-:Y:S05]  /*f670*/  WARPSYNC.COLLECTIVE R32, `(.L_x_212) ;  /* 0x0000000020087348 */ /* 0x001fea0003c00000 */
[----:B------:R-:W-:Y:S01]  /*f680*/  VOTE.ANY P3, P3 ;  /* 0x0000000000ff7806 */ /* 0x000fe20001860100 */
[----:B0-----:R-:W-:-:S12]  /*f690*/  ENDCOLLECTIVE ;  /* 0x000000000000791b */ /* 0x001fd80003800000 */
.L_x_212:
[----:B------:R-:W-:Y:S05]  /*f6a0*/  BSYNC B1 ;  /* 0x0000000000017941 */ /* 0x000fea0003800000 */
.L_x_211:
[----:B------:R-:W-:Y:S05]  /*f6b0*/  BRA `(.L_x_213) ;  /* 0xffffff48002c7947 */ /* 0x000fea000383ffff */
.L_x_40:
[----:B------:R-:W-:Y:S01]  /*f6c0*/  BSSY B1, `(.L_x_214) ;  /* 0x0000006000017945 */ /* 0x000fe20003800000 */
[----:B------:R-:W-:Y:S01]  /*f6d0*/  PLOP3.LUT P3, PT, P3, PT, PT, 0x8, 0x80 ;  /* 0x000000000080781c */ /* 0x000fe20001f6e170 */
[----:B------:R-:W-:-:S12]  /*f6e0*/  IMAD.MOV.U32 R32, RZ, RZ, -0x1 ;  /* 0xffffffffff207424 */ /* 0x000fd800078e00ff */
[----:B0-----:R-:W-:Y:S05]  /*f6f0*/  WARPSYNC.COLLECTIVE R32, `(.L_x_215) ;  /* 0x0000000020087348 */ /* 0x001fea0003c00000 */
[----:B------:R-:W-:Y:S01]  /*f700*/  VOTE.ANY P3, P3 ;  /* 0x0000000000ff7806 */ /* 0x000fe20001860100 */
[----:B0-----:R-:W-:-:S12]  /*f710*/  ENDCOLLECTIVE ;  /* 0x000000000000791b */ /* 0x001fd80003800000 */
.L_x_215:
[----:B------:R-:W-:Y:S05]  /*f720*/  BSYNC B1 ;  /* 0x0000000000017941 */ /* 0x000fea0003800000 */
.L_x_214:
[----:B------:R-:W-:Y:S05]  /*f730*/  BRA `(.L_x_216) ;  /* 0xffffff4800407947 */ /* 0x000fea000383ffff */
.L_x_42:
[----:B------:R-:W-:Y:S01]  /*f740*/  BSSY B1, `(.L_x_217) ;  /* 0x0000006000017945 */ /* 0x000fe20003800000 */
[----:B------:R-:W-:Y:S01]  /*f750*/  PLOP3.LUT P3, PT, P3, PT, PT, 0x8, 0x80 ;  /* 0x000000000080781c */ /* 0x000fe20001f6e170 */
[----:B------:R-:W-:-:S12]  /*f760*/  IMAD.MOV.U32 R32, RZ, RZ, -0x1 ;  /* 0xffffffffff207424 */ /* 0x000fd800078e00ff */
[----:B0-----:R-:W-:Y:S05]  /*f770*/  WARPSYNC.COLLECTIVE R32, `(.L_x_218) ;  /* 0x0000000020087348 */ /* 0x001fea0003c00000 */
[----:B------:R-:W-:Y:S01]  /*f780*/  VOTE.ANY R32, PT, P3 ;  /* 0x0000000000207806 */ /* 0x000fe200018e0100 */
[----:B0-----:R-:W-:Y:S06]  /*f790*/  ENDCOLLECTIVE ;  /* 0x000000000000791b */ /* 0x001fec0003800000 */
.L_x_218:
[----:B------:R-:W-:Y:S05]  /*f7a0*/  BSYNC B1 ;  /* 0x0000000000017941 */ /* 0x000fea0003800000 */
.L_x_217:
[----:B------:R-:W0:Y:S01]  /*f7b0*/  S2R R92, SR_GEMASK ;  /* 0x00000000005c7919 */ /* 0x000e220000003c00 */
[----:B------:R-:W-:Y:S02]  /*f7c0*/  IMAD.MOV.U32 R35, RZ, RZ, R26 ;  /* 0x000000ffff237224 */ /* 0x000fe400078e001a */
[----:B------:R-:W-:Y:S02]  /*f7d0*/  IMAD.MOV.U32 R34, RZ, RZ, 0x1 ;  /* 0x00000001ff227424 */ /* 0x000fe400078e00ff */
[----:B------:R-:W-:Y:S01]  /*f7e0*/  IMAD.IADD R101, R101, 0x1, R100 ;  /* 0x0000000165657824 */ /* 0x000fe200078e0264 */
[----:B0-----:R-:W-:-:S05]  /*f7f0*/  LOP3.LUT R32, R32, 0x80000000, R92, 0xec, !PT ;  /* 0x8000000020207812 */ /* 0x001fca00078eec5c */
[----:B------:R-:W-:-:S05]  /*f800*/  VIADD R33, R32, 0xffffffff ;  /* 0xffffffff20217836 */ /* 0x000fca0000000000 */
[----:B------:R-:W-:Y:S01]  /*f810*/  LOP3.LUT R98, R32, R33, RZ, 0xc, !PT ;  /* 0x0000002120627212 */ /* 0x000fe200078e0cff */
[----:B------:R-:W-:-:S03]  /*f820*/  IMAD.MOV.U32 R32, RZ, RZ, -0x1 ;  /* 0xffffffffff207424 */ /* 0x000fc600078e00ff */
[----:B------:R0:W1:Y:S04]  /*f830*/  POPC R33, R98 ;  /* 0x0000006200217309 */ /* 0x0000680000000000 */
[----:B01----:R-:W-:Y:S05]  /*f840*/  WARPSYNC.COLLECTIVE R32, `(.L_x_219) ;  /* 0x0000000020087348 */ /* 0x003fea0003c00000 */
[----:B-1----:R1:W2:Y:S02]  /*f850*/  SHFL.DOWN P3, R36, R35, R34, R33 ;  /* 0x0800002223247389 */ /* 0x0022a40000060021 */
[----:B012---:R-:W-:Y:S05]  /*f860*/  ENDCOLLECTIVE ;  /* 0x000000000000791b */ /* 0x007fea0003800000 */
.L_x_219:
[----:B------:R-:W-:Y:S02]  /*f870*/  IMAD.MOV.U32 R35, RZ, RZ, R27 ;  /* 0x000000ffff237224 */ /* 0x000fe400078e001b */
[----:B------:R-:W-:-:S07]  /*f880*/  IMAD.MOV.U32 R96, RZ, RZ, R36 ;  /* 0x000000ffff607224 */ /* 0x000fce00078e0024 */
[----:B------:R-:W-:Y:S05]  /*f890*/  WARPSYNC.COLLECTIVE R32, `(.L_x_220) ;  /* 0x0000000020087348 */ /* 0x000fea0003c00000 */
[----:B------:R0:W1:Y:S02]  /*f8a0*/  SHFL.DOWN P3, R36, R35, R34, R33 ;  /* 0x0800002223247389 */ /* 0x0000640000060021 */
[----:B01----:R-:W-:Y:S05]  /*f8b0*/  ENDCOLLECTIVE ;  /* 0x000000000000791b */ /* 0x003fea0003800000 */
.L_x_220:
[----:B------:R-:W-:Y:S01]  /*f8c0*/  IMAD.MOV.U32 R34, RZ, RZ, 0x2 ;  /* 0x00000002ff227424 */ /* 0x000fe200078e00ff */
[----:B------:R-:W-:-:S04]  /*f8d0*/  ISETP.GE.AND P3, PT, R93, R33, PT ;  /* 0x000000215d00720c */ /* 0x000fc80003f66270 */
[----:B------:R-:W-:Y:S01]  /*f8e0*/  SEL R103, R96, RZ, !P3 ;  /* 0x000000ff60677207 */ /* 0x000fe20005800000 */
[----:B------:R-:W-:Y:S01]  /*f8f0*/  VIADD R96, R93, 0x2 ;  /* 0x000000025d607836 */ /* 0x000fe20000000000 */
[----:B------:R-:W-:Y:S02]  /*f900*/  SEL R105, R36, RZ, !P3 ;  /* 0x000000ff24697207 */ /* 0x000fe40005800000 */
[----:B------:R-:W-:-:S05]  /*f910*/  IADD3 R102, P3, PT, R26, R103, RZ ;  /* 0x000000671a667210 */ /* 0x000fca0007f7e0ff */
[----:B------:R-:W-:Y:S02]  /*f920*/  IMAD.MOV.U32 R35, RZ, RZ, R102 ;  /* 0x000000ffff237224 */ /* 0x000fe400078e0066 */
[----:B------:R-:W-:-:S07]  /*f930*/  IMAD.X R104, R27, 0x1, R105, P3 ;  /* 0x000000011b687824 */ /* 0x000fce00018e0669 */
[----:B------:R-:W-:Y:S05]  /*f940*/  WARPSYNC.COLLECTIVE R32, `(.L_x_221) ;  /* 0x0000000020087348 */ /* 0x000fea0003c00000 */
[----:B------:R0:W1:Y:S02]  /*f950*/  SHFL.DOWN P3, R36, R35, R34, R33 ;  /* 0x0800002223247389 */ /* 0x0000640000060021 */
[----:B01----:R-:W-:Y:S05]  /*f960*/  ENDCOLLECTIVE ;  /* 0x000000000000791b */ /* 0x003fea0003800000 */
.L_x_221:
[----:B------:R-:W-:Y:S02]  /*f970*/  IMAD.MOV.U32 R35, RZ, RZ, R104 ;  /* 0x000000ffff237224 */ /* 0x000fe400078e0068 */
[----:B------:R-:W-:-:S07]  /*f980*/  IMAD.MOV.U32 R98, RZ, RZ, R36 ;  /* 0x000000ffff627224 */ /* 0x000fce00078e0024 */
[----:B------:R-:W-:Y:S05]  /*f990*/  WARPSYNC.COLLECTIVE R32, `(.L_x_222) ;  /* 0x0000000020087348 */ /* 0x000fea0003c00000 */
[----:B------:R0:W1:Y:S02]  /*f9a0*/  SHFL.DOWN P3, R36, R35, R34, R33 ;  /* 0x0800002223247389 */ /* 0x0000640000060021 */
[----:B01----:R-:W-:Y:S05]  /*f9b0*/  ENDCOLLECTIVE ;  /* 0x000000000000791b */ /* 0x003fea0003800000 */
.L_x_222:
[----:B------:R-:W-:Y:S01]  /*f9c0*/  IMAD.MOV.U32 R34, RZ, RZ, 0x4 ;  /* 0x00000004ff227424 */ /* 0x000fe200078e00ff */
[----:B------:R-:W-:-:S04]  /*f9d0*/  ISETP.GT.AND P3, PT, R96, R33, PT ;  /* 0x000000216000720c */ /* 0x000fc80003f64270 */
[----:B------:R-:W-:Y:S01]  /*f9e0*/  SEL R27, R98, RZ, !P3 ;  /* 0x000000ff621b7207 */ /* 0x000fe20005800000 */
[----:B------:R-:W-:Y:S01]  /*f9f0*/  VIADD R98, R93, 0x4 ;  /* 0x000000045d627836 */ /* 0x000fe20000000000 */
[----:B------:R-:W-:Y:S02]  /*fa00*/  SEL R103, R36, RZ, !P3 ;  /* 0x000000ff24677207 */ /* 0x000fe40005800000 */
[----:B------:R-:W-:Y:S01]  /*fa10*/  IADD3 R27, P3, PT, R27, R102, RZ ;  /* 0x000000661b1b7210 */ /* 0x000fe20007f7e0ff */
[----:B------:R-:W-:-:S04]  /*fa20*/  VIADD R102, R93, 0x8 ;  /* 0x000000085d667836 */ /* 0x000fc80000000000 */
[----:B------:R-:W-:Y:S02]  /*fa30*/  IMAD.MOV.U32 R35, RZ, RZ, R27 ;  /* 0x000000ffff237224 */ /* 0x000fe400078e001b */
[----:B------:R-:W-:-:S07]  /*fa40*/  IMAD.X R103, R103, 0x1, R104, P3 ;  /* 0x0000000167677824 */ /* 0x000fce00018e0668 */
[----:B------:R-:W-:Y:S05]  /*fa50*/  WARPSYNC.COLLECTIVE R32, `(.L_x_223) ;  /* 0x0000000020087348 */ /* 0x000fea0003c00000 */
[----:B------:R0:W1:Y:S02]  /*fa60*/  SHFL.DOWN P3, R36, R35, R34, R33 ;  /* 0x0800002223247389 */ /* 0x0000640000060021 */
[----:B01----:R-:W-:Y:S05]  /*fa70*/  ENDCOLLECTIVE ;  /* 0x000000000000791b */ /* 0x003fea0003800000 */
.L_x_223:
[----:B------:R-:W-:Y:S02]  /*fa80*/  IMAD.MOV.U32 R35, RZ, RZ, R103 ;  /* 0x000000ffff237224 */ /* 0x000fe400078e0067 */
[----:B------:R-:W-:-:S07]  /*fa90*/  IMAD.MOV.U32 R26, RZ, RZ, R36 ;  /* 0x000000ffff1a7224 */ /* 0x000fce00078e0024 */
[----:B------:R-:W-:Y:S05]  /*faa0*/  WARPSYNC.COLLECTIVE R32, `(.L_x_224) ;  /* 0x0000000020087348 */ /* 0x000fea0003c00000 */
[----:B------:R0:W1:Y:S02]  /*fab0*/  SHFL.DOWN P3, R36, R35, R34, R33 ;  /* 0x0800002223247389 */ /* 0x0000640000060021 */
[----:B01----:R-:W-:Y:S05]  /*fac0*/  ENDCOLLECTIVE ;  /* 0x000000000000791b */ /* 0x003fea0003800000 */
.L_x_224:
[----:B------:R-:W-:Y:S01]  /*fad0*/  IMAD.MOV.U32 R34, RZ, RZ, 0x8 ;  /* 0x00000008ff227424 */ /* 0x000fe200078e00ff */
[----:B------:R-:W-:-:S04]  /*fae0*/  ISETP.GT.AND P3, PT, R98, R33, PT ;  /* 0x000000216200720c */ /* 0x000fc80003f64270 */
[----:B------:R-:W-:Y:S02]  /*faf0*/  SEL R26, R26, RZ, !P3 ;  /* 0x000000ff1a1a7207 */ /* 0x000fe40005800000 */
[----:B------:R-:W-:Y:S02]  /*fb00*/  SEL R36, R36, RZ, !P3 ;  /* 0x000000ff24247207 */ /* 0x000fe40005800000 */
[----:B------:R-:W-:-:S05]  /*fb10*/  IADD3 R104, P3, PT, R26, R27, RZ ;  /* 0x0000001b1a687210 */ /* 0x000fca0007f7e0ff */
[----:B------:R-:W-:Y:S02]  /*fb20*/  IMAD.MOV.U32 R35, RZ, RZ, R104 ;  /* 0x000000ffff237224 */ /* 0x000fe400078e0068 */
[----:B------:R-:W-:-:S07]  /*fb30*/  IMAD.X R105, R36, 0x1, R103, P3 ;  /* 0x0000000124697824 */ /* 0x000fce00018e0667 */
[----:B------:R-:W-:Y:S05]  /*fb40*/  WARPSYNC.COLLECTIVE R32, `(.L_x_225) ;  /* 0x0000000020087348 */ /* 0x000fea0003c00000 */
[----:B------:R0:W1:Y:S02]  /*fb50*/  SHFL.DOWN P3, R36, R35, R34, R33 ;  /* 0x0800002223247389 */ /* 0x0000640000060021 */
[----:B01----:R-:W-:Y:S05]  /*fb60*/  ENDCOLLECTIVE ;  /* 0x000000000000791b */ /* 0x003fea0003800000 */
.L_x_225:
[----:B------:R-:W-:Y:S02]  /*fb70*/  IMAD.MOV.U32 R35, RZ, RZ, R105 ;  /* 0x000000ffff237224 */ /* 0x000fe400078e0069 */
[----:B------:R-:W-:-:S07]  /*fb80*/  IMAD.MOV.U32 R26, RZ, RZ, R36 ;  /* 0x000000ffff1a7224 */ /* 0x000fce00078e0024 */
[----:B------:R-:W-:Y:S05]  /*fb90*/  WARPSYNC.COLLECTIVE R32, `(.L_x_226) ;  /* 0x0000000020087348 */ /* 0x000fea0003c00000 */
[----:B------:R0:W1:Y:S02]  /*fba0*/  SHFL.DOWN P3, R36, R35, R34, R33 ;  /* 0x0800002223247389 */ /* 0x0000640000060021 */
[----:B01----:R-:W-:Y:S05]  /*fbb0*/  ENDCOLLECTIVE ;  /* 0x000000000000791b */ /* 0x003fea0003800000 */
.L_x_226:
[----:B------:R-:W-:Y:S01]  /*fbc0*/  IMAD.MOV.U32 R34, RZ, RZ, 0x10 ;  /* 0x00000010ff227424 */ /* 0x000fe200078e00ff */
[----:B------:R-:W-:-:S04]  /*fbd0*/  ISETP.GT.AND P3, PT, R102, R33, PT ;  /* 0x000000216600720c */ /* 0x000fc80003f64270 */
[----:B------:R-:W-:Y:S02]  /*fbe0*/  SEL R107, R26, RZ, !P3 ;  /* 0x000000ff1a6b7207 */ /* 0x000fe40005800000 */
        /* <DEDUP_REMOVED lines=8> */
.L_x_227:
[----:B------:R-:W-:Y:S02]  /*fc70*/  IMAD.MOV.U32 R35, RZ, RZ, R109 ;  /* 0x000000ffff237224 */ /* 0x000fe400078e006d */
[----:B------:R-:W-:-:S07]  /*fc80*/  IMAD.MOV.U32 R26, RZ, RZ, R36 ;  /* 0x000000ffff1a7224 */ /* 0x000fce00078e0024 */
[----:B------:R-:W-:Y:S05]  /*fc90*/  WARPSYNC.COLLECTIVE R32, `(.L_x_228) ;  /* 0x0000000020087348 */ /* 0x000fea0003c00000 */
[----:B------:R0:W1:Y:S02]  /*fca0*/  SHFL.DOWN P3, R36, R35, R34, R33 ;  /* 0x0800002223247389 */ /* 0x0000640000060021 */
[----:B01----:R-:W-:Y:S05]  /*fcb0*/  ENDCOLLECTIVE ;  /* 0x000000000000791b */ /* 0x003fea0003800000 */
.L_x_228:
[----:B------:R-:W-:-:S04]  /*fcc0*/  ISETP.GT.AND P3, PT, R104, R33, PT ;  /* 0x000000216800720c */ /* 0x000fc80003f64270 */
[----:B------:R-:W-:Y:S02]  /*fcd0*/  SEL R26, R26, RZ, !P3 ;  /* 0x000000ff1a1a7207 */ /* 0x000fe40005800000 */
[----:B------:R-:W-:Y:S02]  /*fce0*/  SEL R36, R36, RZ, !P3 ;  /* 0x000000ff24247207 */ /* 0x000fe40005800000 */
[----:B------:R-:W-:Y:S02]  /*fcf0*/  IADD3 R108, P3, PT, R26, R107, RZ ;  /* 0x0000006b1a6c7210 */ /* 0x000fe40007f7e0ff */
[----:B------:R-:W0:Y:S03]  /*fd00*/  LDC.64 R26, c[0x0][0x3d8] ;  /* 0x0000f600ff1a7b82 */ /* 0x000e260000000a00 */
[----:B------:R-:W-:Y:S01]  /*fd10*/  IMAD.X R105, R36, 0x1, R109, P3 ;  /* 0x0000000124697824 */ /* 0x000fe200018e066d */
[----:B0-----:R-:W-:-:S05]  /*fd20*/  IADD3 R103, P3, PT, R26, 0x200, RZ ;  /* 0x000002001a677810 */ /* 0x001fca0007f7e0ff */
[----:B------:R-:W-:Y:S01]  /*fd30*/  IMAD.X R106, RZ, RZ, R27, P3 ;  /* 0x000000ffff6a7224 */ /* 0x000fe200018e061b */
[----:B------:R-:W-:-:S04]  /*fd40*/  ISETP.NE.U32.AND P3, PT, R24, 0x65, PT ;  /* 0x000000651800780c */ /* 0x000fc80003f65070 */
[----:B------:R-:W-:-:S13]  /*fd50*/  ISETP.NE.AND.EX P3, PT, R25, RZ, PT, P3 ;  /* 0x000000ff1900720c */ /* 0x000fda0003f65330 */
[----:B------:R-:W-:Y:S05]  /*fd60*/  WARPSYNC.COLLECTIVE R32, `(.L_x_229) ;  /* 0x0000000020087348 */ /* 0x000fea0003c00000 */
[----:B------:R-:W-:Y:S01]  /*fd70*/  VOTE.ALL P3, P3 ;  /* 0x0000000000ff7806 */ /* 0x000fe20001860000 */
[----:B------:R-:W-:-:S12]  /*fd80*/  ENDCOLLECTIVE ;  /* 0x000000000000791b */ /* 0x000fd80003800000 */
.L_x_229:
[----:B------:R-:W-:Y:S05]  /*fd90*/  BRA `(.L_x_230) ;  /* 0xffffff44008c7947 */ /* 0x000fea000383ffff */
.L_x_44:
[----:B------:R-:W-:Y:S01]  /*fda0*/  BSSY B1, `(.L_x_231) ;  /* 0x0000006000017945 */ /* 0x000fe20003800000 */
[----:B------:R-:W-:Y:S01]  /*fdb0*/  PLOP3.LUT P3, PT, P3, PT, PT, 0x8, 0x80 ;  /* 0x000000000080781c */ /* 0x000fe20001f6e170 */
[----:B------:R-:W-:-:S12]  /*fdc0*/  IMAD.MOV.U32 R32, RZ, RZ, -0x1 ;  /* 0xffffffffff207424 */ /* 0x000fd800078e00ff */
[----:B0-----:R-:W-:Y:S05]  /*fdd0*/  WARPSYNC.COLLECTIVE R32, `(.L_x_232) ;  /* 0x0000000020087348 */ /* 0x001fea0003c00000 */
[----:B------:R-:W-:Y:S01]  /*fde0*/  VOTE.ANY P3, P3 ;  /* 0x0000000000ff7806 */ /* 0x000fe20001860100 */
[----:B0-----:R-:W-:-:S12]  /*fdf0*/  ENDCOLLECTIVE ;  /* 0x000000000000791b */ /* 0x001fd80003800000 */
.L_x_232:
[----:B------:R-:W-:Y:S05]  /*fe00*/  BSYNC B1 ;  /* 0x0000000000017941 */ /* 0x000fea0003800000 */
.L_x_231:
[----:B------:R-:W-:Y:S05]  /*fe10*/  BRA `(.L_x_233) ;  /* 0xffffff4400987947 */ /* 0x000fea000383ffff */
.L_x_48:
[----:B------:R-:W-:Y:S01]  /*fe20*/  BSSY B1, `(.L_x_234) ;  /* 0x0000006000017945 */ /* 0x000fe20003800000 */
[----:B------:R-:W-:Y:S01]  /*fe30*/  PLOP3.LUT P3, PT, P3, PT, PT, 0x8, 0x80 ;  /* 0x000000000080781c */ /* 0x000fe20001f6e170 */
[----:B------:R-:W-:-:S12]  /*fe40*/  IMAD.MOV.U32 R32, RZ, RZ, -0x1 ;  /* 0xffffffffff207424 */ /* 0x000fd800078e00ff */
[----:B0-----:R-:W-:Y:S05]  /*fe50*/  WARPSYNC.COLLECTIVE R32, `(.L_x_235) ;  /* 0x0000000020087348 */ /* 0x001fea0003c00000 */
[----:B------:R-:W-:Y:S01]  /*fe60*/  VOTE.ANY P3, P3 ;  /* 0x0000000000ff7806 */ /* 0x000fe20001860100 */
[----:B0-----:R-:W-:-:S12]  /*fe70*/  ENDCOLLECTIVE ;  /* 0x000000000000791b */ /* 0x001fd80003800000 */
.L_x_235:
[----:B------:R-:W-:Y:S05]  /*fe80*/  BSYNC B1 ;  /* 0x0000000000017941 */ /* 0x000fea0003800000 */
.L_x_234:
[----:B------:R-:W-:Y:S05]  /*fe90*/  BRA `(.L_x_236) ;  /* 0xffffff4400b07947 */ /* 0x000fea000383ffff */
.L_x_50:
[----:B------:R-:W-:Y:S01]  /*fea0*/  BSSY B1, `(.L_x_237) ;  /* 0x0000006000017945 */ /* 0x000fe20003800000 */
[----:B------:R-:W-:Y:S01]  /*feb0*/  PLOP3.LUT P3, PT, P3, PT, PT, 0x8, 0x80 ;  /* 0x000000000080781c */ /* 0x000fe20001f6e170 */
[----:B------:R-:W-:-:S12]  /*fec0*/  IMAD.MOV.U32 R32, RZ, RZ, -0x1 ;  /* 0xffffffffff207424 */ /* 0x000fd800078e00ff */
[----:B0-----:R-:W-:Y:S05]  /*fed0*/  WARPSYNC.COLLECTIVE R32, `(.L_x_238) ;  /* 0x0000000020087348 */ /* 0x001fea0003c00000 */
[----:B------:R-:W-:Y:S01]  /*fee0*/  VOTE.ANY R32, PT, P3 ;  /* 0x0000000000207806 */ /* 0x000fe200018e0100 */
[----:B0-----:R-:W-:Y:S06]  /*fef0*/  ENDCOLLECTIVE ;  /* 0x000000000000791b */ /* 0x001fec0003800000 */
.L_x_238:
[----:B------:R-:W-:Y:S05]  /*ff00*/  BSYNC B1 ;  /* 0x0000000000017941 */ /* 0x000fea0003800000 */
.L_x_237:
[----:B------:R-:W-:Y:S01]  /*ff10*/  LOP3.LUT R32, R32, 0x80000000, R92, 0xec, !PT ;  /* 0x8000000020207812 */ /* 0x000fe200078eec5c */
[----:B------:R-:W-:Y:S02]  /*ff20*/  IMAD.MOV.U32 R35, RZ, RZ, R26 ;  /* 0x000000ffff237224 */ /* 0x000fe400078e001a */
[----:B------:R-:W-:Y:S02]  /*ff30*/  IMAD.MOV.U32 R34, RZ, RZ, 0x1 ;  /* 0x00000001ff227424 */ /* 0x000fe400078e00ff */
[----:B------:R-:W-:Y:S02]  /*ff40*/  VIADD R33, R32, 0xffffffff ;  /* 0xffffffff20217836 */ /* 0x000fe40000000000 */
[----:B------:R-:W-:-:S03]  /*ff50*/  VIADD R101, R101, 0xffffffe0 ;  /* 0xffffffe065657836 */ /* 0x000fc60000000000 */
[----:B------:R-:W-:Y:S01]  /*ff60*/  LOP3.LUT R107, R32, R33, RZ, 0xc, !PT ;  /* 0x00000021206b7212 */ /* 0x000fe200078e0cff */
[----:B------:R-:W-:-:S03]  /*ff70*/  IMAD.MOV.U32 R32, RZ, RZ, -0x1 ;  /* 0xffffffffff207424 */ /* 0x000fc600078e00ff */
[----:B------:R0:W1:Y:S04]  /*ff80*/  POPC R33, R107 ;  /* 0x0000006b00217309 */ /* 0x0000680000000000 */
[----:B01----:R-:W-:Y:S05]  /*ff90*/  WARPSYNC.COLLECTIVE R32, `(.L_x_239) ;  /* 0x0000000020087348 */ /* 0x003fea0003c00000 */
[----:B-1----:R1:W2:Y:S02]  /*ffa0*/  SHFL.DOWN P3, R36, R35, R34, R33 ;  /* 0x0800002223247389 */ /* 0x0022a40000060021 */
[----:B012---:R-:W-:Y:S05]  /*ffb0*/  ENDCOLLECTIVE ;  /* 0x000000000000791b */ /* 0x007fea0003800000 */
.L_x_239:
[----:B------:R-:W-:Y:S02]  /*ffc0*/  IMAD.MOV.U32 R35, RZ, RZ, R27 ;  /* 0x000000ffff237224 */ /* 0x000fe400078e001b */
[----:B------:R-:W-:-:S07]  /*ffd0*/  IMAD.MOV.U32 R100, RZ, RZ, R36 ;  /* 0x000000ffff647224 */ /* 0x000fce00078e0024 */
[----:B------:R-:W-:Y:S05]  /*ffe0*/  WARPSYNC.COLLECTIVE R32, `(.L_x_240) ;  /* 0x0000000020087348 */ /* 0x000fea0003c00000 */
[----:B------:R0:W1:Y:S02]  /*fff0*/  SHFL.DOWN P3, R36, R35, R34, R33 ;  /* 0x0800002223247389 */ /* 0x0000640000060021 */
[----:B01----:R-:W-:Y:S05]  /*10000*/  ENDCOLLECTIVE ;  /* 0x000000000000791b */ /* 0x003fea0003800000 */
.L_x_240:
[----:B------:R-:W-:Y:S01]  /*10010*/  IMAD.MOV.U32 R34, RZ, RZ, 0x2 ;  /* 0x00000002ff227424 */ /* 0x000fe200078e00ff */
[----:B------:R-:W-:-:S04]  /*10020*/  ISETP.GE.AND P3, PT, R93, R33, PT ;  /* 0x000000215d00720c */ /* 0x000fc80003f66270 */
        /* <DEDUP_REMOVED lines=8> */
.L_x_241:
[----:B------:R-:W-:Y:S02]  /*100b0*/  IMAD.MOV.U32 R35, RZ, RZ, R109 ;  /* 0x000000ffff237224 */ /* 0x000fe400078e006d */
[----:B------:R-:W-:-:S07]  /*100c0*/  IMAD.MOV.U32 R100, RZ, RZ, R36 ;  /* 0x000000ffff647224 */ /* 0x000fce00078e0024 */
[----:B------:R-:W-:Y:S05]  /*100d0*/  WARPSYNC.COLLECTIVE R32, `(.L_x_242) ;  /* 0x0000000020087348 */ /* 0x000fea0003c00000 */
[----:B------:R0:W1:Y:S02]  /*100e0*/  SHFL.DOWN P3, R36, R35, R34, R33 ;  /* 0x0800002223247389 */ /* 0x0000640000060021 */
[----:B01----:R-:W-:Y:S05]  /*100f0*/  ENDCOLLECTIVE ;  /* 0x000000000000791b */ /* 0x003fea0003800000 */
.L_x_242:
        /* <DEDUP_REMOVED lines=10> */
.L_x_243:
[----:B------:R-:W-:Y:S02]  /*101a0*/  IMAD.MOV.U32 R35, RZ, RZ, R100 ;  /* 0x000000ffff237224 */ /* 0x000fe400078e0064 */
[----:B------:R-:W-:-:S07]  /*101b0*/  IMAD.MOV.U32 R26, RZ, RZ, R36 ;  /* 0x000000ffff1a7224 */ /* 0x000fce00078e0024 */
[----:B------:R-:W-:Y:S05]  /*101c0*/  WARPSYNC.COLLECTIVE R32, `(.L_x_244) ;  /* 0x0000000020087348 */ /* 0x000fea0003c00000 */
[----:B------:R0:W1:Y:S02]  /*101d0*/  SHFL.DOWN P3, R36, R35, R34, R33 ;  /* 0x0800002223247389 */ /* 0x0000640000060021 */
[----:B01----:R-:W-:Y:S05]  /*101e0*/  ENDCOLLECTIVE ;  /* 0x000000000000791b */ /* 0x003fea0003800000 */
.L_x_244:
        /* <DEDUP_REMOVED lines=10> */
.L_x_245:
[----:B------:R-:W-:Y:S02]  /*10290*/  IMAD.MOV.U32 R35, RZ, RZ, R109 ;  /* 0x000000ffff237224 */ /* 0x000fe400078e006d */
[----:B------:R-:W-:-:S07]  /*102a0*/  IMAD.MOV.U32 R26, RZ, RZ, R36 ;  /* 0x000000ffff1a7224 */ /* 0x000fce00078e0024 */
[----:B------:R-:W-:Y:S05]  /*102b0*/  WARPSYNC.COLLECTIVE R32, `(.L_x_246) ;  /* 0x0000000020087348 */ /* 0x000fea0003c00000 */
[----:B------:R0:W1:Y:S02]  /*102c0*/  SHFL.DOWN P3, R36, R35, R34, R33 ;  /* 0x0800002223247389 */ /* 0x0000640000060021 */
[----:B01----:R-:W-:Y:S05]  /*102d0*/  ENDCOLLECTIVE ;  /* 0x000000000000791b */ /* 0x003fea0003800000 */
.L_x_246:
        /* <DEDUP_REMOVED lines=10> */
.L_x_247:
[----:B------:R-:W-:Y:S02]  /*10380*/  IMAD.MOV.U32 R35, RZ, RZ, R110 ;  /* 0x000000ffff237224 */ /* 0x000fe400078e006e */
[----:B------:R-:W-:-:S07]  /*10390*/  IMAD.MOV.U32 R26, RZ, RZ, R36 ;  /* 0x000000ffff1a7224 */ /* 0x000fce00078e0024 */
[----:B------:R-:W-:Y:S05]  /*103a0*/  WARPSYNC.COLLECTIVE R32, `(.L_x_248) ;  /* 0x0000000020087348 */ /* 0x000fea0003c00000 */
[----:B------:R0:W1:Y:S02]  /*103b0*/  SHFL.DOWN P3, R36, R35, R34, R33 ;  /* 0x0800002223247389 */ /* 0x0000640000060021 */
[----:B01----:R-:W-:Y:S05]  /*103c0*/  ENDCOLLECTIVE ;  /* 0x000000000000791b */ /* 0x003fea0003800000 */
.L_x_248:
[----:B------:R-:W-:-:S04]  /*103d0*/  ISETP.GT.AND P3, PT, R104, R33, PT ;  /* 0x000000216800720c */ /* 0x000fc80003f64270 */
[----:B------:R-:W-:Y:S02]  /*103e0*/  SEL R27, R26, RZ, !P3 ;  /* 0x000000ff1a1b7207 */ /* 0x000fe40005800000 */
[----:B------:R-:W-:Y:S02]  /*103f0*/  SEL R36, R36, RZ, !P3 ;  /* 0x000000ff24247207 */ /* 0x000fe40005800000 */
[----:B------:R-:W-:-:S04]  /*10400*/  IADD3 R108, P3, P4, R27, R100, R108 ;  /* 0x000000641b6c7210 */ /* 0x000fc80007c7e06c */
[----:B------:R-:W-:Y:S02]  /*10410*/  IADD3.X R105, PT, PT, R36, R110, R105, P3, P4 ;  /* 0x0000006e24697210 */ /* 0x000fe40001fe8469 */
[----:B------:R-:W-:-:S04]  /*10420*/  ISETP.NE.U32.AND P3, PT, R24, 0x65, PT ;  /* 0x000000651800780c */ /* 0x000fc80003f65070 */
[----:B------:R-:W-:-:S13]  /*10430*/  ISETP.NE.AND.EX P3, PT, R25, RZ, PT, P3 ;  /* 0x000000ff1900720c */ /* 0x000fda0003f65330 */
[----:B------:R-:W-:Y:S05]  /*10440*/  WARPSYNC.COLLECTIVE R32, `(.L_x_249) ;  /* 0x0000000020087348 */ /* 0x000fea0003c00000 */
[----:B------:R-:W-:Y:S01]  /*10450*/  VOTE.ALL P3, P3 ;  /* 0x0000000000ff7806 */ /* 0x000fe20001860000 */
[----:B------:R-:W-:-:S12]  /*10460*/  ENDCOLLECTIVE ;  /* 0x000000000000791b */ /* 0x000fd80003800000 */
.L_x_249:
[----:B------:R-:W-:Y:S05]  /*10470*/  BRA `(.L_x_250) ;  /* 0xffffff4000fc7947 */ /* 0x000fea000383ffff */
.L_x_135:
[----:B------:R-:W-:Y:S01]  /*10480*/  BSSY B0, `(.L_x_251) ;  /* 0x0000006000007945 */ /* 0x000fe20003800000 */
[----:B------:R-:W-:Y:S01]  /*10490*/  PLOP3.LUT P3, PT, P3, PT, PT, 0x8, 0x80 ;  /* 0x000000000080781c */ /* 0x000fe20001f6e170 */
[----:B------:R-:W-:-:S12]  /*104a0*/  IMAD.MOV.U32 R32, RZ, RZ, -0x1 ;  /* 0xffffffffff207424 */ /* 0x000fd800078e00ff */
[----:B0-----:R-:W-:Y:S05]  /*104b0*/  WARPSYNC.COLLECTIVE R32, `(.L_x_252) ;  /* 0x0000000020087348 */ /* 0x001fea0003c00000 */
[----:B------:R-:W-:Y:S01]  /*104c0*/  VOTE.ANY P3, P3 ;  /* 0x0000000000ff7806 */ /* 0x000fe20001860100 */
[----:B0-----:R-:W-:-:S12]  /*104d0*/  ENDCOLLECTIVE ;  /* 0x000000000000791b */ /* 0x001fd80003800000 */
.L_x_252:
[----:B------:R-:W-:Y:S05]  /*104e0*/  BSYNC B0 ;  /* 0x0000000000007941 */ /* 0x000fea0003800000 */
.L_x_251:
[----:B------:R-:W-:Y:S05]  /*104f0*/  BRA `(.L_x_253) ;  /* 0xffffffb400447947 */ /* 0x000fea000383ffff */
.L_x_139:
[----:B------:R-:W-:Y:S01]  /*10500*/  BSSY B0, `(.L_x_254) ;  /* 0x0000006000007945 */ /* 0x000fe20003800000 */
[----:B------:R-:W-:Y:S01]  /*10510*/  PLOP3.LUT P3, PT, P3, PT, PT, 0x8, 0x80 ;  /* 0x000000000080781c */ /* 0x000fe20001f6e170 */
[----:B------:R-:W-:-:S12]  /*10520*/  IMAD.MOV.U32 R32, RZ, RZ, -0x1 ;  /* 0xffffffffff207424 */ /* 0x000fd800078e00ff */
[----:B0-----:R-:W-:Y:S05]  /*10530*/  WARPSYNC.COLLECTIVE R32, `(.L_x_255) ;  /* 0x0000000020087348 */ /* 0x001fea0003c00000 */
[----:B------:R-:W-:Y:S01]  /*10540*/  VOTE.ANY P3, P3 ;  /* 0x0000000000ff7806 */ /* 0x000fe20001860100 */
[----:B0-----:R-:W-:-:S12]  /*10550*/  ENDCOLLECTIVE ;  /* 0x000000000000791b */ /* 0x001fd80003800000 */
.L_x_255:
[----:B------:R-:W-:Y:S05]  /*10560*/  BSYNC B0 ;  /* 0x0000000000007941 */ /* 0x000fea0003800000 */
.L_x_254:
[----:B------:R-:W-:Y:S05]  /*10570*/  BRA `(.L_x_256) ;  /* 0xffffffb400587947 */ /* 0x000fea000383ffff */
.L_x_141:
[----:B------:R-:W-:Y:S01]  /*10580*/  BSSY B0, `(.L_x_257) ;  /* 0x0000006000007945 */ /* 0x000fe20003800000 */
[----:B------:R-:W-:Y:S01]  /*10590*/  PLOP3.LUT P3, PT, P3, PT, PT, 0x8, 0x80 ;  /* 0x000000000080781c */ /* 0x000fe20001f6e170 */
[----:B------:R-:W-:-:S12]  /*105a0*/  IMAD.MOV.U32 R32, RZ, RZ, -0x1 ;  /* 0xffffffffff207424 */ /* 0x000fd800078e00ff */
[----:B0-----:R-:W-:Y:S05]  /*105b0*/  WARPSYNC.COLLECTIVE R32, `(.L_x_258) ;  /* 0x0000000020087348 */ /* 0x001fea0003c00000 */
[----:B------:R-:W-:Y:S01]  /*105c0*/  VOTE.ANY R32, PT, P3 ;  /* 0x0000000000207806 */ /* 0x000fe200018e0100 */
[----:B0-----:R-:W-:Y:S06]  /*105d0*/  ENDCOLLECTIVE ;  /* 0x000000000000791b */ /* 0x001fec0003800000 */
.L_x_258:
[----:B------:R-:W-:Y:S05]  /*105e0*/  BSYNC B0 ;  /* 0x0000000000007941 */ /* 0x000fea0003800000 */
.L_x_257:
[----:B------:R-:W0:Y:S01]  /*105f0*/  S2R R102, SR_GEMASK ;  /* 0x0000000000667919 */ /* 0x000e220000003c00 */
[----:B------:R-:W-:Y:S02]  /*10600*/  IMAD.MOV.U32 R35, RZ, RZ, R30 ;  /* 0x000000ffff237224 */ /* 0x000fe400078e001e */
[----:B------:R-:W-:Y:S02]  /*10610*/  IMAD.MOV.U32 R34, RZ, RZ, 0x1 ;  /* 0x00000001ff227424 */ /* 0x000fe400078e00ff */
[----:B------:R-:W-:Y:S01]  /*10620*/  VIADD R110, R101, 0x8 ;  /* 0x00000008656e7836 */ /* 0x000fe20000000000 */
[----:B0-----:R-:W-:-:S05]  /*10630*/  LOP3.LUT R32, R32, 0x80000000, R102, 0xec, !PT ;  /* 0x8000000020207812 */ /* 0x001fca00078eec66 */
[----:B------:R-:W-:-:S05]  /*10640*/  VIADD R33, R32, 0xffffffff ;  /* 0xffffffff20217836 */ /* 0x000fca0000000000 */
[----:B------:R-:W-:Y:S01]  /*10650*/  LOP3.LUT R106, R32, R33, RZ, 0xc, !PT ;  /* 0x00000021206a7212 */ /* 0x000fe200078e0cff */
[----:B------:R-:W-:-:S03]  /*10660*/  IMAD.MOV.U32 R32, RZ, RZ, -0x1 ;  /* 0xffffffffff207424 */ /* 0x000fc600078e00ff */
[----:B------:R0:W1:Y:S02]  /*10670*/  POPC R33, R106 ;  /* 0x0000006a00217309 */ /* 0x0000640000000000 */
[----:B0-----:R-:W-:-:S07]  /*10680*/  VIADD R106, R101, 0x2 ;  /* 0x00000002656a7836 */ /* 0x001fce0000000000 */
[----:B-1----:R-:W-:Y:S05]  /*10690*/  WARPSYNC.COLLECTIVE R32, `(.L_x_259) ;  /* 0x0000000020087348 */ /* 0x002fea0003c00000 */
[----:B-1----:R0:W1:Y:S02]  /*106a0*/  SHFL.DOWN P3, R36, R35, R34, R33 ;  /* 0x0800002223247389 */ /* 0x0020640000060021 */
[----:B01----:R-:W-:Y:S05]  /*106b0*/  ENDCOLLECTIVE ;  /* 0x000000000000791b */ /* 0x003fea0003800000 */
.L_x_259:
[----:B------:R-:W-:Y:S01]  /*106c0*/  ISETP.GT.AND P5, PT, R110, R33, PT ;  /* 0x000000216e00720c */ /* 0x000fe20003fa4270 */
[----:B------:R-:W-:Y:S02]  /*106d0*/  VIADD R110, R101, 0x10 ;  /* 0x00000010656e7836 */ /* 0x000fe40000000000 */
[----:B------:R-:W-:Y:S02]  /*106e0*/  IMAD.MOV.U32 R35, RZ, RZ, R31 ;  /* 0x000000ffff237224 */ /* 0x000fe400078e001f */
[----:B------:R-:W-:-:S08]  /*106f0*/  IMAD.MOV.U32 R103, RZ, RZ, R36 ;  /* 0x000000ffff677224 */ /* 0x000fd000078e0024 */
[----:B------:R-:W-:Y:S05]  /*10700*/  WARPSYNC.COLLECTIVE R32, `(.L_x_260) ;  /* 0x0000000020087348 */ /* 0x000fea0003c00000 */
[----:B------:R0:W1:Y:S02]  /*10710*/  SHFL.DOWN P3, R36, R35, R34, R33 ;  /* 0x0800002223247389 */ /* 0x0000640000060021 */
[----:B01----:R-:W-:Y:S05]  /*10720*/  ENDCOLLECTIVE ;  /* 0x000000000000791b */ /* 0x003fea0003800000 */
.L_x_260:
        /* <DEDUP_REMOVED lines=10> */
.L_x_261:
[----:B------:R-:W-:Y:S02]  /*107d0*/  IMAD.MOV.U32 R35, RZ, RZ, R109 ;  /* 0x000000ffff237224 */ /* 0x000fe400078e006d */
[----:B------:R-:W-:-:S07]  /*107e0*/  IMAD.MOV.U32 R103, RZ, RZ, R36 ;  /* 0x000000ffff677224 */ /* 0x000fce00078e0024 */
[----:B------:R-:W-:Y:S05]  /*107f0*/  WARPSYNC.COLLECTIVE R32, `(.L_x_262) ;  /* 0x0000000020087348 */ /* 0x000fea0003c00000 */
[----:B------:R0:W1:Y:S02]  /*10800*/  SHFL.DOWN P3, R36, R35, R34, R33 ;  /* 0x0800002223247389 */ /* 0x0000640000060021 */
[----:B01----:R-:W-:Y:S05]  /*10810*/  ENDCOLLECTIVE ;  /* 0x000000000000791b */ /* 0x003fea0003800000 */
.L_x_262:
[----:B------:R-:W-:Y:S01]  /*10820*/  IMAD.MOV.U32 R34, RZ, RZ, 0x4 ;  /* 0x00000004ff227424 */ /* 0x000fe200078e00ff */
[----:B------:R-:W-:-:S04]  /*10830*/  ISETP.GT.AND P3, PT, R106, R33, PT ;  /* 0x000000216a00720c */ /* 0x000fc80003f64270 */
        /* <DEDUP_REMOVED lines=9> */
.L_x_263:
[----:B------:R-:W-:Y:S02]  /*108d0*/  IMAD.MOV.U32 R35, RZ, RZ, R107 ;  /* 0x000000ffff237224 */ /* 0x000fe400078e006b */
[----:B------:R-:W-:-:S07]  /*108e0*/  IMAD.MOV.U32 R30, RZ, RZ, R36 ;  /* 0x000000ffff1e7224 */ /* 0x000fce00078e0024 */
[----:B------:R-:W-:Y:S05]  /*108f0*/  WARPSYNC.COLLECTIVE R32, `(.L_x_264) ;  /* 0x0000000020087348 */ /* 0x000fea0003c00000 */
[----:B------:R0:W1:Y:S02]  /*10900*/  SHFL.DOWN P3, R36, R35, R34, R33 ;  /* 0x0800002223247389 */ /* 0x0000640000060021 */
[----:B01----:R-:W-:Y:S05]  /*10910*/  ENDCOLLECTIVE ;  /* 0x000000000000791b */ /* 0x003fea0003800000 */
.L_x_264:
        /* <DEDUP_REMOVED lines=10> */
.L_x_265:
[----:B------:R-:W-:Y:S02]  /*109c0*/  IMAD.MOV.U32 R35, RZ, RZ, R109 ;  /* 0x000000ffff237224 */ /* 0x000fe400078e006d */
[----:B------:R-:W-:-:S07]  /*109d0*/  IMAD.MOV.U32 R30, RZ, RZ, R36 ;  /* 0x000000ffff1e7224 */ /* 0x000fce00078e0024 */
[----:B------:R-:W-:Y:S05]  /*109e0*/  WARPSYNC.COLLECTIVE R32, `(.L_x_266) ;  /* 0x0000000020087348 */ /* 0x000fea0003c00000 */
[----:B------:R0:W1:Y:S02]  /*109f0*/  SHFL.DOWN P3, R36, R35, R34, R33 ;  /* 0x0800002223247389 */ /* 0x0000640000060021 */
[----:B01----:R-:W-:Y:S05]  /*10a00*/  ENDCOLLECTIVE ;  /* 0x000000000000791b */ /* 0x003fea0003800000 */
.L_x_266:
[----:B------:R-:W-:Y:S01]  /*10a10*/  SEL R111, R30, RZ, !P5 ;  /* 0x000000ff1e6f7207 */ /* 0x000fe20006800000 */
[----:B------:R-:W-:-:S03]  /*10a20*/  IMAD.MOV.U32 R34, RZ, RZ, 0x10 ;  /* 0x00000010ff227424 */ /* 0x000fc600078e00ff */
[----:B------:R-:W-:Y:S02]  /*10a30*/  IADD3 R111, P3, PT, R111, R108, RZ ;  /* 0x0000006c6f6f7210 */ /* 0x000fe40007f7e0ff */
[----:B------:R-:W-:-:S03]  /*10a40*/  SEL R36, R36, RZ, !P5 ;  /* 0x000000ff24247207 */ /* 0x000fc60006800000 */
[----:B------:R-:W-:Y:S02]  /*10a50*/  IMAD.MOV.U32 R35, RZ, RZ, R111 ;  /* 0x000000ffff237224 */ /* 0x000fe400078e006f */
[----:B------:R-:W-:-:S07]  /*10a60*/  IMAD.X R113, R36, 0x1, R109, P3 ;  /* 0x0000000124717824 */ /* 0x000fce00018e066d */
[----:B------:R-:W-:Y:S05]  /*10a70*/  WARPSYNC.COLLECTIVE R32, `(.L_x_267) ;  /* 0x0000000020087348 */ /* 0x000fea0003c00000 */
[----:B------:R0:W1:Y:S02]  /*10a80*/  SHFL.DOWN P3, R36, R35, R34, R33 ;  /* 0x0800002223247389 */ /* 0x0000640000060021 */
[----:B01----:R-:W-:Y:S05]  /*10a90*/  ENDCOLLECTIVE ;  /* 0x000000000000791b */ /* 0x003fea0003800000 */
.L_x_267:
[----:B------:R-:W-:Y:S02]  /*10aa0*/  IMAD.MOV.U32 R35, RZ, RZ, R113 ;  /* 0x000000ffff237224 */ /* 0x000fe400078e0071 */
[----:B------:R-:W-:-:S07]  /*10ab0*/  IMAD.MOV.U32 R30, RZ, RZ, R36 ;  /* 0x000000ffff1e7224 */ /* 0x000fce00078e0024 */
[----:B------:R-:W-:Y:S05]  /*10ac0*/  WARPSYNC.COLLECTIVE R32, `(.L_x_268) ;  /* 0x0000000020087348 */ /* 0x000fea0003c00000 */
[----:B------:R0:W1:Y:S02]  /*10ad0*/  SHFL.DOWN P3, R36, R35, R34, R33 ;  /* 0x0800002223247389 */ /* 0x0000640000060021 */
[----:B01----:R-:W-:Y:S05]  /*10ae0*/  ENDCOLLECTIVE ;  /* 0x000000000000791b */ /* 0x003fea0003800000 */
.L_x_268:
[----:B------:R-:W-:-:S04]  /*10af0*/  ISETP.GT.AND P3, PT, R110, R33, PT ;  /* 0x000000216e00720c */ /* 0x000fc80003f64270 */
[----:B------:R-:W-:Y:S02]  /*10b00*/  SEL R30, R30, RZ, !P3 ;  /* 0x000000ff1e1e7207 */ /* 0x000fe40005800000 */
[----:B------:R-:W-:Y:S02]  /*10b10*/  SEL R36, R36, RZ, !P3 ;  /* 0x000000ff24247207 */ /* 0x000fe40005800000 */
[----:B------:R-:W-:Y:S02]  /*10b20*/  IADD3 R109, P3, PT, R30, R111, RZ ;  /* 0x0000006f1e6d7210 */ /* 0x000fe40007f7e0ff */
[----:B------:R-:W0:Y:S01]  /*10b30*/  LDC.64 R30, c[0x0][0x3d8] ;  /* 0x0000f600ff1e7b82 */ /* 0x000e220000000a00 */
[----:B------:R-:W-:Y:S02]  /*10b40*/  LOP3.LUT R111, RZ, R19, RZ, 0x33, !PT ;  /* 0x00000013ff6f7212 */ /* 0x000fe400078e33ff */
[----:B------:R-:W-:-:S03]  /*10b50*/  IMAD.X R108, R36, 0x1, R113, P3 ;  /* 0x00000001246c7824 */ /* 0x000fc600018e0671 */
[----:B------:R-:W-:Y:S01]  /*10b60*/  IMAD.IADD R111, R111, 0x1, R100 ;  /* 0x000000016f6f7824 */ /* 0x000fe200078e0264 */
[----:B0-----:R-:W-:-:S05]  /*10b70*/  IADD3 R107, P3, PT, R30, 0x200, RZ ;  /* 0x000002001e6b7810 */ /* 0x001fca0007f7e0ff */
[----:B------:R-:W-:Y:S01]  /*10b80*/  IMAD.X R112, RZ, RZ, R31, P3 ;  /* 0x000000ffff707224 */ /* 0x000fe200018e061f */
[----:B------:R-:W-:-:S04]  /*10b90*/  ISETP.NE.U32.AND P3, PT, R28, 0x65, PT ;  /* 0x000000651c00780c */ /* 0x000fc80003f65070 */
[----:B------:R-:W-:-:S13]  /*10ba0*/  ISETP.NE.AND.EX P3, PT, R29, RZ, PT, P3 ;  /* 0x000000ff1d00720c */ /* 0x000fda0003f65330 */
[----:B------:R-:W-:Y:S05]  /*10bb0*/  WARPSYNC.COLLECTIVE R32, `(.L_x_269) ;  /* 0x0000000020087348 */ /* 0x000fea0003c00000 */
[----:B------:R-:W-:Y:S01]  /*10bc0*/  VOTE.ALL P3, P3 ;  /* 0x0000000000ff7806 */ /* 0x000fe20001860000 */
[----:B------:R-:W-:-:S12]  /*10bd0*/  ENDCOLLECTIVE ;  /* 0x000000000000791b */ /* 0x000fd80003800000 */
.L_x_269:
[----:B------:R-:W-:Y:S05]  /*10be0*/  BRA `(.L_x_270) ;  /* 0xffffffb000a47947 */ /* 0x000fea000383ffff */
.L_x_143:
[----:B------:R-:W-:Y:S01]  /*10bf0*/  BSSY B0, `(.L_x_271) ;  /* 0x0000006000007945 */ /* 0x000fe20003800000 */
[----:B------:R-:W-:Y:S01]  /*10c00*/  PLOP3.LUT P3, PT, P3, PT, PT, 0x8, 0x80 ;  /* 0x000000000080781c */ /* 0x000fe20001f6e170 */
[----:B------:R-:W-:-:S12]  /*10c10*/  IMAD.MOV.U32 R32, RZ, RZ, -0x1 ;  /* 0xffffffffff207424 */ /* 0x000fd800078e00ff */
[----:B0-----:R-:W-:Y:S05]  /*10c20*/  WARPSYNC.COLLECTIVE R32, `(.L_x_272) ;  /* 0x0000000020087348 */ /* 0x001fea0003c00000 */
[----:B------:R-:W-:Y:S01]  /*10c30*/  VOTE.ANY P3, P3 ;  /* 0x0000000000ff7806 */ /* 0x000fe20001860100 */
[----:B0-----:R-:W-:-:S12]  /*10c40*/  ENDCOLLECTIVE ;  /* 0x000000000000791b */ /* 0x001fd80003800000 */
.L_x_272:
[----:B------:R-:W-:Y:S05]  /*10c50*/  BSYNC B0 ;  /* 0x0000000000007941 */ /* 0x000fea0003800000 */
.L_x_271:
[----:B------:R-:W-:Y:S05]  /*10c60*/  BRA `(.L_x_273) ;  /* 0xffffffb000b07947 */ /* 0x000fea000383ffff */
.L_x_147:
[----:B------:R-:W-:Y:S01]  /*10c70*/  BSSY B0, `(.L_x_274) ;  /* 0x0000006000007945 */ /* 0x000fe20003800000 */
[----:B------:R-:W-:Y:S01]  /*10c80*/  PLOP3.LUT P3, PT, P3, PT, PT, 0x8, 0x80 ;  /* 0x000000000080781c */ /* 0x000fe20001f6e170 */
[----:B------:R-:W-:-:S12]  /*10c90*/  IMAD.MOV.U32 R32, RZ, RZ, -0x1 ;  /* 0xffffffffff207424 */ /* 0x000fd800078e00ff */
[----:B0-----:R-:W-:Y:S05]  /*10ca0*/  WARPSYNC.COLLECTIVE R32, `(.L_x_275) ;  /* 0x0000000020087348 */ /* 0x001fea0003c00000 */
[----:B------:R-:W-:Y:S01]  /*10cb0*/  VOTE.ANY P3, P3 ;  /* 0x0000000000ff7806 */ /* 0x000fe20001860100 */
[----:B0-----:R-:W-:-:S12]  /*10cc0*/  ENDCOLLECTIVE ;  /* 0x000000000000791b */ /* 0x001fd80003800000 */
.L_x_275:
[----:B------:R-:W-:Y:S05]  /*10cd0*/  BSYNC B0 ;  /* 0x0000000000007941 */ /* 0x000fea0003800000 */
.L_x_274:
[----:B------:R-:W-:Y:S05]  /*10ce0*/  BRA `(.L_x_276) ;  /* 0xffffffb000c87947 */ /* 0x000fea000383ffff */
.L_x_149:
[----:B------:R-:W-:Y:S01]  /*10cf0*/  BSSY B0, `(.L_x_277) ;  /* 0x0000006000007945 */ /* 0x000fe20003800000 */
[----:B------:R-:W-:Y:S01]  /*10d00*/  PLOP3.LUT P3, PT, P3, PT, PT, 0x8, 0x80 ;  /* 0x000000000080781c */ /* 0x000fe20001f6e170 */
[----:B------:R-:W-:-:S12]  /*10d10*/  IMAD.MOV.U32 R32, RZ, RZ, -0x1 ;  /* 0xffffffffff207424 */ /* 0x000fd800078e00ff */
[----:B0-----:R-:W-:Y:S05]  /*10d20*/  WARPSYNC.COLLECTIVE R32, `(.L_x_278) ;  /* 0x0000000020087348 */ /* 0x001fea0003c00000 */
[----:B------:R-:W-:Y:S01]  /*10d30*/  VOTE.ANY R32, PT, P3 ;  /* 0x0000000000207806 */ /* 0x000fe200018e0100 */
[----:B0-----:R-:W-:Y:S06]  /*10d40*/  ENDCOLLECTIVE ;  /* 0x000000000000791b */ /* 0x001fec0003800000 */
.L_x_278:
[----:B------:R-:W-:Y:S05]  /*10d50*/  BSYNC B0 ;  /* 0x0000000000007941 */ /* 0x000fea0003800000 */
.L_x_277:
        /* <DEDUP_REMOVED lines=11> */
.L_x_279:
[----:B------:R-:W-:Y:S01]  /*10e10*/  ISETP.GT.AND P5, PT, R106, R33, PT ;  /* 0x000000216a00720c */ /* 0x000fe20003fa4270 */
[----:B------:R-:W-:Y:S02]  /*10e20*/  IMAD.MOV.U32 R35, RZ, RZ, R31 ;  /* 0x000000ffff237224 */ /* 0x000fe400078e001f */
[----:B------:R-:W-:-:S10]  /*10e30*/  IMAD.MOV.U32 R100, RZ, RZ, R36 ;  /* 0x000000ffff647224 */ /* 0x000fd400078e0024 */
[----:B------:R-:W-:Y:S05]  /*10e40*/  WARPSYNC.COLLECTIVE R32, `(.L_x_280) ;  /* 0x0000000020087348 */ /* 0x000fea0003c00000 */
[----:B------:R0:W1:Y:S02]  /*10e50*/  SHFL.DOWN P3, R36, R35, R34, R33 ;  /* 0x0800002223247389 */ /* 0x0000640000060021 */
[----:B01----:R-:W-:Y:S05]  /*10e60*/  ENDCOLLECTIVE ;  /* 0x000000000000791b */ /* 0x003fea0003800000 */
.L_x_280:
        /* <DEDUP_REMOVED lines=10> */
.L_x_281:
[----:B------:R-:W-:Y:S01]  /*10f10*/  IMAD.MOV.U32 R35, RZ, RZ, R114 ;  /* 0x000000ffff237224 */ /* 0x000fe200078e0072 */
[----:B------:R-:W-:-:S04]  /*10f20*/  SEL R36, R36, RZ, !P5 ;  /* 0x000000ff24247207 */ /* 0x000fc80006800000 */
[----:B------:R-:W-:-:S13]  /*10f30*/  IADD3 R116, P6, PT, R36, R113, RZ ;  /* 0x0000007124747210 */ /* 0x000fda0007fde0ff */
[----:B------:R-:W-:Y:S05]  /*10f40*/  WARPSYNC.COLLECTIVE R32, `(.L_x_282) ;  /* 0x0000000020087348 */ /* 0x000fea0003c00000 */
[----:B------:R0:W1:Y:S02]  /*10f50*/  SHFL.DOWN P3, R36, R35, R34, R33 ;  /* 0x0800002223247389 */ /* 0x0000640000060021 */
[----:B01----:R-:W-:Y:S05]  /*10f60*/  ENDCOLLECTIVE ;  /* 0x000000000000791b */ /* 0x003fea0003800000 */
.L_x_282:
[----:B------:R-:W-:Y:S02]  /*10f70*/  IMAD.MOV.U32 R35, RZ, RZ, R116 ;  /* 0x000000ffff237224 */ /* 0x000fe400078e0074 */
[----:B------:R-:W-:Y:S02]  /*10f80*/  IMAD.MOV.U32 R34, RZ, RZ, 0x4 ;  /* 0x00000004ff227424 */ /* 0x000fe400078e00ff */
[----:B------:R-:W-:-:S07]  /*10f90*/  IMAD.MOV.U32 R100, RZ, RZ, R36 ;  /* 0x000000ffff647224 */ /* 0x000fce00078e0024 */
[----:B------:R-:W-:Y:S05]  /*10fa0*/  WARPSYNC.COLLECTIVE R32, `(.L_x_283) ;  /* 0x0000000020087348 */ /* 0x000fea0003c00000 */
[----:B------:R0:W1:Y:S02]  /*10fb0*/  SHFL.DOWN P3, R36, R35, R34, R33 ;  /* 0x0800002223247389 */ /* 0x0000640000060021 */
[----:B01----:R-:W-:Y:S05]  /*10fc0*/  ENDCOLLECTIVE ;  /* 0x000000000000791b */ /* 0x003fea0003800000 */
.L_x_283:
[----:B------:R-:W-:Y:S02]  /*10fd0*/  SEL R31, R100, RZ, !P5 ;  /* 0x000000ff641f7207 */ /* 0x000fe40006800000 */
[----:B------:R-:W-:-:S03]  /*10fe0*/  ISETP.GT.AND P5, PT, R103, R33, PT ;  /* 0x000000216700720c */ /* 0x000fc60003fa4270 */
[----:B------:R-:W-:-:S04]  /*10ff0*/  IMAD.X R100, R31, 0x1, R114, P6 ;  /* 0x000000011f647824 */ /* 0x000fc800030e0672 */
[----:B------:R-:W-:Y:S01]  /*11000*/  IMAD.MOV.U32 R35, RZ, RZ, R100 ;  /* 0x000000ffff237224 */ /* 0x000fe200078e0064 */
[----:B------:R-:W-:-:S07]  /*11010*/  SEL R31, R36, RZ, !P5 ;  /* 0x000000ff241f7207 */ /* 0x000fce0006800000 */
[----:B------:R-:W-:Y:S05]  /*11020*/  WARPSYNC.COLLECTIVE R32, `(.L_x_284) ;  /* 0x0000000020087348 */ /* 0x000fea0003c00000 */
[----:B------:R0:W1:Y:S02]  /*11030*/  SHFL.DOWN P3, R36, R35, R34, R33 ;  /* 0x0800002223247389 */ /* 0x0000640000060021 */
[----:B01----:R-:W-:Y:S05]  /*11040*/  ENDCOLLECTIVE ;  /* 0x000000000000791b */ /* 0x003fea0003800000 */
.L_x_284:
[----:B------:R-:W-:-:S05]  /*11050*/  IADD3 R31, P6, PT, R31, R116, RZ ;  /* 0x000000741f1f7210 */ /* 0x000fca0007fde0ff */
[----:B------:R-:W-:Y:S02]  /*11060*/  IMAD.MOV.U32 R35, RZ, RZ, R31 ;  /* 0x000000ffff237224 */ /* 0x000fe400078e001f */
[----:B------:R-:W-:Y:S02]  /*11070*/  IMAD.MOV.U32 R34, RZ, RZ, 0x8 ;  /* 0x00000008ff227424 */ /* 0x000fe400078e00ff */
[----:B------:R-:W-:-:S07]  /*11080*/  IMAD.MOV.U32 R30, RZ, RZ, R36 ;  /* 0x000000ffff1e7224 */ /* 0x000fce00078e0024 */
[----:B------:R-:W-:Y:S05]  /*11090*/  WARPSYNC.COLLECTIVE R32, `(.L_x_285) ;  /* 0x0000000020087348 */ /* 0x000fea0003c00000 */
[----:B------:R0:W1:Y:S02]  /*110a0*/  SHFL.DOWN P3, R36, R35, R34, R33 ;  /* 0x0800002223247389 */ /* 0x0000640000060021 */
[----:B01----:R-:W-:Y:S05]  /*110b0*/  ENDCOLLECTIVE ;  /* 0x000000000000791b */ /* 0x003fea0003800000 */
.L_x_285:
[----:B------:R-:W-:Y:S01]  /*110c0*/  SEL R113, R30, RZ, !P5 ;  /* 0x000000ff1e717207 */ /* 0x000fe20006800000 */
[----:B------:R-:W-:-:S04]  /*110d0*/  VIADD R30, R101, 0x8 ;  /* 0x00000008651e7836 */ /* 0x000fc80000000000 */
[----:B------:R-:W-:Y:S01]  /*110e0*/  IMAD.X R114, R113, 0x1, R100, P6 ;  /* 0x0000000171727824 */ /* 0x000fe200030e0664 */
[----:B------:R-:W-:-:S03]  /*110f0*/  ISETP.GT.AND P5, PT, R30, R33, PT ;  /* 0x000000211e00720c */ /* 0x000fc60003fa4270 */
[----:B------:R-:W-:Y:S01]  /*11100*/  IMAD.MOV.U32 R35, RZ, RZ, R114 ;  /* 0x000000ffff237224 */ /* 0x000fe200078e0072 */
[----:B------:R-:W-:-:S04]  /*11110*/  SEL R36, R36, RZ, !P5 ;  /* 0x000000ff24247207 */ /* 0x000fc80006800000 */
[----:B------:R-:W-:-:S13]  /*11120*/  IADD3 R100, P6, PT, R36, R31, RZ ;  /* 0x0000001f24647210 */ /* 0x000fda0007fde0ff */
[----:B------:R-:W-:Y:S05]  /*11130*/  WARPSYNC.COLLECTIVE R32, `(.L_x_286) ;  /* 0x0000000020087348 */ /* 0x000fea0003c00000 */
[----:B------:R0:W1:Y:S02]  /*11140*/  SHFL.DOWN P3, R36, R35, R34, R33 ;  /* 0x0800002223247389 */ /* 0x0000640000060021 */
[----:B01----:R-:W-:Y:S05]  /*11150*/  ENDCOLLECTIVE ;  /* 0x000000000000791b */ /* 0x003fea0003800000 */
.L_x_286:
[----:B------:R-:W-:Y:S02]  /*11160*/  IMAD.MOV.U32 R35, RZ, RZ, R100 ;  /* 0x000000ffff237224 */ /* 0x000fe400078e0064 */
[----:B------:R-:W-:Y:S02]  /*11170*/  IMAD.MOV.U32 R34, RZ, RZ, 0x10 ;  /* 0x00000010ff227424 */ /* 0x000fe400078e00ff */
[----:B------:R-:W-:-:S07]  /*11180*/  IMAD.MOV.U32 R30, RZ, RZ, R36 ;  /* 0x000000ffff1e7224 */ /* 0x000fce00078e0024 */
[----:B------:R-:W-:Y:S05]  /*11190*/  WARPSYNC.COLLECTIVE R32, `(.L_x_287) ;  /* 0x0000000020087348 */ /* 0x000fea0003c00000 */
[----:B------:R0:W1:Y:S02]  /*111a0*/  SHFL.DOWN P3, R36, R35, R34, R33 ;  /* 0x0800002223247389 */ /* 0x0000640000060021 */
[----:B01----:R-:W-:Y:S05]  /*111b0*/  ENDCOLLECTIVE ;  /* 0x000000000000791b */ /* 0x003fea0003800000 */
.L_x_287:
[----:B------:R-:W-:-:S05]  /*111c0*/  SEL R113, R30, RZ, !P5 ;  /* 0x000000ff1e717207 */ /* 0x000fca0006800000 */
[----:B------:R-:W-:-:S04]  /*111d0*/  IMAD.X R113, R113, 0x1, R114, P6 ;  /* 0x0000000171717824 */ /* 0x000fc800030e0672 */
[----:B------:R-:W-:Y:S02]  /*111e0*/  IMAD.MOV.U32 R35, RZ, RZ, R113 ;  /* 0x000000ffff237224 */ /* 0x000fe400078e0071 */
[----:B------:R-:W-:-:S07]  /*111f0*/  IMAD.MOV.U32 R30, RZ, RZ, R36 ;  /* 0x000000ffff1e7224 */ /* 0x000fce00078e0024 */
[----:B------:R-:W-:Y:S05]  /*11200*/  WARPSYNC.COLLECTIVE R32, `(.L_x_288) ;  /* 0x0000000020087348 */ /* 0x000fea0003c00000 */
[----:B------:R0:W1:Y:S02]  /*11210*/  SHFL.DOWN P3, R36, R35, R34, R33 ;  /* 0x0800002223247389 */ /* 0x0000640000060021 */
[----:B01----:R-:W-:Y:S05]  /*11220*/  ENDCOLLECTIVE ;  /* 0x000000000000791b */ /* 0x003fea0003800000 */
.L_x_288:
        /* <DEDUP_REMOVED lines=10> */
.L_x_289:
[----:B------:R-:W-:Y:S05]  /*112d0*/  BRA `(.L_x_290) ;  /* 0xffffffb000147947 */ /* 0x000fea000383ffff */
.L_x_291:
        /* <DEDUP_REMOVED lines=10> */
.L_x_1621:


//--------------------- .text._ZN6thrust24THRUST_300001_SM_1000_NS8cuda_cub4core6detail13_kernel_agentINS1_16__set_operations14PartitionAgentINS0_6detail15normal_iteratorINS0_10device_ptrIiEEEESB_l7CompareEEJSB_SB_lllPN4cuda3std3__44pairIllEESC_iEEEvDpT0_ --------------------------
	.section	.text._ZN6thrust24THRUST_300001_SM_1000_NS8cuda_cub4core6detail13_kernel_agentINS1_16__set_operations14PartitionAgentINS0_6detail15normal_iteratorINS0_10device_ptrIiEEEESB_l7CompareEEJSB_SB_lllPN4cuda3std3__44pairIllEESC_iEEEvDpT0_,"ax",@progbits
	.align	128
        .global         _ZN6thrust24THRUST_300001_SM_1000_NS8cuda_cub4core6detail13_kernel_agentINS1_16__set_operations14PartitionAgentINS0_6detail15normal_iteratorINS0_10device_ptrIiEEEESB_l7CompareEEJSB_SB_lllPN4cuda3std3__44pairIllEESC_iEEEvDpT0_
        .type           _ZN6thrust24THRUST_300001_SM_1000_NS8cuda_cub4core6detail13_kernel_agentINS1_16__set_operations14PartitionAgentINS0_6detail15normal_iteratorINS0_10device_ptrIiEEEESB_l7CompareEEJSB_SB_lllPN4cuda3std3__44pairIllEESC_iEEEvDpT0_,@function
        .size           _ZN6thrust24THRUST_300001_SM_1000_NS8cuda_cub4core6detail13_kernel_agentINS1_16__set_operations14PartitionAgentINS0_6detail15normal_iteratorINS0_10device_ptrIiEEEESB_l7CompareEEJSB_SB_lllPN4cuda3std3__44pairIllEESC_iEEEvDpT0_,(.L_x_1622 - _ZN6thrust24THRUST_300001_SM_1000_NS8cuda_cub4core6detail13_kernel_agentINS1_16__set_operations14PartitionAgentINS0_6detail15normal_iteratorINS0_10device_ptrIiEEEESB_l7CompareEEJSB_SB_lllPN4cuda3std3__44pairIllEESC_iEEEvDpT0_)
        .other          _ZN6thrust24THRUST_300001_SM_1000_NS8cuda_cub4core6detail13_kernel_agentINS1_16__set_operations14PartitionAgentINS0_6detail15normal_iteratorINS0_10device_ptrIiEEEESB_l7CompareEEJSB_SB_lllPN4cuda3std3__44pairIllEESC_iEEEvDpT0_,@"STO_CUDA_ENTRY STV_DEFAULT"
_ZN6thrust24THRUST_300001_SM_1000_NS8cuda_cub4core6detail13_kernel_agentINS1_16__set_operations14PartitionAgentINS0_6detail15normal_iteratorINS0_10device_ptrIiEEEESB_l7CompareEEJSB_SB_lllPN4cuda3std3__44pairIllEESC_iEEEvDpT0_:
.text._ZN6thrust24THRUST_300001_SM_1000_NS8cuda_cub4core6detail13_kernel_agentINS1_16__set_operations14PartitionAgentINS0_6detail15normal_iteratorINS0_10device_ptrIiEEEESB_l7CompareEEJSB_SB_lllPN4cuda3std3__44pairIllEESC_iEEEvDpT0_:
[----:B------:R-:W-:Y:S01]  /*0000*/  LDC R1, c[0x0][0x37c] ;  /* 0x0000df00ff017b82 */ /* 0x000fe20000000800 */
[----:B------:R-:W0:Y:S01]  /*0010*/  S2R R0, SR_CTAID.X ;  /* 0x0000000000007919 */ /* 0x000e220000002500 */
[----:B------:R-:W0:Y:S01]  /*0020*/  LDCU UR4, c[0x0][0x360] ;  /* 0x00006c00ff0477ac */ /* 0x000e220008000800 */
[----:B------:R-:W0:Y:S01]  /*0030*/  S2R R3, SR_TID.X ;  /* 0x0000000000037919 */ /* 0x000e220000002100 */
[----:B------:R-:W1:Y:S01]  /*0040*/  LDCU.64 UR6, c[0x0][0x3a0] ;  /* 0x00007400ff0677ac */ /* 0x000e620008000a00 */
[----:B0-----:R-:W-:-:S05]  /*0050*/  IMAD R0, R0, UR4, R3 ;  /* 0x0000000400007c24 */ /* 0x001fca000f8e0203 */
[----:B-1----:R-:W-:-:S04]  /*0060*/  ISETP.GE.U32.AND P0, PT, R0, UR6, PT ;  /* 0x0000000600007c0c */ /* 0x002fc8000bf06070 */
[----:B------:R-:W-:-:S13]  /*0070*/  ISETP.GE.AND.EX P0, PT, RZ, UR7, PT, P0 ;  /* 0x00000007ff007c0c */ /* 0x000fda000bf06300 */
[----:B------:R-:W-:Y:S05]  /*0080*/  @P0 EXIT ;  /* 0x000000000000094d */ /* 0x000fea0003800000 */
[----:B------:R-:W0:Y:S01]  /*0090*/  LDC.64 R8, c[0x0][0x390] ;  /* 0x0000e400ff087b82 */ /* 0x000e220000000a00 */
[----:B------:R-:W1:Y:S01]  /*00a0*/  LDCU UR5, c[0x0][0x3b4] ;  /* 0x00007680ff0577ac */ /* 0x000e620008000800 */
[----:B------:R-:W-:Y:S01]  /*00b0*/  BSSY.RECONVERGENT B0, `(.L_x_292) ;  /* 0x0000033000007945 */ /* 0x000fe20003800200 */
[----:B------:R-:W2:Y:S05]  /*00c0*/  LDCU.64 UR6, c[0x0][0x358] ;  /* 0x00006b00ff0677ac */ /* 0x000eaa0008000a00 */
[----:B------:R-:W0:Y:S01]  /*00d0*/  LDC.64 R12, c[0x0][0x398] ;  /* 0x0000e600ff0c7b82 */ /* 0x000e220000000a00 */
[----:B------:R-:W3:Y:S01]  /*00e0*/  LDCU.128 UR8, c[0x0][0x380] ;  /* 0x00007000ff0877ac */ /* 0x000ee20008000c00 */
[----:B-1----:R-:W-:-:S02]  /*00f0*/  USHF.R.S32.HI UR4, URZ, 0x1f, UR5 ;  /* 0x0000001fff047899 */ /* 0x002fc40008011405 */
[----:B------:R-:W-:-:S04]  /*0100*/  IMAD.WIDE.U32 R2, R0, UR5, RZ ;  /* 0x0000000500027c25 */ /* 0x000fc8000f8e00ff */
[----:B------:R-:W-:-:S04]  /*0110*/  IMAD R7, R0, UR4, RZ ;  /* 0x0000000400077c24 */ /* 0x000fc8000f8e02ff */
[----:B------:R-:W-:Y:S01]  /*0120*/  IMAD.IADD R7, R3, 0x1, R7 ;  /* 0x0000000103077824 */ /* 0x000fe200078e0207 */
[----:B0-----:R-:W-:-:S04]  /*0130*/  IADD3 R5, P1, PT, R12, R8, RZ ;  /* 0x000000080c057210 */ /* 0x001fc80007f3e0ff */
[----:B------:R-:W-:Y:S01]  /*0140*/  ISETP.LT.U32.AND P0, PT, R5, R2, PT ;  /* 0x000000020500720c */ /* 0x000fe20003f01070 */
[----:B------:R-:W-:-:S05]  /*0150*/  IMAD.X R6, R13, 0x1, R9, P1 ;  /* 0x000000010d067824 */ /* 0x000fca00008e0609 */
[----:B------:R-:W-:-:S04]  /*0160*/  ISETP.LT.AND.EX P0, PT, R6, R7, PT, P0 ;  /* 0x000000070600720c */ /* 0x000fc80003f01300 */
[----:B------:R-:W-:Y:S02]  /*0170*/  SEL R3, R5, R2, P0 ;  /* 0x0000000205037207 */ /* 0x000fe40000000000 */
[----:B------:R-:W-:Y:S02]  /*0180*/  SEL R2, R6, R7, P0 ;  /* 0x0000000706027207 */ /* 0x000fe40000000000 */
[C---:B------:R-:W-:Y:S02]  /*0190*/  IADD3 R4, P2, PT, R3.reuse, -R12, RZ ;  /* 0x8000000c03047210 */ /* 0x040fe40007f5e0ff */
[----:B------:R-:W-:Y:S02]  /*01a0*/  ISETP.LT.U32.AND P1, PT, R3, R8, PT ;  /* 0x000000080300720c */ /* 0x000fe40003f21070 */
[----:B------:R-:W-:Y:S01]  /*01b0*/  ISETP.GT.U32.AND P0, PT, R4, RZ, PT ;  /* 0x000000ff0400720c */ /* 0x000fe20003f04070 */
[C---:B------:R-:W-:Y:S01]  /*01c0*/  IMAD.X R5, R2.reuse, 0x1, ~R13, P2 ;  /* 0x0000000102057824 */ /* 0x040fe200010e0e0d */
[----:B------:R-:W-:-:S04]  /*01d0*/  ISETP.LT.AND.EX P1, PT, R2, R9, PT, P1 ;  /* 0x000000090200720c */ /* 0x000fc80003f21310 */
[----:B------:R-:W-:Y:S02]  /*01e0*/  ISETP.GT.AND.EX P0, PT, R5, RZ, PT, P0 ;  /* 0x000000ff0500720c */ /* 0x000fe40003f04300 */
[----:B------:R-:W-:Y:S02]  /*01f0*/  SEL R17, R3, R8, P1 ;  /* 0x0000000803117207 */ /* 0x000fe40000800000 */
[----:B------:R-:W-:Y:S02]  /*0200*/  SEL R4, R4, RZ, P0 ;  /* 0x000000ff04047207 */ /* 0x000fe40000000000 */
[----:B------:R-:W-:Y:S02]  /*0210*/  SEL R5, R5, RZ, P0 ;  /* 0x000000ff05057207 */ /* 0x000fe40000000000 */
[----:B------:R-:W-:Y:S02]  /*0220*/  SEL R16, R2, R9, P1 ;  /* 0x0000000902107207 */ /* 0x000fe40000800000 */
[----:B------:R-:W-:-:S04]  /*0230*/  ISETP.GE.U32.AND P0, PT, R4, R17, PT ;  /* 0x000000110400720c */ /* 0x000fc80003f06070 */
[----:B------:R-:W-:-:S13]  /*0240*/  ISETP.GE.AND.EX P0, PT, R5, R16, PT, P0 ;  /* 0x000000100500720c */ /* 0x000fda0003f06300 */
[----:B--23--:R-:W-:Y:S05]  /*0250*/  @P0 BRA `(.L_x_293) ;  /* 0x0000000000600947 */ /* 0x00cfea0003800000 */
.L_x_294:
[----:B------:R-:W-:-:S05]  /*0260*/  IADD3 R14, P0, PT, R4, R17, RZ ;  /* 0x00000011040e7210 */ /* 0x000fca0007f1e0ff */
[----:B------:R-:W-:-:S05]  /*0270*/  IMAD.X R15, R5, 0x1, R16, P0 ;  /* 0x00000001050f7824 */ /* 0x000fca00000e0610 */
[--C-:B------:R-:W-:Y:S02]  /*0280*/  SHF.R.U64 R14, R14, 0x1, R15.reuse ;  /* 0x000000010e0e7819 */ /* 0x100fe4000000120f */
[----:B------:R-:W-:Y:S02]  /*0290*/  SHF.R.U32.HI R15, RZ, 0x1, R15 ;  /* 0x00000001ff0f7819 */ /* 0x000fe4000001160f */
[----:B------:R-:W-:Y:S02]  /*02a0*/  LOP3.LUT R6, RZ, R14, RZ, 0x33, !PT ;  /* 0x0000000eff067212 */ /* 0x000fe400078e33ff */
[----:B------:R-:W-:Y:S02]  /*02b0*/  LOP3.LUT R7, RZ, R15, RZ, 0x33, !PT ;  /* 0x0000000fff077212 */ /* 0x000fe400078e33ff */
[----:B------:R-:W-:Y:S02]  /*02c0*/  IADD3 R9, P1, PT, R6, R3, RZ ;  /* 0x0000000306097210 */ /* 0x000fe40007f3e0ff */
[----:B------:R-:W-:-:S03]  /*02d0*/  LEA R6, P0, R14, UR8, 0x2 ;  /* 0x000000080e067c11 */ /* 0x000fc6000f8010ff */
[----:B------:R-:W-:Y:S01]  /*02e0*/  IMAD.X R10, R7, 0x1, R2, P1 ;  /* 0x00000001070a7824 */ /* 0x000fe200008e0602 */
[C---:B------:R-:W-:Y:S02]  /*02f0*/  LEA R8, P1, R9.reuse, UR10, 0x2 ;  /* 0x0000000a09087c11 */ /* 0x040fe4000f8210ff */
[----:B------:R-:W-:Y:S02]  /*0300*/  LEA.HI.X R7, R14, UR9, R15, 0x2, P0 ;  /* 0x000000090e077c11 */ /* 0x000fe400080f140f */
[----:B------:R-:W-:-:S03]  /*0310*/  LEA.HI.X R9, R9, UR11, R10, 0x2, P1 ;  /* 0x0000000b09097c11 */ /* 0x000fc600088f140a */
[----:B------:R-:W2:Y:S04]  /*0320*/  LDG.E R6, desc[UR6][R6.64] ;  /* 0x0000000606067981 */ /* 0x000ea8000c1e1900 */
[----:B------:R-:W2:Y:S01]  /*0330*/  LDG.E R9, desc[UR6][R8.64] ;  /* 0x0000000608097981 */ /* 0x000ea2000c1e1900 */
[----:B------:R-:W-:-:S05]  /*0340*/  IADD3 R11, P1, PT, R14, 0x1, RZ ;  /* 0x000000010e0b7810 */ /* 0x000fca0007f3e0ff */
[----:B------:R-:W-:Y:S01]  /*0350*/  IMAD.X R10, RZ, RZ, R15, P1 ;  /* 0x000000ffff0a7224 */ /* 0x000fe200008e060f */
[----:B--2---:R-:W-:-:S04]  /*0360*/  ISETP.GE.AND P0, PT, R9, R6, PT ;  /* 0x000000060900720c */ /* 0x004fc80003f06270 */
[----:B------:R-:W-:Y:S02]  /*0370*/  SEL R4, R4, R11, !P0 ;  /* 0x0000000b04047207 */ /* 0x000fe40004000000 */
[----:B------:R-:W-:Y:S02]  /*0380*/  SEL R17, R14, R17, !P0 ;  /* 0x000000110e117207 */ /* 0x000fe40004000000 */
[----:B------:R-:W-:Y:S02]  /*0390*/  SEL R5, R5, R10, !P0 ;  /* 0x0000000a05057207 */ /* 0x000fe40004000000 */
[----:B------:R-:W-:Y:S02]  /*03a0*/  SEL R16, R15, R16, !P0 ;  /* 0x000000100f107207 */ /* 0x000fe40004000000 */
[----:B------:R-:W-:-:S04]  /*03b0*/  ISETP.GE.U32.AND P0, PT, R4, R17, PT ;  /* 0x000000110400720c */ /* 0x000fc80003f06070 */
[----:B------:R-:W-:-:S13]  /*03c0*/  ISETP.GE.AND.EX P0, PT, R5, R16, PT, P0 ;  /* 0x000000100500720c */ /* 0x000fda0003f06300 */
[----:B------:R-:W-:Y:S05]  /*03d0*/  @!P0 BRA `(.L_x_294) ;  /* 0xfffffffc00a08947 */ /* 0x000fea000383ffff */
.L_x_293:
[----:B------:R-:W-:Y:S05]  /*03e0*/  BSYNC.RECONVERGENT B0 ;  /* 0x0000000000007941 */ /* 0x000fea0003800200 */
.L_x_292:
[----:B------:R-:W-:Y:S01]  /*03f0*/  IADD3 R7, P1, PT, -R4, R3, RZ ;  /* 0x0000000304077210 */ /* 0x000fe20007f3e1ff */
[----:B------:R-:W0:Y:S01]  /*0400*/  LDCU.64 UR10, c[0x0][0x380] ;  /* 0x00007000ff0a77ac */ /* 0x000e220008000a00 */
[----:B------:R-:W-:Y:S01]  /*0410*/  BSSY.RECONVERGENT B1, `(.L_x_295) ;  /* 0x000011b000017945 */ /* 0x000fe20003800200 */
[----:B------:R-:W-:Y:S01]  /*0420*/  IMAD.MOV.U32 R8, RZ, RZ, RZ ;  /* 0x000000ffff087224 */ /* 0x000fe200078e00ff */
[----:B------:R-:W-:Y:S01]  /*0430*/  ISETP.GE.U32.AND P0, PT, R7, R12, PT ;  /* 0x0000000c0700720c */ /* 0x000fe20003f06070 */
[----:B------:R-:W-:Y:S01]  /*0440*/  IMAD.X R6, R2, 0x1, ~R5, P1 ;  /* 0x0000000102067824 */ /* 0x000fe200008e0e05 */
[----:B------:R-:W-:-:S04]  /*0450*/  UMOV UR4, URZ ;  /* 0x000000ff00047c82 */ /* 0x000fc80008000000 */
[----:B------:R-:W-:-:S13]  /*0460*/  ISETP.GE.AND.EX P0, PT, R6, R13, PT, P0 ;  /* 0x0000000d0600720c */ /* 0x000fda0003f06300 */
[----:B0-----:R-:W-:Y:S05]  /*0470*/  @P0 BRA `(.L_x_296) ;  /* 0x0000001000500947 */ /* 0x001fea0003800000 */
[----:B------:R-:W0:Y:S02]  /*0480*/  LDC.64 R14, c[0x0][0x388] ;  /* 0x0000e200ff0e7b82 */ /* 0x000e240000000a00 */
[----:B0-----:R-:W-:-:S04]  /*0490*/  LEA R16, P0, R7, R14, 0x2 ;  /* 0x0000000e07107211 */ /* 0x001fc800078010ff */
[----:B------:R-:W-:-:S05]  /*04a0*/  LEA.HI.X R17, R7, R15, R6, 0x2, P0 ;  /* 0x0000000f07117211 */ /* 0x000fca00000f1406 */
[----:B------:R0:W5:Y:S01]  /*04b0*/  LDG.E R8, desc[UR6][R16.64] ;  /* 0x0000000610087981 */ /* 0x000162000c1e1900 */
[----:B------:R-:W-:Y:S01]  /*04c0*/  ISETP.GE.U32.AND P0, PT, R4, 0x1, PT ;  /* 0x000000010400780c */ /* 0x000fe20003f06070 */
[----:B------:R-:W-:Y:S01]  /*04d0*/  BSSY.RECONVERGENT B0, `(.L_x_297) ;  /* 0x0000050000007945 */ /* 0x000fe20003800200 */
[----:B------:R-:W-:Y:S01]  /*04e0*/  IMAD.MOV.U32 R9, RZ, RZ, RZ ;  /* 0x000000ffff097224 */ /* 0x000fe200078e00ff */
[----:B------:R-:W-:Y:S02]  /*04f0*/  CS2R R10, SRZ ;  /* 0x00000000000a7805 */ /* 0x000fe4000001ff00 */
[----:B------:R-:W-:Y:S01]  /*0500*/  ISETP.GE.AND.EX P0, PT, R5, RZ, PT, P0 ;  /* 0x000000ff0500720c */ /* 0x000fe20003f06300 */
[----:B------:R-:W-:-:S12]  /*0510*/  IMAD.MOV.U32 R22, RZ, RZ, RZ ;  /* 0x000000ffff167224 */ /* 0x000fd800078e00ff */
[----:B0-----:R-:W-:Y:S05]  /*0520*/  @!P0 BRA `(.L_x_298) ;  /* 0x0000000400288947 */ /* 0x001fea0003800000 */
[----:B------:R-:W0:Y:S01]  /*0530*/  LDC.64 R18, c[0x0][0x380] ;  /* 0x0000e000ff127b82 */ /* 0x000e220000000a00 */
[----:B------:R-:W-:Y:S02]  /*0540*/  IMAD R9, R5, 0x1ff, RZ ;  /* 0x000001ff05097824 */ /* 0x000fe400078e02ff */
[----:B------:R-:W-:-:S04]  /*0550*/  IMAD.WIDE.U32 R10, R4, 0x1ff, RZ ;  /* 0x000001ff040a7825 */ /* 0x000fc800078e00ff */
[----:B------:R-:W-:-:S05]  /*0560*/  IMAD.IADD R11, R11, 0x1, R9 ;  /* 0x000000010b0b7824 */ /* 0x000fca00078e0209 */
[--C-:B------:R-:W-:Y:S02]  /*0570*/  SHF.R.U64 R9, R10, 0x9, R11.reuse ;  /* 0x000000090a097819 */ /* 0x100fe4000000120b */
[----:B------:R-:W-:Y:S02]  /*0580*/  SHF.R.U32.HI R22, RZ, 0x9, R11 ;  /* 0x00000009ff167819 */ /* 0x000fe4000001160b */
[----:B0-----:R-:W-:-:S04]  /*0590*/  LEA R20, P0, R9, R18, 0x2 ;  /* 0x0000001209147211 */ /* 0x001fc800078010ff */
[----:B------:R-:W-:-:S06]  /*05a0*/  LEA.HI.X R21, R9, R19, R22, 0x2, P0 ;  /* 0x0000001309157211 */ /* 0x000fcc00000f1416 */
[----:B------:R-:W2:Y:S01]  /*05b0*/  LDG.E R21, desc[UR6][R20.64] ;  /* 0x0000000614157981 */ /* 0x000ea2000c1e1900 */
[----:B------:R-:W-:Y:S01]  /*05c0*/  IADD3 R10, P1, PT, R9, 0x1, RZ ;  /* 0x00000001090a7810 */ /* 0x000fe20007f3e0ff */
[----:B------:R-:W-:Y:S04]  /*05d0*/  BSSY.RECONVERGENT B2, `(.L_x_299) ;  /* 0x0000019000027945 */ /* 0x000fe80003800200 */
[----:B------:R-:W-:Y:S01]  /*05e0*/  IMAD.X R11, RZ, RZ, R22, P1 ;  /* 0x000000ffff0b7224 */ /* 0x000fe200008e0616 */
[----:B--2--5:R-:W-:-:S04]  /*05f0*/  ISETP.GE.AND P0, PT, R21, R8, PT ;  /* 0x000000081500720c */ /* 0x024fc80003f06270 */
[----:B------:R-:W-:Y:S02]  /*0600*/  SEL R9, R4, R9, !P0 ;  /* 0x0000000904097207 */ /* 0x000fe40004000000 */
[----:B------:R-:W-:Y:S02]  /*0610*/  SEL R10, R10, RZ, !P0 ;  /* 0x000000ff0a0a7207 */ /* 0x000fe40004000000 */
[----:B------:R-:W-:Y:S02]  /*0620*/  SEL R22, R5, R22, !P0 ;  /* 0x0000001605167207 */ /* 0x000fe40004000000 */
[----:B------:R-:W-:Y:S02]  /*0630*/  SEL R11, R11, RZ, !P0 ;  /* 0x000000ff0b0b7207 */ /* 0x000fe40004000000 */
[----:B------:R-:W-:-:S04]  /*0640*/  ISETP.GE.U32.AND P0, PT, R10, R9, PT ;  /* 0x000000090a00720c */ /* 0x000fc80003f06070 */
[----:B------:R-:W-:-:S13]  /*0650*/  ISETP.GE.U32.AND.EX P0, PT, R11, R22, PT, P0 ;  /* 0x000000160b00720c */ /* 0x000fda0003f06100 */
[----:B------:R-:W-:Y:S05]  /*0660*/  @P0 BRA `(.L_x_300) ;  /* 0x00000000003c0947 */ /* 0x000fea0003800000 */
[----:B------:R-:W-:Y:S02]  /*0670*/  IMAD R25, R22, 0x7f, RZ ;  /* 0x0000007f16197824 */ /* 0x000fe400078e02ff */
[----:B------:R-:W-:-:S04]  /*0680*/  IMAD.WIDE.U32 R20, R9, 0x7f, R10 ;  /* 0x0000007f09147825 */ /* 0x000fc800078e000a */
[----:B------:R-:W-:-:S05]  /*0690*/  IMAD.IADD R25, R21, 0x1, R25 ;  /* 0x0000000115197824 */ /* 0x000fca00078e0219 */
[--C-:B------:R-:W-:Y:S02]  /*06a0*/  SHF.R.U64 R26, R20, 0x7, R25.reuse ;  /* 0x00000007141a7819 */ /* 0x100fe40000001219 */
[----:B------:R-:W-:Y:S02]  /*06b0*/  SHF.R.U32.HI R25, RZ, 0x7, R25 ;  /* 0x00000007ff197819 */ /* 0x000fe40000011619 */
[----:B------:R-:W-:-:S04]  /*06c0*/  LEA R20, P0, R26, R18, 0x2 ;  /* 0x000000121a147211 */ /* 0x000fc800078010ff */
[----:B------:R-:W-:-:S06]  /*06d0*/  LEA.HI.X R21, R26, R19, R25, 0x2, P0 ;  /* 0x000000131a157211 */ /* 0x000fcc00000f1419 */
[----:B------:R-:W2:Y:S01]  /*06e0*/  LDG.E R21, desc[UR6][R20.64] ;  /* 0x0000000614157981 */ /* 0x000ea2000c1e1900 */
[----:B------:R-:W-:-:S05]  /*06f0*/  IADD3 R23, P1, PT, R26, 0x1, RZ ;  /* 0x000000011a177810 */ /* 0x000fca0007f3e0ff */
[----:B------:R-:W-:Y:S01]  /*0700*/  IMAD.X R24, RZ, RZ, R25, P1 ;  /* 0x000000ffff187224 */ /* 0x000fe200008e0619 */
[----:B--2---:R-:W-:-:S04]  /*0710*/  ISETP.GE.AND P0, PT, R21, R8, PT ;  /* 0x000000081500720c */ /* 0x004fc80003f06270 */
[----:B------:R-:W-:Y:S02]  /*0720*/  SEL R9, R9, R26, !P0 ;  /* 0x0000001a09097207 */ /* 0x000fe40004000000 */
[----:B------:R-:W-:Y:S02]  /*0730*/  SEL R10, R23, R10, !P0 ;  /* 0x0000000a170a7207 */ /* 0x000fe40004000000 */
[----:B------:R-:W-:Y:S02]  /*0740*/  SEL R22, R22, R25, !P0 ;  /* 0x0000001916167207 */ /* 0x000fe40004000000 */
[----:B------:R-:W-:-:S07]  /*0750*/  SEL R11, R24, R11, !P0 ;  /* 0x0000000b180b7207 */ /* 0x000fce0004000000 */
.L_x_300:
[----:B------:R-:W-:Y:S05]  /*0760*/  BSYNC.RECONVERGENT B2 ;  /* 0x0000000000027941 */ /* 0x000fea0003800200 */
.L_x_299:
[----:B------:R-:W-:Y:S01]  /*0770*/  ISETP.GE.U32.AND P0, PT, R10, R9, PT ;  /* 0x000000090a00720c */ /* 0x000fe20003f06070 */
[----:B------:R-:W-:Y:S03]  /*0780*/  BSSY.RECONVERGENT B2, `(.L_x_301) ;  /* 0x0000012000027945 */ /* 0x000fe60003800200 */
        /* <DEDUP_REMOVED lines=17> */
.L_x_302:
[----:B------:R-:W-:Y:S05]  /*08a0*/  BSYNC.RECONVERGENT B2 ;  /* 0x0000000000027941 */ /* 0x000fea0003800200 */
.L_x_301:
        /* <DEDUP_REMOVED lines=18> */
.L_x_298:
[----:B------:R-:W-:Y:S05]  /*09d0*/  BSYNC.RECONVERGENT B0 ;  /* 0x0000000000007941 */ /* 0x000fea0003800200 */
.L_x_297:
[----:B------:R-:W-:Y:S01]  /*09e0*/  ISETP.GE.U32.AND P0, PT, R7, 0x1, PT ;  /* 0x000000010700780c */ /* 0x000fe20003f06070 */
[----:B------:R-:W-:Y:S01]  /*09f0*/  BSSY.RECONVERGENT B0, `(.L_x_303) ;  /* 0x000001a000007945 */ /* 0x000fe20003800200 */
[----:B------:R-:W-:Y:S02]  /*0a00*/  ISETP.GE.U32.AND P1, PT, R10, R9, PT ;  /* 0x000000090a00720c */ /* 0x000fe40003f26070 */
[----:B------:R-:W-:Y:S02]  /*0a10*/  ISETP.GE.AND.EX P0, PT, R6, RZ, PT, P0 ;  /* 0x000000ff0600720c */ /* 0x000fe40003f06300 */
[----:B------:R-:W-:-:S11]  /*0a20*/  ISETP.GE.U32.AND.EX P1, PT, R11, R22, PT, P1 ;  /* 0x000000160b00720c */ /* 0x000fd60003f26110 */
[----:B------:R-:W-:Y:S02]  /*0a30*/  @P0 IMAD R21, R6, 0x1ff, RZ ;  /* 0x000001ff06150824 */ /* 0x000fe400078e02ff */
[----:B------:R-:W-:-:S04]  /*0a40*/  @P0 IMAD.WIDE.U32 R18, R7, 0x1ff, RZ ;  /* 0x000001ff07120825 */ /* 0x000fc800078e00ff */
[----:B------:R-:W-:-:S05]  /*0a50*/  @P0 IMAD.IADD R21, R19, 0x1, R21 ;  /* 0x0000000113150824 */ /* 0x000fca00078e0215 */
[----:B------:R-:W-:Y:S01]  /*0a60*/  @P0 SHF.R.U64 R24, R18, 0x9, R21 ;  /* 0x0000000912180819 */ /* 0x000fe20000001215 */
[----:B------:R-:W-:Y:S06]  /*0a70*/  @P1 BRA `(.L_x_304) ;  /* 0x0000000000441947 */ /* 0x000fec0003800000 */
.L_x_305:
[----:B------:R-:W-:-:S05]  /*0a80*/  IADD3 R26, P1, PT, R9, R10, RZ ;  /* 0x0000000a091a7210 */ /* 0x000fca0007f3e0ff */
[----:B------:R-:W-:-:S05]  /*0a90*/  IMAD.X R25, R22, 0x1, R11, P1 ;  /* 0x0000000116197824 */ /* 0x000fca00008e060b */
[--C-:B------:R-:W-:Y:S02]  /*0aa0*/  SHF.R.S64 R26, R26, 0x1, R25.reuse ;  /* 0x000000011a1a7819 */ /* 0x100fe40000001019 */
[----:B------:R-:W-:Y:S02]  /*0ab0*/  SHF.R.S32.HI R25, RZ, 0x1, R25 ;  /* 0x00000001ff197819 */ /* 0x000fe40000011419 */
[----:B------:R-:W-:-:S04]  /*0ac0*/  LEA R18, P1, R26, UR10, 0x2 ;  /* 0x0000000a1a127c11 */ /* 0x000fc8000f8210ff */
[----:B------:R-:W-:-:S06]  /*0ad0*/  LEA.HI.X R19, R26, UR11, R25, 0x2, P1 ;  /* 0x0000000b1a137c11 */ /* 0x000fcc00088f1419 */
[----:B------:R-:W2:Y:S01]  /*0ae0*/  LDG.E R19, desc[UR6][R18.64] ;  /* 0x0000000612137981 */ /* 0x000ea2000c1e1900 */
[----:B------:R-:W-:-:S05]  /*0af0*/  IADD3 R23, P2, PT, R26, 0x1, RZ ;  /* 0x000000011a177810 */ /* 0x000fca0007f5e0ff */
[----:B------:R-:W-:Y:S01]  /*0b00*/  IMAD.X R20, RZ, RZ, R25, P2 ;  /* 0x000000ffff147224 */ /* 0x000fe200010e0619 */
[----:B--2--5:R-:W-:-:S04]  /*0b10*/  ISETP.GE.AND P1, PT, R19, R8, PT ;  /* 0x000000081300720c */ /* 0x024fc80003f26270 */
[----:B------:R-:W-:Y:S02]  /*0b20*/  SEL R9, R9, R26, !P1 ;  /* 0x0000001a09097207 */ /* 0x000fe40004800000 */
[----:B------:R-:W-:Y:S02]  /*0b30*/  SEL R10, R23, R10, !P1 ;  /* 0x0000000a170a7207 */ /* 0x000fe40004800000 */
[----:B------:R-:W-:Y:S02]  /*0b40*/  SEL R22, R22, R25, !P1 ;  /* 0x0000001916167207 */ /* 0x000fe40004800000 */
[----:B------:R-:W-:Y:S02]  /*0b50*/  SEL R11, R20, R11, !P1 ;  /* 0x0000000b140b7207 */ /* 0x000fe40004800000 */
[----:B------:R-:W-:-:S04]  /*0b60*/  ISETP.GE.U32.AND P1, PT, R10, R9, PT ;  /* 0x000000090a00720c */ /* 0x000fc80003f26070 */
[----:B------:R-:W-:-:S13]  /*0b70*/  ISETP.GE.AND.EX P1, PT, R11, R22, PT, P1 ;  /* 0x000000160b00720c */ /* 0x000fda0003f26310 */
[----:B------:R-:W-:Y:S05]  /*0b80*/  @!P1 BRA `(.L_x_305) ;  /* 0xfffffffc00bc9947 */ /* 0x000fea000383ffff */
.L_x_304:
[----:B------:R-:W-:Y:S05]  /*0b90*/  BSYNC.RECONVERGENT B0 ;  /* 0x0000000000007941 */ /* 0x000fea0003800200 */
.L_x_303:
[----:B------:R-:W-:Y:S02]  /*0ba0*/  @P0 SHF.R.U32.HI R25, RZ, 0x9, R21 ;  /* 0x00000009ff190819 */ /* 0x000fe40000011615 */
[----:B------:R-:W-:-:S04]  /*0bb0*/  @P0 LEA R18, P1, R24, R14, 0x2 ;  /* 0x0000000e18120211 */ /* 0x000fc800078210ff */
[----:B------:R-:W-:-:S06]  /*0bc0*/  @P0 LEA.HI.X R19, R24, R15, R25, 0x2, P1 ;  /* 0x0000000f18130211 */ /* 0x000fcc00008f1419 */
[----:B------:R-:W2:Y:S01]  /*0bd0*/  @P0 LDG.E R19, desc[UR6][R18.64] ;  /* 0x0000000612130981 */ /* 0x000ea2000c1e1900 */
[----:B------:R-:W-:Y:S01]  /*0be0*/  @P0 IADD3 R21, P2, PT, R24, 0x1, RZ ;  /* 0x0000000118150810 */ /* 0x000fe20007f5e0ff */
[----:B------:R-:W-:Y:S01]  /*0bf0*/  IMAD.MOV.U32 R20, RZ, RZ, RZ ;  /* 0x000000ffff147224 */ /* 0x000fe200078e00ff */
[----:B------:R-:W-:Y:S01]  /*0c00*/  BSSY.RECONVERGENT B0, `(.L_x_306) ;  /* 0x000001c000007945 */ /* 0x000fe20003800200 */
[----:B------:R-:W-:Y:S02]  /*0c10*/  IMAD.MOV.U32 R9, RZ, RZ, R7 ;  /* 0x000000ffff097224 */ /* 0x000fe400078e0007 */
[----:B------:R-:W-:Y:S02]  /*0c20*/  @P0 IMAD.X R23, RZ, RZ, R25, P2 ;  /* 0x000000ffff170224 */ /* 0x000fe400010e0619 */
[----:B------:R-:W-:Y:S01]  /*0c30*/  IMAD.MOV.U32 R22, RZ, RZ, R6 ;  /* 0x000000ffff167224 */ /* 0x000fe200078e0006 */
[----:B--2--5:R-:W-:-:S04]  /*0c40*/  @P0 ISETP.GE.AND P1, PT, R19, R8, PT ;  /* 0x000000081300020c */ /* 0x024fc80003f26270 */
[----:B------:R-:W-:Y:S01]  /*0c50*/  @P0 SEL R20, R21, RZ, !P1 ;  /* 0x000000ff15140207 */ /* 0x000fe20004800000 */
[----:B------:R-:W-:Y:S01]  /*0c60*/  IMAD.MOV.U32 R21, RZ, RZ, RZ ;  /* 0x000000ffff157224 */ /* 0x000fe200078e00ff */
[----:B------:R-:W-:Y:S02]  /*0c70*/  @P0 SEL R9, R7, R24, !P1 ;  /* 0x0000001807090207 */ /* 0x000fe40004800000 */
[----:B------:R-:W-:Y:S02]  /*0c80*/  @P0 SEL R22, R6, R25, !P1 ;  /* 0x0000001906160207 */ /* 0x000fe40004800000 */
[----:B------:R-:W-:Y:S02]  /*0c90*/  @P0 SEL R21, R23, RZ, !P1 ;  /* 0x000000ff17150207 */ /* 0x000fe40004800000 */
[----:B------:R-:W-:-:S04]  /*0ca0*/  ISETP.GE.U32.AND P0, PT, R20, R9, PT ;  /* 0x000000091400720c */ /* 0x000fc80003f06070 */
[----:B------:R-:W-:-:S13]  /*0cb0*/  ISETP.GE.AND.EX P0, PT, R21, R22, PT, P0 ;  /* 0x000000161500720c */ /* 0x000fda0003f06300 */
        /* <DEDUP_REMOVED lines=16> */
.L_x_307:
[----:B------:R-:W-:Y:S05]  /*0dc0*/  BSYNC.RECONVERGENT B0 ;  /* 0x0000000000007941 */ /* 0x000fea0003800200 */
.L_x_306:
[----:B------:R-:W-:Y:S01]  /*0dd0*/  ISETP.GE.U32.AND P0, PT, R20, R9, PT ;  /* 0x000000091400720c */ /* 0x000fe20003f06070 */
[----:B------:R-:W-:Y:S03]  /*0de0*/  BSSY.RECONVERGENT B0, `(.L_x_308) ;  /* 0x0000014000007945 */ /* 0x000fe60003800200 */
[----:B------:R-:W-:-:S13]  /*0df0*/  ISETP.GE.AND.EX P0, PT, R21, R22, PT, P0 ;  /* 0x000000161500720c */ /* 0x000fda0003f06300 */
[----:B------:R-:W-:Y:S05]  /*0e00*/  @P0 BRA `(.L_x_309) ;  /* 0x0000000000440947 */ /* 0x000fea0003800000 */
[----:B------:R-:W-:Y:S02]  /*0e10*/  IMAD.MOV.U32 R18, RZ, RZ, R20 ;  /* 0x000000ffff127224 */ /* 0x000fe400078e0014 */
[----:B------:R-:W-:Y:S02]  /*0e20*/  IMAD.MOV.U32 R19, RZ, RZ, R21 ;  /* 0x000000ffff137224 */ /* 0x000fe400078e0015 */
        /* <DEDUP_REMOVED lines=15> */
.L_x_309:
[----:B------:R-:W-:Y:S05]  /*0f20*/  BSYNC.RECONVERGENT B0 ;  /* 0x0000000000007941 */ /* 0x000fea0003800200 */
.L_x_308:
        /* <DEDUP_REMOVED lines=21> */
.L_x_311:
[----:B------:R-:W-:Y:S05]  /*1080*/  BSYNC.RECONVERGENT B0 ;  /* 0x0000000000007941 */ /* 0x000fea0003800200 */
.L_x_310:
[----:B------:R-:W-:Y:S01]  /*1090*/  ISETP.GE.U32.AND P0, PT, R20, R9, PT ;  /* 0x000000091400720c */ /* 0x000fe20003f06070 */
[----:B------:R-:W-:Y:S03]  /*10a0*/  BSSY.RECONVERGENT B0, `(.L_x_312) ;  /* 0x0000014000007945 */ /* 0x000fe60003800200 */
[----:B------:R-:W-:-:S13]  /*10b0*/  ISETP.GE.AND.EX P0, PT, R21, R22, PT, P0 ;  /* 0x000000161500720c */ /* 0x000fda0003f06300 */
[----:B------:R-:W-:Y:S05]  /*10c0*/  @P0 BRA `(.L_x_313) ;  /* 0x0000000000440947 */ /* 0x000fea0003800000 */
.L_x_314:
[----:B------:R-:W-:-:S05]  /*10d0*/  IADD3 R26, P0, PT, R20, R9, RZ ;  /* 0x00000009141a7210 */ /* 0x000fca0007f1e0ff */
[----:B------:R-:W-:-:S05]  /*10e0*/  IMAD.X R25, R21, 0x1, R22, P0 ;  /* 0x0000000115197824 */ /* 0x000fca00000e0616 */
[--C-:B------:R-:W-:Y:S02]  /*10f0*/  SHF.R.S64 R26, R26, 0x1, R25.reuse ;  /* 0x000000011a1a7819 */ /* 0x100fe40000001019 */
[----:B------:R-:W-:Y:S02]  /*1100*/  SHF.R.S32.HI R25, RZ, 0x1, R25 ;  /* 0x00000001ff197819 */ /* 0x000fe40000011419 */
        /* <DEDUP_REMOVED lines=13> */
.L_x_313:
[----:B------:R-:W-:Y:S05]  /*11e0*/  BSYNC.RECONVERGENT B0 ;  /* 0x0000000000007941 */ /* 0x000fea0003800200 */
.L_x_312:
[----:B------:R-:W-:Y:S01]  /*11f0*/  IADD3 R19, P0, PT, -R20, R7, RZ ;  /* 0x0000000714137210 */ /* 0x000fe20007f1e1ff */
[----:B------:R-:W-:Y:S03]  /*1200*/  BSSY.RECONVERGENT B0, `(.L_x_315) ;  /* 0x000002a000007945 */ /* 0x000fe60003800200 */
[----:B------:R-:W-:Y:S01]  /*1210*/  IADD3 R18, P1, P2, R19, R4, -R10 ;  /* 0x0000000413127210 */ /* 0x000fe20007a3e80a */
[----:B------:R-:W-:-:S05]  /*1220*/  IMAD.X R22, R6, 0x1, ~R21, P0 ;  /* 0x0000000106167824 */ /* 0x000fca00000e0e15 */
[----:B------:R-:W-:-:S04]  /*1230*/  IADD3.X R9, PT, PT, R22, R5, ~R11, P1, P2 ;  /* 0x0000000516097210 */ /* 0x000fc80000fe4c0b */
[--C-:B------:R-:W-:Y:S02]  /*1240*/  SHF.R.S64 R4, R18, 0x1, R9.reuse ;  /* 0x0000000112047819 */ /* 0x100fe40000001009 */
[----:B------:R-:W-:Y:S02]  /*1250*/  SHF.R.S32.HI R5, RZ, 0x1, R9 ;  /* 0x00000001ff057819 */ /* 0x000fe40000011409 */
[----:B------:R-:W-:-:S04]  /*1260*/  ISETP.GT.U32.AND P0, PT, R4, R19, PT ;  /* 0x000000130400720c */ /* 0x000fc80003f04070 */
[----:B------:R-:W-:-:S04]  /*1270*/  ISETP.GT.AND.EX P0, PT, R5, R22, PT, P0 ;  /* 0x000000160500720c */ /* 0x000fc80003f04300 */
[----:B------:R-:W-:Y:S02]  /*1280*/  SEL R15, R4, R19, P0 ;  /* 0x00000013040f7207 */ /* 0x000fe40000000000 */
[----:B------:R-:W-:Y:S02]  /*1290*/  SEL R14, R5, R22, P0 ;  /* 0x00000016050e7207 */ /* 0x000fe40000000000 */
[----:B------:R-:W-:-:S04]  /*12a0*/  IADD3 R5, P0, P1, R20, 0x1, R15 ;  /* 0x0000000114057810 */ /* 0x000fc8000791e00f */
[----:B------:R-:W-:Y:S01]  /*12b0*/  IADD3.X R4, PT, PT, R21, RZ, R14, P0, P1 ;  /* 0x000000ff15047210 */ /* 0x000fe200007e240e */
[----:B------:R-:W-:Y:S01]  /*12c0*/  IMAD.MOV.U32 R21, RZ, RZ, RZ ;  /* 0x000000ffff157224 */ /* 0x000fe200078e00ff */
[----:B------:R-:W-:-:S04]  /*12d0*/  ISETP.LT.U32.AND P0, PT, R5, R12, PT ;  /* 0x0000000c0500720c */ /* 0x000fc80003f01070 */
[----:B------:R-:W-:-:S04]  /*12e0*/  ISETP.LT.AND.EX P0, PT, R4, R13, PT, P0 ;  /* 0x0000000d0400720c */ /* 0x000fc80003f01300 */
[----:B------:R-:W-:Y:S02]  /*12f0*/  SEL R24, R5, R12, P0 ;  /* 0x0000000c05187207 */ /* 0x000fe40000000000 */
[----:B------:R-:W-:Y:S02]  /*1300*/  SEL R13, R4, R13, P0 ;  /* 0x0000000d040d7207 */ /* 0x000fe40000000000 */
[----:B------:R-:W-:Y:S01]  /*1310*/  IADD3 R24, P0, PT, R24, -R7, RZ ;  /* 0x8000000718187210 */ /* 0x000fe20007f1e0ff */
[----:B------:R-:W-:-:S04]  /*1320*/  IMAD.MOV.U32 R7, RZ, RZ, RZ ;  /* 0x000000ffff077224 */ /* 0x000fc800078e00ff */
[----:B------:R-:W-:Y:S01]  /*1330*/  IMAD.X R26, R13, 0x1, ~R6, P0 ;  /* 0x000000010d1a7824 */ /* 0x000fe200000e0e06 */
[----:B------:R-:W-:-:S04]  /*1340*/  ISETP.GE.U32.AND P0, PT, R24, 0x1, PT ;  /* 0x000000011800780c */ /* 0x000fc80003f06070 */
[----:B------:R-:W-:-:S13]  /*1350*/  ISETP.GE.AND.EX P0, PT, R26, RZ, PT, P0 ;  /* 0x000000ff1a00720c */ /* 0x000fda0003f06300 */
[----:B------:R-:W-:Y:S05]  /*1360*/  @!P0 BRA `(.L_x_316) ;  /* 0x00000000004c8947 */ /* 0x000fea0003800000 */
[----:B------:R-:W-:Y:S02]  /*1370*/  IMAD.MOV.U32 R21, RZ, RZ, RZ ;  /* 0x000000ffff157224 */ /* 0x000fe400078e00ff */
[----:B------:R-:W-:-:S07]  /*1380*/  IMAD.MOV.U32 R7, RZ, RZ, RZ ;  /* 0x000000ffff077224 */ /* 0x000fce00078e00ff */
.L_x_317:
[----:B------:R-:W-:-:S05]  /*1390*/  IADD3 R13, P0, PT, R24, R21, RZ ;  /* 0x00000015180d7210 */ /* 0x000fca0007f1e0ff */
[----:B------:R-:W-:-:S05]  /*13a0*/  IMAD.X R20, R26, 0x1, R7, P0 ;  /* 0x000000011a147824 */ /* 0x000fca00000e0607 */
        /* <DEDUP_REMOVED lines=15> */
.L_x_316:
[----:B------:R-:W-:Y:S05]  /*14a0*/  BSYNC.RECONVERGENT B0 ;  /* 0x0000000000007941 */ /* 0x000fea0003800200 */
.L_x_315:
[----:B------:R-:W-:-:S04]  /*14b0*/  IADD3 R4, P0, PT, R21, R19, RZ ;  /* 0x0000001315047210 */ /* 0x000fc80007f1e0ff */
[----:B------:R-:W-:Y:S01]  /*14c0*/  ISETP.GE.U32.AND P1, PT, R15, R4, PT ;  /* 0x000000040f00720c */ /* 0x000fe20003f26070 */
[----:B------:R-:W-:Y:S01]  /*14d0*/  IMAD.X R13, R7, 0x1, R22, P0 ;  /* 0x00000001070d7824 */ /* 0x000fe200000e0616 */
[----:B------:R-:W-:-:S04]  /*14e0*/  ISETP.LT.U32.AND P0, PT, R4, R15, PT ;  /* 0x0000000f0400720c */ /* 0x000fc80003f01070 */
[----:B------:R-:W-:-:S04]  /*14f0*/  ISETP.LT.AND.EX P0, PT, R13, R14, PT, P0 ;  /* 0x0000000e0d00720c */ /* 0x000fc80003f01300 */
[----:B------:R-:W-:Y:S02]  /*1500*/  SEL R5, R4, R15, P0 ;  /* 0x0000000f04057207 */ /* 0x000fe40000000000 */
[----:B------:R-:W-:Y:S02]  /*1510*/  SEL R8, R13, R14, P0 ;  /* 0x0000000e0d087207 */ /* 0x000fe40000000000 */
[C---:B------:R-:W-:Y:S02]  /*1520*/  IADD3 R7, P2, PT, -R5.reuse, R18, RZ ;  /* 0x0000001205077210 */ /* 0x040fe40007f5e1ff */
[----:B------:R-:W-:Y:S02]  /*1530*/  IADD3 R4, P3, PT, R5, 0x1, RZ ;  /* 0x0000000105047810 */ /* 0x000fe40007f7e0ff */
[----:B------:R-:W-:Y:S01]  /*1540*/  ISETP.GE.AND.EX P0, PT, R14, R13, PT, P1 ;  /* 0x0000000d0e00720c */ /* 0x000fe20003f06310 */
[--C-:B------:R-:W-:Y:S01]  /*1550*/  IMAD.X R6, R9, 0x1, ~R8.reuse, P2 ;  /* 0x0000000109067824 */ /* 0x100fe200010e0e08 */
[----:B------:R-:W-:Y:S01]  /*1560*/  ISETP.EQ.U32.AND P1, PT, R7, R4, PT ;  /* 0x000000040700720c */ /* 0x000fe20003f22070 */
[----:B------:R-:W-:Y:S01]  /*1570*/  IMAD.X R5, RZ, RZ, R8, P3 ;  /* 0x000000ffff057224 */ /* 0x000fe200018e0608 */
[----:B------:R-:W-:-:S04]  /*1580*/  IADD3 R4, P2, PT, R10, R7, RZ ;  /* 0x000000070a047210 */ /* 0x000fc80007f5e0ff */
[----:B------:R-:W-:Y:S01]  /*1590*/  ISETP.EQ.AND.EX P0, PT, R6, R5, !P0, P1 ;  /* 0x000000050600720c */ /* 0x000fe20004702310 */
[----:B------:R-:W-:-:S03]  /*15a0*/  IMAD.X R5, R11, 0x1, R6, P2 ;  /* 0x000000010b057824 */ /* 0x000fc600010e0606 */
[----:B------:R-:W-:-:S09]  /*15b0*/  SEL R8, RZ, 0x1, !P0 ;  /* 0x00000001ff087807 */ /* 0x000fd20004000000 */
.L_x_296:
[----:B------:R-:W-:Y:S05]  /*15c0*/  BSYNC.RECONVERGENT B1 ;  /* 0x0000000000017941 */ /* 0x000fea0003800200 */
.L_x_295:
[----:B------:R-:W0:Y:S01]  /*15d0*/  LDCU.64 UR8, c[0x0][0x3a8] ;  /* 0x00007500ff0877ac */ /* 0x000e220008000a00 */
[----:B------:R-:W-:-:S04]  /*15e0*/  IADD3 R8, P0, P1, R8, R3, -R4 ;  /* 0x0000000308087210 */ /* 0x000fc8000791e804 */
[----:B------:R-:W-:Y:S02]  /*15f0*/  IADD3.X R9, PT, PT, R2, UR4, ~R5, P0, P1 ;  /* 0x0000000402097c10 */ /* 0x000fe400087e2c05 */
[----:B0-----:R-:W-:-:S04]  /*1600*/  LEA R6, P2, R0, UR8, 0x4 ;  /* 0x0000000800067c11 */ /* 0x001fc8000f8420ff */
[----:B------:R-:W-:-:S05]  /*1610*/  LEA.HI.X R7, R0, UR9, RZ, 0x4, P2 ;  /* 0x0000000900077c11 */ /* 0x000fca00090f24ff */
[----:B------:R-:W-:Y:S04]  /*1620*/  STG.E.64 desc[UR6][R6.64], R4 ;  /* 0x0000000406007986 */ /* 0x000fe8000c101b06 */
[----:B------:R-:W-:Y:S01]  /*1630*/  STG.E.64 desc[UR6][R6.64+0x8], R8 ;  /* 0x0000080806007986 */ /* 0x000fe2000c101b06 */
[----:B------:R-:W-:Y:S05]  /*1640*/  EXIT ;  /* 0x000000000000794d */ /* 0x000fea0003800000 */
.L_x_318:
        /* <DEDUP_REMOVED lines=11> */
.L_x_1622:


//--------------------- .text._ZN6thrust24THRUST_300001_SM_1000_NS8cuda_cub4core6detail13_kernel_agentINS1_16__set_operations10SetOpAgentINS0_6detail15normal_iteratorINS0_10device_ptrIiEEEESB_SB_SB_SB_SB_i7CompareNS5_31serial_set_symmetric_differenceEN4cuda3std3__417integral_constantIbLb1EEEEEJSB_SB_SB_SB_iiSB_SB_SC_SD_PNSG_4pairIiiEEPmN3cub18CUB_300001_SM_100013ScanTileStateIiLb1EEEEEEvDpT0_ --------------------------
	.section	.text._ZN6thrust24THRUST_300001_SM_1000_NS8cuda_cub4core6detail13_kernel_agentINS1_16__set_operations10SetOpAgentINS0_6detail15normal_iteratorINS0_10device_ptrIiEEEESB_SB_SB_SB_SB_i7CompareNS5_31serial_set_symmetric_differenceEN4cuda3std3__417integral_constantIbLb1EEEEEJSB_SB_SB_SB_iiSB_SB_SC_SD_PNSG_4pairIiiEEPmN3cub18CUB_300001_SM_100013ScanTileStateIiLb1EEEEEEvDpT0_,"ax",@progbits
	.align	128
        .global         _ZN6thrust24THRUST_300001_SM_1000_NS8cuda_cub4core6detail13_kernel_agentINS1_16__set_operations10SetOpAgentINS0_6detail15normal_iteratorINS0_10device_ptrIiEEEESB_SB_SB_SB_SB_i7CompareNS5_31serial_set_symmetric_differenceEN4cuda3std3__417integral_constantIbLb1EEEEEJSB_SB_SB_SB_iiSB_SB_SC_SD_PNSG_4pairIiiEEPmN3cub18CUB_300001_SM_100013ScanTileStateIiLb1EEEEEEvDpT0_
        .type           _ZN6thrust24THRUST_300001_SM_1000_NS8cuda_cub4core6detail13_kernel_agentINS1_16__set_operations10SetOpAgentINS0_6detail15normal_iteratorINS0_10device_ptrIiEEEESB_SB_SB_SB_SB_i7CompareNS5_31serial_set_symmetric_differenceEN4cuda3std3__417integral_constantIbLb1EEEEEJSB_SB_SB_SB_iiSB_SB_SC_SD_PNSG_4pairIiiEEPmN3cub18CUB_300001_SM_100013ScanTileStateIiLb1EEEEEEvDpT0_,@function
        .size           _ZN6thrust24THRUST_300001_SM_1000_NS8cuda_cub4core6detail13_kernel_agentINS1_16__set_operations10SetOpAgentINS0_6detail15normal_iteratorINS0_10device_ptrIiEEEESB_SB_SB_SB_SB_i7CompareNS5_31serial_set_symmetric_differenceEN4cuda3std3__417integral_constantIbLb1EEEEEJSB_SB_SB_SB_iiSB_SB_SC_SD_PNSG_4pairIiiEEPmN3cub18CUB_300001_SM_100013ScanTileStateIiLb1EEEEEEvDpT0_,(.L_x_1623 - _ZN6thrust24THRUST_300001_SM_1000_NS8cuda_cub4core6detail13_kernel_agentINS1_16__set_operations10SetOpAgentINS0_6detail15normal_iteratorINS0_10device_ptrIiEEEESB_SB_SB_SB_SB_i7CompareNS5_31serial_set_symmetric_differenceEN4cuda3std3__417integral_constantIbLb1EEEEEJSB_SB_SB_SB_iiSB_SB_SC_SD_PNSG_4pairIiiEEPmN3cub18CUB_300001_SM_100013ScanTileStateIiLb1EEEEEEvDpT0_)
        .other          _ZN6thrust24THRUST_300001_SM_1000_NS8cuda_cub4core6detail13_kernel_agentINS1_16__set_operations10SetOpAgentINS0_6detail15normal_iteratorINS0_10device_ptrIiEEEESB_SB_SB_SB_SB_i7CompareNS5_31serial_set_symmetric_differenceEN4cuda3std3__417integral_constantIbLb1EEEEEJSB_SB_SB_SB_iiSB_SB_SC_SD_PNSG_4pairIiiEEPmN3cub18CUB_300001_SM_100013ScanTileStateIiLb1EEEEEEvDpT0_,@"STO_CUDA_ENTRY STV_DEFAULT"
_ZN6thrust24THRUST_300001_SM_1000_NS8cuda_cub4core6detail13_kernel_agentINS1_16__set_operations10SetOpAgentINS0_6detail15normal_iteratorINS0_10device_ptrIiEEEESB_SB_SB_SB_SB_i7CompareNS5_31serial_set_symmetric_differenceEN4cuda3std3__417integral_constantIbLb1EEEEEJSB_SB_SB_SB_iiSB_SB_SC_SD_PNSG_4pairIiiEEPmN3cub18CUB_300001_SM_100013ScanTileStateIiLb1EEEEEEvDpT0_:
.text._ZN6thrust24THRUST_300001_SM_1000_NS8cuda_cub4core6detail13_kernel_agentINS1_16__set_operations10SetOpAgentINS0_6detail15normal_iteratorINS0_10device_ptrIiEEEESB_SB_SB_SB_SB_i7CompareNS5_31serial_set_symmetric_differenceEN4cuda3std3__417integral_constantIbLb1EEEEEJSB_SB_SB_SB_iiSB_SB_SC_SD_PNSG_4pairIiiEEPmN3cub18CUB_300001_SM_100013ScanTileStateIiLb1EEEEEEvDpT0_:
[----:B------:R-:W-:Y:S01]  /*0000*/  LDC R1, c[0x0][0x37c] ;  /* 0x0000df00ff017b82 */ /* 0x000fe20000000800 */
[----:B------:R-:W0:Y:S01]  /*0010*/  S2R R64, SR_CTAID.X ;  /* 0x0000000000407919 */ /* 0x000e220000002500 */
[----:B------:R-:W1:Y:S01]  /*0020*/  LDCU UR4, c[0x0][0x370] ;  /* 0x00006e00ff0477ac */ /* 0x000e620008000800 */
[----:B------:R-:W2:Y:S01]  /*0030*/  LDCU.64 UR6, c[0x0][0x358] ;  /* 0x00006b00ff0677ac */ /* 0x000ea20008000a00 */
[----:B-1----:R-:W-:-:S06]  /*0040*/  UIADD3 UR4, UPT, UPT, UR4, -0x1, URZ ;  /* 0xffffffff04047890 */ /* 0x002fcc000fffe0ff */
[----:B0-----:R-:W-:-:S13]  /*0050*/  ISETP.GE.U32.AND P0, PT, R64, UR4, PT ;  /* 0x0000000440007c0c */ /* 0x001fda000bf06070 */
[----:B--2---:R-:W-:Y:S05]  /*0060*/  @P0 BRA `(.L_x_319) ;  /* 0x0000007000500947 */ /* 0x004fea0003800000 */
[----:B------:R-:W0:Y:S01]  /*0070*/  LDC.64 R2, c[0x0][0x3c0] ;  /* 0x0000f000ff027b82 */ /* 0x000e220000000a00 */
[----:B------:R-:W1:Y:S01]  /*0080*/  S2R R84, SR_TID.X ;  /* 0x0000000000547919 */ /* 0x000e620000002100 */
[----:B------:R-:W2:Y:S06]  /*0090*/  LDCU.64 UR4, c[0x0][0x380] ;  /* 0x00007000ff0477ac */ /* 0x000eac0008000a00 */
[----:B------:R-:W3:Y:S01]  /*00a0*/  LDC.64 R4, c[0x0][0x388] ;  /* 0x0000e200ff047b82 */ /* 0x000ee20000000a00 */
[----:B0-----:R-:W-:-:S05]  /*00b0*/  IMAD.WIDE.U32 R2, R64, 0x8, R2 ;  /* 0x0000000840027825 */ /* 0x001fca00078e0002 */
[----:B------:R-:W4:Y:S04]  /*00c0*/  LDG.E R77, desc[UR6][R2.64] ;  /* 0x00000006024d7981 */ /* 0x000f28000c1e1900 */
[----:B------:R-:W2:Y:S04]  /*00d0*/  LDG.E R0, desc[UR6][R2.64+0x8] ;  /* 0x0000080602007981 */ /* 0x000ea8000c1e1900 */
[----:B------:R-:W3:Y:S01]  /*00e0*/  LDG.E R76, desc[UR6][R2.64+0x4] ;  /* 0x00000406024c7981 */ /* 0x000ee2000c1e1900 */
[C---:B-1----:R-:W-:Y:S02]  /*00f0*/  VIADD R8, R84.reuse, 0x200 ;  /* 0x0000020054087836 */ /* 0x042fe40000000000 */
[----:B------:R-:W-:-:S02]  /*0100*/  VIADD R10, R84, 0x600 ;  /* 0x00000600540a7836 */ /* 0x000fc40000000000 */
[C---:B------:R-:W-:Y:S01]  /*0110*/  VIADD R16, R84.reuse, 0xa00 ;  /* 0x00000a0054107836 */ /* 0x040fe20000000000 */
[----:B------:R-:W-:Y:S01]  /*0120*/  LOP3.LUT R20, R84, 0x1800, RZ, 0xfc, !PT ;  /* 0x0000180054147812 */ /* 0x000fe200078efcff */
[----:B------:R-:W3:Y:S01]  /*0130*/  LDG.E R3, desc[UR6][R2.64+0xc] ;  /* 0x00000c0602037981 */ /* 0x000ee2000c1e1900 */
[----:B----4-:R-:W-:Y:S01]  /*0140*/  IADD3 R7, P0, PT, R77, R84, RZ ;  /* 0x000000544d077210 */ /* 0x010fe20007f1e0ff */
[----:B--2---:R-:W-:-:S03]  /*0150*/  IMAD.IADD R75, R0, 0x1, -R77 ;  /* 0x00000001004b7824 */ /* 0x004fc600078e0a4d */
[----:B------:R-:W-:Y:S02]  /*0160*/  LEA.HI.X.SX32 R0, R77, RZ, 0x1, P0 ;  /* 0x000000ff4d007211 */ /* 0x000fe400000f0eff */
[----:B------:R-:W-:Y:S01]  /*0170*/  LEA R6, P0, R7, UR4, 0x2 ;  /* 0x0000000407067c11 */ /* 0x000fe2000f8010ff */
[----:B---3--:R-:W-:Y:S01]  /*0180*/  IMAD.WIDE R4, R76, 0x4, R4 ;  /* 0x000000044c047825 */ /* 0x008fe200078e0204 */
[----:B------:R-:W-:Y:S02]  /*0190*/  SHF.R.S32.HI R9, RZ, 0x1f, R75 ;  /* 0x0000001fff097819 */ /* 0x000fe4000001144b */
[----:B------:R-:W-:Y:S02]  /*01a0*/  IADD3 R11, P1, PT, -R75, R84, RZ ;  /* 0x000000544b0b7210 */ /* 0x000fe40007f3e1ff */
[-C--:B------:R-:W-:Y:S02]  /*01b0*/  ISETP.GE.AND P3, PT, R8, R75.reuse, PT ;  /* 0x0000004b0800720c */ /* 0x080fe40003f66270 */
[----:B------:R-:W-:Y:S01]  /*01c0*/  ISETP.GE.AND P4, PT, R84, R75, PT ;  /* 0x0000004b5400720c */ /* 0x000fe20003f86270 */
[----:B------:R-:W-:Y:S01]  /*01d0*/  IMAD.X R9, RZ, RZ, ~R9, P1 ;  /* 0x000000ffff097224 */ /* 0x000fe200008e0e09 */
[----:B------:R-:W-:-:S02]  /*01e0*/  LEA.HI.X R7, R7, UR5, R0, 0x2, P0 ;  /* 0x0000000507077c11 */ /* 0x000fc400080f1400 */
[----:B------:R-:W-:Y:S02]  /*01f0*/  LOP3.LUT R0, R84, 0x400, RZ, 0xfc, !PT ;  /* 0x0000040054007812 */ /* 0x000fe400078efcff */
[C---:B------:R-:W-:Y:S02]  /*0200*/  LEA R8, P0, R11.reuse, R4, 0x2 ;  /* 0x000000040b087211 */ /* 0x040fe400078010ff */
[-C--:B------:R-:W-:Y:S02]  /*0210*/  ISETP.GE.AND P2, PT, R0, R75.reuse, PT ;  /* 0x0000004b0000720c */ /* 0x080fe40003f46270 */
[----:B------:R-:W-:Y:S02]  /*0220*/  ISETP.GE.AND P1, PT, R10, R75, PT ;  /* 0x0000004b0a00720c */ /* 0x000fe40003f26270 */
[----:B------:R-:W-:Y:S01]  /*0230*/  LEA.HI.X R9, R11, R5, R9, 0x2, P0 ;  /* 0x000000050b097211 */ /* 0x000fe200000f1409 */
[----:B------:R0:W5:Y:S04]  /*0240*/  @!P4 LDG.E R10, desc[UR6][R6.64] ;  /* 0x00000006060ac981 */ /* 0x000168000c1e1900 */
[----:B------:R0:W5:Y:S04]  /*0250*/  @P3 LDG.E R12, desc[UR6][R8.64+0x800] ;  /* 0x00080006080c3981 */ /* 0x000168000c1e1900 */
[----:B------:R0:W5:Y:S04]  /*0260*/  @P2 LDG.E R13, desc[UR6][R8.64+0x1000] ;  /* 0x00100006080d2981 */ /* 0x000168000c1e1900 */
[----:B------:R0:W5:Y:S01]  /*0270*/  @P1 LDG.E R14, desc[UR6][R8.64+0x1800] ;  /* 0x00180006080e1981 */ /* 0x000162000c1e1900 */
[C---:B------:R-:W-:Y:S01]  /*0280*/  LOP3.LUT R0, R84.reuse, 0x800, RZ, 0xfc, !PT ;  /* 0x0000080054007812 */ /* 0x040fe200078efcff */
[----:B------:R-:W-:Y:S01]  /*0290*/  @P4 IMAD.IADD R11, R84, 0x1, -R75 ;  /* 0x00000001540b4824 */ /* 0x000fe200078e0a4b */
[-C--:B------:R-:W-:Y:S01]  /*02a0*/  ISETP.GE.AND P6, PT, R16, R75.reuse, PT ;  /* 0x0000004b1000720c */ /* 0x080fe20003fc6270 */
[----:B------:R-:W-:Y:S01]  /*02b0*/  VIADD R16, R84, 0xe00 ;  /* 0x00000e0054107836 */ /* 0x000fe20000000000 */
[----:B------:R-:W-:Y:S01]  /*02c0*/  ISETP.GE.AND P0, PT, R0, R75, PT ;  /* 0x0000004b0000720c */ /* 0x000fe20003f06270 */
[----:B------:R-:W-:Y:S01]  /*02d0*/  @P4 IMAD.WIDE R4, R11, 0x4, R4 ;  /* 0x000000040b044825 */ /* 0x000fe200078e0204 */
[----:B------:R-:W-:-:S04]  /*02e0*/  LOP3.LUT R0, R84, 0xc00, RZ, 0xfc, !PT ;  /* 0x00000c0054007812 */ /* 0x000fc800078efcff */
[----:B------:R-:W-:Y:S02]  /*02f0*/  ISETP.GE.AND P5, PT, R0, R75, PT ;  /* 0x0000004b0000720c */ /* 0x000fe40003fa6270 */
[----:B------:R-:W-:-:S03]  /*0300*/  LOP3.LUT R0, R84, 0x1000, RZ, 0xfc, !PT ;  /* 0x0000100054007812 */ /* 0x000fc600078efcff */
[----:B------:R0:W5:Y:S04]  /*0310*/  @P6 LDG.E R15, desc[UR6][R8.64+0x2800] ;  /* 0x00280006080f6981 */ /* 0x000168000c1e1900 */
[----:B------:R0:W5:Y:S04]  /*0320*/  @P0 LDG.E R11, desc[UR6][R8.64+0x2000] ;  /* 0x00200006080b0981 */ /* 0x000168000c1e1900 */
[----:B------:R0:W5:Y:S01]  /*0330*/  @P4 LDG.E R10, desc[UR6][R4.64] ;  /* 0x00000006040a4981 */ /* 0x000162000c1e1900 */
[----:B------:R-:W-:-:S03]  /*0340*/  ISETP.GE.AND P4, PT, R16, R75, PT ;  /* 0x0000004b1000720c */ /* 0x000fc60003f86270 */
        /* <DEDUP_REMOVED lines=12> */
[----:B------:R0:W5:Y:S01]  /*0410*/  @P1 LDG.E R18, desc[UR6][R8.64+0x5000] ;  /* 0x0050000608121981 */ /* 0x000162000c1e1900 */
[----:B------:R-:W-:-:S03]  /*0420*/  VIADD R0, R84, 0x1600 ;  /* 0x0000160054007836 */ /* 0x000fc60000000000 */
[----:B------:R0:W5:Y:S02]  /*0430*/  @!P0 LDG.E R11, desc[UR6][R6.64+0x2000] ;  /* 0x00200006060b8981 */ /* 0x000164000c1e1900 */
[-C--:B------:R-:W-:Y:S01]  /*0440*/  ISETP.GE.AND P0, PT, R0, R75.reuse, PT ;  /* 0x0000004b0000720c */ /* 0x080fe20003f06270 */
[----:B------:R-:W-:Y:S01]  /*0450*/  VIADD R0, R84, 0x1a00 ;  /* 0x00001a0054007836 */ /* 0x000fe20000000000 */
[----:B------:R0:W5:Y:S01]  /*0460*/  @!P6 LDG.E R15, desc[UR6][R6.64+0x2800] ;  /* 0x00280006060fe981 */ /* 0x000162000c1e1900 */
[----:B------:R-:W-:Y:S02]  /*0470*/  ISETP.GE.AND P6, PT, R20, R75, PT ;  /* 0x0000004b1400720c */ /* 0x000fe40003fc6270 */
[----:B------:R-:W-:-:S08]  /*0480*/  LOP3.LUT R20, R84, 0x1c00, RZ, 0xfc, !PT ;  /* 0x00001c0054147812 */ /* 0x000fd000078efcff */
[----:B------:R0:W5:Y:S04]  /*0490*/  @P0 LDG.E R19, desc[UR6][R8.64+0x5800] ;  /* 0x0058000608130981 */ /* 0x000168000c1e1900 */
[----:B------:R0:W5:Y:S01]  /*04a0*/  @!P5 LDG.E R4, desc[UR6][R6.64+0x3000] ;  /* 0x003000060604d981 */ /* 0x000162000c1e1900 */
[-C--:B------:R-:W-:Y:S01]  /*04b0*/  ISETP.GE.AND P5, PT, R0, R75.reuse, PT ;  /* 0x0000004b0000720c */ /* 0x080fe20003fa6270 */
[----:B------:R-:W-:Y:S02]  /*04c0*/  VIADD R0, R84, 0x1e00 ;  /* 0x00001e0054007836 */ /* 0x000fe40000000000 */
[----:B------:R0:W5:Y:S03]  /*04d0*/  @!P3 LDG.E R16, desc[UR6][R6.64+0x4000] ;  /* 0x004000060610b981 */ /* 0x000166000c1e1900 */
        /* <DEDUP_REMOVED lines=14> */
[----:B------:R0:W5:Y:S01]  /*05c0*/  @P1 LDG.E R25, desc[UR6][R8.64+0x8800] ;  /* 0x0088000608191981 */ /* 0x000162000c1e1900 */
[----:B------:R-:W-:Y:S01]  /*05d0*/  IMAD.IADD R0, R3, 0x1, -R76 ;  /* 0x0000000103007824 */ /* 0x000fe200078e0a4c */
[----:B------:R-:W-:-:S02]  /*05e0*/  LOP3.LUT R26, R84, 0x2400, RZ, 0xfc, !PT ;  /* 0x00002400541a7812 */ /* 0x000fc400078efcff */
[----:B------:R0:W5:Y:S04]  /*05f0*/  @!P0 LDG.E R19, desc[UR6][R6.64+0x5800] ;  /* 0x0058000606138981 */ /* 0x000168000c1e1900 */
[----:B------:R0:W5:Y:S04]  /*0600*/  @!P6 LDG.E R20, desc[UR6][R6.64+0x6000] ;  /* 0x006000060614e981 */ /* 0x000168000c1e1900 */
[----:B------:R0:W5:Y:S04]  /*0610*/  @!P5 LDG.E R21, desc[UR6][R6.64+0x6800] ;  /* 0x006800060615d981 */ /* 0x000168000c1e1900 */
[----:B------:R0:W5:Y:S04]  /*0620*/  @!P4 LDG.E R22, desc[UR6][R6.64+0x7000] ;  /* 0x007000060616c981 */ /* 0x000168000c1e1900 */
[----:B------:R0:W5:Y:S04]  /*0630*/  @!P3 LDG.E R23, desc[UR6][R6.64+0x7800] ;  /* 0x007800060617b981 */ /* 0x000168000c1e1900 */
[----:B------:R0:W5:Y:S04]  /*0640*/  @!P2 LDG.E R24, desc[UR6][R6.64+0x8000] ;  /* 0x008000060618a981 */ /* 0x000168000c1e1900 */
[----:B------:R0:W5:Y:S01]  /*0650*/  @!P1 LDG.E R25, desc[UR6][R6.64+0x8800] ;  /* 0x0088000606199981 */ /* 0x000162000c1e1900 */
[----:B------:R-:W-:-:S05]  /*0660*/  IMAD.IADD R74, R75, 0x1, R0 ;  /* 0x000000014b4a7824 */ /* 0x000fca00078e0200 */
[----:B------:R-:W-:Y:S01]  /*0670*/  ISETP.GE.AND P0, PT, R26, R74, PT ;  /* 0x0000004a1a00720c */ /* 0x000fe20003f06270 */
[----:B------:R-:W-:-:S12]  /*0680*/  BSSY.RECONVERGENT B0, `(.L_x_320) ;  /* 0x0000005000007945 */ /* 0x000fd80003800200 */
[----:B0-----:R-:W-:Y:S05]  /*0690*/  @P0 BRA `(.L_x_321) ;  /* 0x00000000000c0947 */ /* 0x001fea0003800000 */
[----:B------:R-:W-:-:S13]  /*06a0*/  ISETP.GE.AND P0, PT, R26, R75, PT ;  /* 0x0000004b1a00720c */ /* 0x000fda0003f06270 */
[----:B------:R0:W5:Y:S04]  /*06b0*/  @!P0 LDG.E R2, desc[UR6][R6.64+0x9000] ;  /* 0x0090000606028981 */ /* 0x000168000c1e1900 */
[----:B------:R0:W5:Y:S02]  /*06c0*/  @P0 LDG.E R2, desc[UR6][R8.64+0x9000] ;  /* 0x0090000608020981 */ /* 0x000164000c1e1900 */
.L_x_321:
[----:B------:R-:W-:Y:S05]  /*06d0*/  BSYNC.RECONVERGENT B0 ;  /* 0x0000000000007941 */ /* 0x000fea0003800200 */
.L_x_320:
[----:B------:R-:W1:Y:S01]  /*06e0*/  S2UR UR5, SR_CgaCtaId ;  /* 0x00000000000579c3 */ /* 0x000e620000008800 */
[----:B------:R-:W-:Y:S01]  /*06f0*/  IMAD R3, R84, 0x13, RZ ;  /* 0x0000001354037824 */ /* 0x000fe200078e02ff */
[----:B------:R-:W-:Y:S01]  /*0700*/  UMOV UR4, 0x400 ;  /* 0x0000040000047882 */ /* 0x000fe20000000000 */
[----:B------:R-:W-:Y:S03]  /*0710*/  BSSY.RECONVERGENT B0, `(.L_x_322) ;  /* 0x000002c000007945 */ /* 0x000fe60003800200 */
[----:B0-----:R-:W-:-:S04]  /*0720*/  VIMNMX R6, PT, PT, R74, R3, PT ;  /* 0x000000034a067248 */ /* 0x001fc80003fe0100 */
[----:B------:R-:W-:Y:S02]  /*0730*/  VIADDMNMX R73, R6, -R0, RZ, !PT ;  /* 0x8000000006497246 */ /* 0x000fe400078001ff */
[----:B------:R-:W-:-:S04]  /*0740*/  VIMNMX R8, PT, PT, R75, R6, PT ;  /* 0x000000064b087248 */ /* 0x000fc80003fe0100 */
[----:B------:R-:W-:Y:S01]  /*0750*/  ISETP.GE.AND P0, PT, R73, R8, PT ;  /* 0x000000084900720c */ /* 0x000fe20003f06270 */
[----:B-1----:R-:W-:-:S06]  /*0760*/  ULEA UR4, UR5, UR4, 0x18 ;  /* 0x0000000405047291 */ /* 0x002fcc000f8ec0ff */
[----:B------:R-:W-:-:S04]  /*0770*/  IMAD.U32 R65, RZ, RZ, UR4 ;  /* 0x00000004ff417e24 */ /* 0x000fc8000f8e00ff */
[----:B------:R-:W-:-:S05]  /*0780*/  IMAD R7, R84, 0x4, R65 ;  /* 0x0000000454077824 */ /* 0x000fca00078e0241 */
[----:B-----5:R0:W-:Y:S04]  /*0790*/  STS [R7+0x9800], R2 ;  /* 0x0098000207007388 */ /* 0x0201e80000000800 */
[----:B------:R1:W-:Y:S04]  /*07a0*/  STS [R7+0x800], R10 ;  /* 0x0008000a07007388 */ /* 0x0003e80000000800 */
[----:B------:R1:W-:Y:S01]  /*07b0*/  STS [R7+0x1000], R12 ;  /* 0x0010000c07007388 */ /* 0x0003e20000000800 */
[----:B0-----:R-:W-:-:S03]  /*07c0*/  VIADD R2, R65, 0x800 ;  /* 0x0000080041027836 */ /* 0x001fc60000000000 */
[----:B------:R1:W-:Y:S01]  /*07d0*/  STS [R7+0x1800], R13 ;  /* 0x0018000d07007388 */ /* 0x0003e20000000800 */
        /* <DEDUP_REMOVED lines=18> */
.L_x_324:
[----:B-1----:R-:W-:-:S05]  /*0900*/  IMAD.IADD R4, R8, 0x1, R73 ;  /* 0x0000000108047824 */ /* 0x002fca00078e0249 */
        /* <DEDUP_REMOVED lines=12> */
.L_x_323:
[----:B------:R-:W-:Y:S05]  /*09d0*/  BSYNC.RECONVERGENT B0 ;  /* 0x0000000000007941 */ /* 0x000fea0003800200 */
.L_x_322:
[----:B-1----:R-:W-:Y:S01]  /*09e0*/  IMAD.IADD R12, R6, 0x1, -R73 ;  /* 0x00000001060c7824 */ /* 0x002fe200078e0a49 */
        /* <DEDUP_REMOVED lines=8> */
[----:B------:R-:W-:-:S03]  /*0a70*/  IMAD.MOV.U32 R5, RZ, RZ, R73 ;  /* 0x000000ffff057224 */ /* 0x000fc600078e0049 */
[----:B------:R-:W-:Y:S01]  /*0a80*/  BSSY.RELIABLE B2, `(.L_x_328) ;  /* 0x000002a000027945 */ /* 0x000fe20003800100 */
[----:B------:R-:W-:Y:S06]  /*0a90*/  LDS R14, [R11] ;  /* 0x000000000b0e7984 */ /* 0x000fec0000000800 */
[----:B------:R-:W-:-:S05]  /*0aa0*/  @P0 IMAD R4, R73, 0x1ff, RZ ;  /* 0x000001ff49040824 */ /* 0x000fca00078e02ff */
[----:B------:R-:W-:Y:S01]  /*0ab0*/  @P0 SHF.R.S32.HI R8, RZ, 0x9, R4 ;  /* 0x00000009ff080819 */ /* 0x000fe20000011404 */
[----:B------:R-:W-:-:S04]  /*0ac0*/  IMAD.MOV.U32 R4, RZ, RZ, RZ ;  /* 0x000000ffff047224 */ /* 0x000fc800078e00ff */
        /* <DEDUP_REMOVED lines=24> */
.L_x_329:
        /* <DEDUP_REMOVED lines=10> */
.L_x_330:
[----:B------:R-:W-:-:S13]  /*0cf0*/  ISETP.GE.AND P0, PT, R4, R5, PT ;  /* 0x000000050400720c */ /* 0x000fda0003f06270 */
[----:B------:R-:W-:Y:S05]  /*0d00*/  @P0 BREAK.RELIABLE B2 ;  /* 0x0000000000020942 */ /* 0x000fea0003800100 */
[----:B------:R-:W-:Y:S05]  /*0d10*/  @P0 BRA `(.L_x_331) ;  /* 0x0000000000280947 */ /* 0x000fea0003800000 */
[----:B------:R-:W-:Y:S05]  /*0d20*/  BSYNC.RELIABLE B2 ;  /* 0x0000000000027941 */ /* 0x000fea0003800100 */
.L_x_328:
        /* <DEDUP_REMOVED lines=9> */
.L_x_331:
[----:B------:R-:W-:Y:S05]  /*0dc0*/  BSYNC.RECONVERGENT B1 ;  /* 0x0000000000017941 */ /* 0x000fea0003800200 */
.L_x_327:
        /* <DEDUP_REMOVED lines=31> */
.L_x_334:
        /* <DEDUP_REMOVED lines=10> */
.L_x_335:
[----:B------:R-:W-:-:S13]  /*1060*/  ISETP.GE.AND P0, PT, R5, R8, PT ;  /* 0x000000080500720c */ /* 0x000fda0003f06270 */
[----:B------:R-:W-:Y:S05]  /*1070*/  @P0 BREAK.RELIABLE B2 ;  /* 0x0000000000020942 */ /* 0x000fea0003800100 */
[----:B------:R-:W-:Y:S05]  /*1080*/  @P0 BRA `(.L_x_336) ;  /* 0x0000000000280947 */ /* 0x000fea0003800000 */
[----:B------:R-:W-:Y:S05]  /*1090*/  BSYNC.RELIABLE B2 ;  /* 0x0000000000027941 */ /* 0x000fea0003800100 */
.L_x_333:
        /* <DEDUP_REMOVED lines=9> */
.L_x_336:
[----:B------:R-:W-:Y:S05]  /*1130*/  BSYNC.RECONVERGENT B1 ;  /* 0x0000000000017941 */ /* 0x000fea0003800200 */
.L_x_332:
        /* <DEDUP_REMOVED lines=12> */
.L_x_339:
        /* <DEDUP_REMOVED lines=9> */
.L_x_338:
[----:B------:R-:W-:Y:S05]  /*1290*/  BSYNC.RECONVERGENT B1 ;  /* 0x0000000000017941 */ /* 0x000fea0003800200 */
.L_x_337:
        /* <DEDUP_REMOVED lines=8> */
.L_x_326:
[----:B------:R-:W-:Y:S05]  /*1320*/  BSYNC.RECONVERGENT B0 ;  /* 0x0000000000007941 */ /* 0x000fea0003800200 */
.L_x_325:
[----:B------:R-:W-:Y:S05]  /*1330*/  WARPSYNC.ALL ;  /* 0x0000000000007948 */ /* 0x000fea0003800000 */
[----:B------:R-:W-:Y:S01]  /*1340*/  ISETP.NE.AND P0, PT, R84, RZ, PT ;  /* 0x000000ff5400720c */ /* 0x000fe20003f05270 */
        /* <DEDUP_REMOVED lines=8> */
[----:B------:R-:W-:Y:S01]  /*13d0*/  IMAD R7, R4, 0x4, R3 ;  /* 0x0000000404077824 */ /* 0x000fe200078e0203 */
[----:B------:R-:W-:Y:S01]  /*13e0*/  LOP3.LUT R78, R78, 0xffffdfff, RZ, 0xc0, !PT ;  /* 0xffffdfff4e4e7812 */ /* 0x000fe200078ec0ff */
[----:B------:R-:W-:Y:S01]  /*13f0*/  IMAD.IADD R70, R75, 0x1, R4 ;  /* 0x000000014b467824 */ /* 0x000fe200078e0204 */
[----:B------:R-:W-:Y:S01]  /*1400*/  BSSY.RECONVERGENT B0, `(.L_x_340) ;  /* 0x0000302000007945 */ /* 0x000fe20003800200 */
[----:B------:R-:W-:Y:S01]  /*1410*/  @P0 LOP3.LUT R6, R4, R5, RZ, 0xfc, !PT ;  /* 0x0000000504060212 */ /* 0x000fe200078efcff */
[----:B------:R-:W-:-:S02]  /*1420*/  IMAD R5, R0, 0x4, R65 ;  /* 0x0000000400057824 */ /* 0x000fc400078e0241 */
[----:B------:R-:W-:Y:S02]  /*1430*/  IMAD.MOV.U32 R67, RZ, RZ, R70 ;  /* 0x000000ffff437224 */ /* 0x000fe400078e0046 */
[----:B------:R-:W-:Y:S01]  /*1440*/  IMAD.MOV.U32 R66, RZ, RZ, R73 ;  /* 0x000000ffff427224 */ /* 0x000fe200078e0049 */
[----:B------:R-:W-:Y:S01]  /*1450*/  STS [R5], R6 ;  /* 0x0000000605007388 */ /* 0x000fe20000000800 */
[----:B------:R-:W-:Y:S06]  /*1460*/  BAR.SYNC.DEFER_BLOCKING 0x0 ;  /* 0x0000000000007b1d */ /* 0x000fec0000010000 */
[----:B------:R-:W0:Y:S04]  /*1470*/  LDS R2, [R2+-0x800] ;  /* 0xfff8000002027984 */ /* 0x000e280000000800 */
[----:B------:R-:W1:Y:S04]  /*1480*/  LDS R72, [R7] ;  /* 0x0000000007487984 */ /* 0x000e680000000800 */
[----:B------:R-:W2:Y:S01]  /*1490*/  LDS R71, [R8+0x800] ;  /* 0x0008000008477984 */ /* 0x000ea20000000800 */
[----:B0-----:R-:W-:-:S02]  /*14a0*/  LOP3.LUT R0, R2, 0xffff, RZ, 0xc0, !PT ;  /* 0x0000ffff02007812 */ /* 0x001fc400078ec0ff */
[----:B------:R-:W-:Y:S01]  /*14b0*/  SHF.R.S32.HI R3, RZ, 0x10, R2 ;  /* 0x00000010ff037819 */ /* 0x000fe20000011402 */
[----:B-1----:R-:W-:Y:S02]  /*14c0*/  IMAD.MOV.U32 R68, RZ, RZ, R72 ;  /* 0x000000ffff447224 */ /* 0x002fe400078e0048 */
[----:B------:R-:W-:Y:S01]  /*14d0*/  IMAD.IADD R0, R75, 0x1, R0 ;  /* 0x000000014b007824 */ /* 0x000fe200078e0200 */
[----:B------:R-:W-:Y:S01]  /*14e0*/  ISETP.GE.AND P2, PT, R73, R3, PT ;  /* 0x000000034900720c */ /* 0x000fe20003f46270 */
[----:B--2---:R-:W-:-:S03]  /*14f0*/  IMAD.MOV.U32 R69, RZ, RZ, R71 ;  /* 0x000000ffff457224 */ /* 0x004fc600078e0047 */
        /* <DEDUP_REMOVED lines=104> */
[----:B------:R1:W2:Y:S01]  /*1b80*/  @!P2 LDS R50, [R7+0x804] ;  /* 0x000804000732a984 */ /* 0x0002a20000000800 */
[----:B------:R-:W-:Y:S01]  /*1b90*/  @!P4 IMAD.MOV.U32 R48, RZ, RZ, R2 ;  /* 0x000000ffff30c224 */ /* 0x000fe200078e0002 */
[----:B------:R-:W-:Y:S01]  /*1ba0*/  PLOP3.LUT P2, PT, P4, P2, PT, 0x28, 0x82 ;  /* 0x000000000082781c */ /* 0x000fe20002744570 */
[----:B------:R-:W-:Y:S01]  /*1bb0*/  IMAD.MOV.U32 R43, RZ, RZ, R49 ;  /* 0x000000ffff2b7224 */ /* 0x000fe200078e0031 */
[----:B------:R-:W-:Y:S01]  /*1bc0*/  ISETP.GE.AND P3, PT, R49, R0, PT ;  /* 0x000000003100720c */ /* 0x000fe20003f66270 */
[----:B------:R-:W-:-:S03]  /*1bd0*/  IMAD.MOV.U32 R42, RZ, RZ, R48 ;  /* 0x000000ffff2a7224 */ /* 0x000fc600078e0030 */
[CC--:B------:R-:W-:Y:S02]  /*1be0*/  ISETP.GE.OR P5, PT, R48.reuse, R3.reuse, P3 ;  /* 0x000000033000720c */ /* 0x0c0fe40001fa6670 */
[CC--:B------:R-:W-:Y:S02]  /*1bf0*/  ISETP.LT.AND P0, PT, R48.reuse, R3.reuse, P3 ;  /* 0x000000033000720c */ /* 0x0c0fe40001f01270 */
[----:B------:R-:W-:Y:S02]  /*1c00*/  ISETP.GE.AND P3, PT, R48, R3, PT ;  /* 0x000000033000720c */ /* 0x000fe40003f66270 */
[----:B-1----:R-:W-:Y:S01]  /*1c10*/  SEL R7, RZ, 0x20, !P2 ;  /* 0x00000020ff077807 */ /* 0x002fe20005000000 */
[----:B0-----:R-:W-:-:S06]  /*1c20*/  IMAD.MOV.U32 R45, RZ, RZ, R51 ;  /* 0x000000ffff2d7224 */ /* 0x001fcc00078e0033 */
[----:B--2---:R-:W-:Y:S01]  /*1c30*/  @!P5 ISETP.LT.AND P3, PT, R50, R51, PT ;  /* 0x000000333200d20c */ /* 0x004fe20003f61270 */
[----:B------:R-:W-:Y:S01]  /*1c40*/  IMAD.MOV.U32 R44, RZ, RZ, R50 ;  /* 0x000000ffff2c7224 */ /* 0x000fe200078e0032 */
[----:B------:R-:W-:-:S11]  /*1c50*/  @!P5 ISETP.LT.AND P0, PT, R51, R50, PT ;  /* 0x000000323300d20c */ /* 0x000fd60003f01270 */
[--C-:B------:R-:W-:Y:S02]  /*1c60*/  @!P3 IMAD R2, R48, 0x4, R65.reuse ;  /* 0x000000043002b824 */ /* 0x100fe400078e0241 */
[C---:B------:R-:W-:Y:S01]  /*1c70*/  @!P0 IMAD R4, R49.reuse, 0x4, R65 ;  /* 0x0000000431048824 */ /* 0x040fe200078e0241 */
[----:B------:R-:W-:Y:S01]  /*1c80*/  @P0 LOP3.LUT R78, R78, 0x200, RZ, 0xfc, !PT ;  /* 0x000002004e4e0812 */ /* 0x000fe200078efcff */
[----:B------:R-:W-:Y:S01]  /*1c90*/  @!P0 VIADD R43, R49, 0x1 ;  /* 0x00000001312b8836 */ /* 0x000fe20000000000 */
[----:B------:R0:W-:Y:S01]  /*1ca0*/  @!P3 LDS R45, [R2+0x804] ;  /* 0x00080400022db984 */ /* 0x0001e20000000800 */
[----:B------:R-:W-:Y:S01]  /*1cb0*/  @!P3 VIADD R42, R48, 0x1 ;  /* 0x00000001302ab836 */ /* 0x000fe20000000000 */
[----:B------:R-:W-:Y:S02]  /*1cc0*/  PLOP3.LUT P3, PT, P3, P0, PT, 0x28, 0x82 ;  /* 0x000000000082781c */ /* 0x000fe40001f60570 */
[----:B------:R1:W2:Y:S01]  /*1cd0*/  @!P0 LDS R44, [R4+0x804] ;  /* 0x00080400042c8984 */ /* 0x0002a20000000800 */
[----:B------:R-:W-:Y:S01]  /*1ce0*/  ISETP.GE.AND P5, PT, R43, R0, PT ;  /* 0x000000002b00720c */ /* 0x000fe20003fa6270 */
[C---:B------:R-:W-:Y:S01]  /*1cf0*/  IMAD.IADD R9, R42.reuse, 0x1, R43 ;  /* 0x000000012a097824 */ /* 0x040fe200078e022b */
[CC--:B------:R-:W-:Y:S01]  /*1d00*/  ISETP.GE.AND P2, PT, R42.reuse, R3.reuse, PT ;  /* 0x000000032a00720c */ /* 0x0c0fe20003f46270 */
[----:B0-----:R-:W-:Y:S01]  /*1d10*/  IMAD.IADD R2, R3, 0x1, R0 ;  /* 0x0000000103027824 */ /* 0x001fe200078e0200 */
[----:B------:R-:W-:-:S02]  /*1d20*/  ISETP.GE.OR P4, PT, R42, R3, P5 ;  /* 0x000000032a00720c */ /* 0x000fc40002f86670 */
[----:B------:R-:W-:Y:S02]  /*1d30*/  ISETP.LT.AND P5, PT, R42, R3, P5 ;  /* 0x000000032a00720c */ /* 0x000fe40002fa1270 */
[----:B-1----:R-:W-:Y:S02]  /*1d40*/  SEL R4, RZ, 0x40, !P3 ;  /* 0x00000040ff047807 */ /* 0x002fe40005800000 */
[----:B------:R-:W-:-:S07]  /*1d50*/  LOP3.LUT R78, R78, 0xfffffeff, RZ, 0xc0, !PT ;  /* 0xfffffeff4e4e7812 */ /* 0x000fce00078ec0ff */
[CC--:B--2---:R-:W-:Y:S02]  /*1d60*/  @!P4 ISETP.LT.AND P5, PT, R45.reuse, R44.reuse, PT ;  /* 0x0000002c2d00c20c */ /* 0x0c4fe40003fa1270 */
        /* <DEDUP_REMOVED lines=16> */
[----:B------:R-:W-:-:S02]  /*1e70*/  IMAD.MOV.U32 R37, RZ, RZ, R43 ;  /* 0x000000ffff257224 */ /* 0x000fc400078e002b */
        /* <DEDUP_REMOVED lines=14> */
[----:B------:R0:W-:Y:S01]  /*1f60*/  @!P0 LDS R38, [R6+0x804] ;  /* 0x0008040006268984 */ /* 0x0001e20000000800 */
[----:B------:R-:W-:Y:S01]  /*1f70*/  @!P4 VIADD R36, R42, 0x1 ;  /* 0x000000012a24c836 */ /* 0x000fe20000000000 */
[----:B------:R-:W-:Y:S02]  /*1f80*/  LOP3.LUT R78, R78, 0xffffff7f, RZ, 0xc0, !PT ;  /* 0xffffff7f4e4e7812 */ /* 0x000fe400078ec0ff */
[----:B------:R-:W1:Y:S01]  /*1f90*/  @!P4 LDS R39, [R5+0x804] ;  /* 0x000804000527c984 */ /* 0x000e620000000800 */
[----:B------:R-:W-:-:S02]  /*1fa0*/  ISETP.GE.AND P3, PT, R37, R0, PT ;  /* 0x000000002500720c */ /* 0x000fc40003f66270 */
[CC--:B------:R-:W-:Y:S02]  /*1fb0*/  ISETP.GE.AND P2, PT, R36.reuse, R3.reuse, PT ;  /* 0x000000032400720c */ /* 0x0c0fe40003f46270 */
[CC--:B------:R-:W-:Y:S02]  /*1fc0*/  ISETP.GE.OR P6, PT, R36.reuse, R3.reuse, P3 ;  /* 0x000000032400720c */ /* 0x0c0fe40001fc6670 */
[C---:B------:R-:W-:Y:S02]  /*1fd0*/  ISETP.LT.AND P3, PT, R36.reuse, R3, P3 ;  /* 0x000000032400720c */ /* 0x040fe40001f61270 */
[----:B0-----:R-:W-:Y:S02]  /*1fe0*/  SEL R6, RZ, 0x80, !P5 ;  /* 0x00000080ff067807 */ /* 0x001fe40006800000 */
[----:B------:R-:W-:Y:S01]  /*1ff0*/  ISETP.GE.AND P5, PT, R9, R2, PT ;  /* 0x000000020900720c */ /* 0x000fe20003fa6270 */
[----:B------:R-:W-:Y:S01]  /*2000*/  IMAD.IADD R9, R36, 0x1, R37 ;  /* 0x0000000124097824 */ /* 0x000fe200078e0225 */
[----:B------:R-:W-:-:S02]  /*2010*/  PLOP3.LUT P4, PT, P4, P0, PT, 0x28, 0x82 ;  /* 0x000000000082781c */ /* 0x000fc40002780570 */
[----:B------:R-:W-:Y:S02]  /*2020*/  SEL R6, R6, RZ, !P5 ;  /* 0x000000ff06067207 */ /* 0x000fe40006800000 */
[----:B------:R-:W-:Y:S02]  /*2030*/  SEL R8, RZ, 0x100, !P4 ;  /* 0x00000100ff087807 */ /* 0x000fe40006000000 */
[----:B-1----:R-:W-:Y:S02]  /*2040*/  @!P6 ISETP.LT.AND P2, PT, R38, R39, PT ;  /* 0x000000272600e20c */ /* 0x002fe40003f41270 */
        /* <DEDUP_REMOVED lines=50> */
[----:B------:R0:W1:Y:S01]  /*2370*/  @!P2 LDS R29, [R9+0x804] ;  /* 0x00080400091da984 */ /* 0x0000620000000800 */
[----:B------:R-:W-:Y:S02]  /*2380*/  @!P2 VIADD R8, R26, 0x1 ;  /* 0x000000011a08a836 */ /* 0x000fe40000000000 */
[----:B------:R-:W-:Y:S01]  /*2390*/  @!P3 IMAD.MOV.U32 R27, RZ, RZ, R10 ;  /* 0x000000ffff1bb224 */ /* 0x000fe200078e000a */
[----:B------:R-:W2:Y:S01]  /*23a0*/  @!P3 LDS R28, [R12+0x804] ;  /* 0x000804000c1cb984 */ /* 0x000ea20000000800 */
[----:B------:R-:W-:-:S02]  /*23b0*/  @!P2 IMAD.MOV.U32 R26, RZ, RZ, R8 ;  /* 0x000000ffff1aa224 */ /* 0x000fc400078e0008 */
[----:B------:R-:W-:Y:S01]  /*23c0*/  IMAD.MOV.U32 R21, RZ, RZ, R27 ;  /* 0x000000ffff157224 */ /* 0x000fe200078e001b */
[----:B------:R-:W-:Y:S01]  /*23d0*/  ISETP.GE.AND P4, PT, R27, R0, PT ;  /* 0x000000001b00720c */ /* 0x000fe20003f86270 */
[----:B0-----:R-:W-:Y:S02]  /*23e0*/  IMAD.IADD R9, R37, 0x1, R36 ;  /* 0x0000000125097824 */ /* 0x001fe400078e0224 */
[----:B------:R-:W-:Y:S01]  /*23f0*/  IMAD.MOV.U32 R20, RZ, RZ, R26 ;  /* 0x000000ffff147224 */ /* 0x000fe200078e001a */
[CC--:B------:R-:W-:Y:S02]  /*2400*/  ISETP.GE.OR P5, PT, R26.reuse, R3.reuse, P4 ;  /* 0x000000031a00720c */ /* 0x0c0fe400027a6670 */
[CC--:B------:R-:W-:Y:S02]  /*2410*/  ISETP.LT.AND P0, PT, R26.reuse, R3.reuse, P4 ;  /* 0x000000031a00720c */ /* 0x0c0fe40002701270 */
[----:B------:R-:W-:Y:S01]  /*2420*/  ISETP.GE.AND P4, PT, R26, R3, PT ;  /* 0x000000031a00720c */ /* 0x000fe20003f86270 */
[----:B-1----:R-:W-:-:S08]  /*2430*/  IMAD.MOV.U32 R23, RZ, RZ, R29 ;  /* 0x000000ffff177224 */ /* 0x002fd000078e001d */
[----:B--2---:R-:W-:Y:S01]  /*2440*/  @!P5 ISETP.LT.AND P0, PT, R29, R28, PT ;  /* 0x0000001c1d00d20c */ /* 0x004fe20003f01270 */
        /* <DEDUP_REMOVED lines=34> */
[----:B------:R-:W-:Y:S01]  /*2670*/  @!P2 IMAD.MOV.U32 R20, RZ, RZ, R8 ;  /* 0x000000ffff14a224 */ /* 0x000fe200078e0008 */
[----:B------:R-:W-:Y:S01]  /*2680*/  PLOP3.LUT P2, PT, P2, P3, PT, 0x28, 0x82 ;  /* 0x000000000082781c */ /* 0x000fe20001746570 */
[----:B------:R-:W-:Y:S01]  /*2690*/  IMAD.MOV.U32 R15, RZ, RZ, R21 ;  /* 0x000000ffff0f7224 */ /* 0x000fe200078e0015 */
[----:B------:R-:W-:Y:S01]  /*26a0*/  ISETP.GE.AND P4, PT, R21, R0, PT ;  /* 0x000000001500720c */ /* 0x000fe20003f86270 */
[----:B0-----:R-:W-:Y:S01]  /*26b0*/  IMAD.IADD R9, R27, 0x1, R26 ;  /* 0x000000011b097824 */ /* 0x001fe200078e021a */
[----:B------:R-:W-:Y:S01]  /*26c0*/  SEL R79, RZ, 0x2000, !P2 ;  /* 0x00002000ff4f7807 */ /* 0x000fe20005000000 */
[----:B------:R-:W-:Y:S01]  /*26d0*/  IMAD.MOV.U32 R14, RZ, RZ, R20 ;  /* 0x000000ffff0e7224 */ /* 0x000fe200078e0014 */
[----:B------:R-:W-:-:S02]  /*26e0*/  ISETP.GE.OR P5, PT, R20, R3, P4 ;  /* 0x000000031400720c */ /* 0x000fc400027a6670 */
[CC--:B------:R-:W-:Y:S02]  /*26f0*/  ISETP.LT.AND P0, PT, R20.reuse, R3.reuse, P4 ;  /* 0x000000031400720c */ /* 0x0c0fe40002701270 */
[----:B------:R-:W-:Y:S02]  /*2700*/  ISETP.GE.AND P4, PT, R20, R3, PT ;  /* 0x000000031400720c */ /* 0x000fe40003f86270 */
[----:B------:R-:W-:-:S04]  /*2710*/  ISETP.GE.AND P2, PT, R11, R2, PT ;  /* 0x000000020b00720c */ /* 0x000fc80003f46270 */
[----:B------:R-:W-:Y:S01]  /*2720*/  SEL R79, R79, RZ, !P2 ;  /* 0x000000ff4f4f7207 */ /* 0x000fe20005000000 */
[----:B-1----:R-:W-:Y:S02]  /*2730*/  IMAD.MOV.U32 R17, RZ, RZ, R23 ;  /* 0x000000ffff117224 */ /* 0x002fe400078e0017 */
[----:B--2---:R-:W-:Y:S01]  /*2740*/  @!P5 ISETP.LT.AND P0, PT, R23, R22, PT ;  /* 0x000000161700d20c */ /* 0x004fe20003f01270 */
        /* <DEDUP_REMOVED lines=9> */
[----:B------:R-:W-:-:S03]  /*27e0*/  @!P4 VIADD R14, R20, 0x1 ;  /* 0x00000001140ec836 */ /* 0x000fc60000000000 */
[----:B------:R0:W1:Y:S01]  /*27f0*/  @!P4 LDS R17, [R8+0x804] ;  /* 0x000804000811c984 */ /* 0x0000620000000800 */
[----:B------:R-:W-:Y:S01]  /*2800*/  ISETP.GE.AND P5, PT, R15, R0, PT ;  /* 0x000000000f00720c */ /* 0x000fe20003fa6270 */
[C---:B------:R-:W-:Y:S01]  /*2810*/  IMAD.IADD R11, R14.reuse, 0x1, R15 ;  /* 0x000000010e0b7824 */ /* 0x040fe200078e020f */
[CC--:B------:R-:W-:Y:S02]  /*2820*/  ISETP.GE.AND P6, PT, R14.reuse, R3.reuse, PT ;  /* 0x000000030e00720c */ /* 0x0c0fe40003fc6270 */
[CC--:B------:R-:W-:Y:S02]  /*2830*/  ISETP.GE.OR P3, PT, R14.reuse, R3.reuse, P5 ;  /* 0x000000030e00720c */ /* 0x0c0fe40002f66670 */
[----:B------:R-:W-:Y:S02]  /*2840*/  ISETP.LT.AND P5, PT, R14, R3, P5 ;  /* 0x000000030e00720c */ /* 0x000fe40002fa1270 */
[----:B------:R-:W-:Y:S02]  /*2850*/  PLOP3.LUT P4, PT, P4, P0, PT, 0x28, 0x82 ;  /* 0x000000000082781c */ /* 0x000fe40002780570 */
[----:B------:R-:W-:-:S02]  /*2860*/  ISETP.NE.AND P0, PT, R13, RZ, PT ;  /* 0x000000ff0d00720c */ /* 0x000fc40003f05270 */
[----:B0-----:R-:W-:-:S05]  /*2870*/  SEL R8, RZ, 0x4000, !P4 ;  /* 0x00004000ff087807 */ /* 0x001fca0006000000 */
        /* <DEDUP_REMOVED lines=16> */
[CC--:B------:R-:W-:Y:S01]  /*2980*/  ISETP.GE.AND P2, PT, R14.reuse, R3.reuse, PT ;  /* 0x000000030e00720c */ /* 0x0c0fe20003f46270 */
[----:B------:R-:W-:Y:S01]  /*2990*/  IMAD.MOV.U32 R86, RZ, RZ, R14 ;  /* 0x000000ffff567224 */ /* 0x000fe200078e000e */
[----:B------:R-:W-:-:S02]  /*29a0*/  ISETP.GE.OR P3, PT, R14, R3, P6 ;  /* 0x000000030e00720c */ /* 0x000fc40003766670 */
[----:B------:R-:W-:Y:S01]  /*29b0*/  ISETP.LT.AND P6, PT, R14, R3, P6 ;  /* 0x000000030e00720c */ /* 0x000fe200037c1270 */
[----:B0-----:R-:W-:-:S10]  /*29c0*/  IMAD.MOV.U32 R81, RZ, RZ, R17 ;  /* 0x000000ffff517224 */ /* 0x001fd400078e0011 */
[----:B-1----:R-:W-:Y:S01]  /*29d0*/  @!P3 ISETP.LT.AND P6, PT, R17, R16, PT ;  /* 0x000000101100b20c */ /* 0x002fe20003fc1270 */
[----:B------:R-:W-:Y:S01]  /*29e0*/  IMAD.MOV.U32 R88, RZ, RZ, R16 ;  /* 0x000000ffff587224 */ /* 0x000fe200078e0010 */
[----:B------:R-:W-:Y:S02]  /*29f0*/  @!P3 ISETP.LT.AND P2, PT, R16, R17, PT ;  /* 0x000000111000b20c */ /* 0x000fe40003f41270 */
[----:B------:R-:W-:Y:S02]  /*2a00*/  ISETP.GE.AND P3, PT, R9, R2, PT ;  /* 0x000000020900720c */ /* 0x000fe40003f66270 */
[----:B------:R-:W-:Y:S02]  /*2a10*/  P2R R90, PR, RZ, 0x40 ;  /* 0x00000040ff5a7803 */ /* 0x000fe40000000000 */
[----:B------:R-:W-:Y:S02]  /*2a20*/  SEL R80, R8, RZ, !P3 ;  /* 0x000000ff08507207 */ /* 0x000fe40005800000 */
[----:B------:R-:W-:-:S02]  /*2a30*/  SEL R8, RZ, 0x8000, !P5 ;  /* 0x00008000ff087807 */ /* 0x000fc40006800000 */
[----:B------:R-:W-:Y:S01]  /*2a40*/  ISETP.GE.AND P3, PT, R11, R2, PT ;  /* 0x000000020b00720c */ /* 0x000fe20003f66270 */
[C-C-:B------:R-:W-:Y:S02]  /*2a50*/  @!P6 IMAD R9, R15.reuse, 0x4, R65.reuse ;  /* 0x000000040f09e824 */ /* 0x140fe400078e0241 */
[----:B------:R-:W-:Y:S01]  /*2a60*/  @!P6 VIADD R83, R15, 0x1 ;  /* 0x000000010f53e836 */ /* 0x000fe20000000000 */
[----:B------:R-:W-:Y:S01]  /*2a70*/  SEL R89, R8, RZ, !P3 ;  /* 0x000000ff08597207 */ /* 0x000fe20005800000 */
[C---:B------:R-:W-:Y:S01]  /*2a80*/  @!P2 IMAD R8, R14.reuse, 0x4, R65 ;  /* 0x000000040e08a824 */ /* 0x040fe200078e0241 */
[----:B------:R0:W-:Y:S01]  /*2a90*/  @!P6 LDS R88, [R9+0x804] ;  /* 0x000804000958e984 */ /* 0x0001e20000000800 */
[----:B------:R-:W-:Y:S01]  /*2aa0*/  @!P2 VIADD R86, R14, 0x1 ;  /* 0x000000010e56a836 */ /* 0x000fe20000000000 */
[----:B------:R-:W-:Y:S02]  /*2ab0*/  ISETP.GE.AND P4, PT, R83, R0, PT ;  /* 0x000000005300720c */ /* 0x000fe40003f86270 */
[----:B------:R1:W2:Y:S01]  /*2ac0*/  @!P2 LDS R81, [R8+0x804] ;  /* 0x000804000851a984 */ /* 0x0002a20000000800 */
[----:B------:R-:W-:-:S02]  /*2ad0*/  PLOP3.LUT P2, PT, P2, P6, PT, 0x28, 0x82 ;  /* 0x000000000082781c */ /* 0x000fc4000174c570 */
[CC--:B------:R-:W-:Y:S01]  /*2ae0*/  ISETP.GE.OR P3, PT, R86.reuse, R3.reuse, P4 ;  /* 0x000000035600720c */ /* 0x0c0fe20002766670 */
[----:B0-----:R-:W-:Y:S01]  /*2af0*/  IMAD.IADD R9, R15, 0x1, R14 ;  /* 0x000000010f097824 */ /* 0x001fe200078e020e */
[CC--:B------:R-:W-:Y:S02]  /*2b00*/  ISETP.LT.AND P4, PT, R86.reuse, R3.reuse, P4 ;  /* 0x000000035600720c */ /* 0x0c0fe40002781270 */
[C---:B------:R-:W-:Y:S02]  /*2b10*/  ISETP.GE.AND P5, PT, R86.reuse, R3, PT ;  /* 0x000000035600720c */ /* 0x040fe40003fa6270 */
[----:B-1----:R-:W-:Y:S02]  /*2b20*/  SEL R8, RZ, 0x10000, !P2 ;  /* 0x00010000ff087807 */ /* 0x002fe40005000000 */
[----:B------:R-:W-:Y:S01]  /*2b30*/  ISETP.GE.AND P2, PT, R9, R2, PT ;  /* 0x000000020900720c */ /* 0x000fe20003f46270 */
[----:B------:R-:W-:Y:S01]  /*2b40*/  IMAD.IADD R9, R86, 0x1, R83 ;  /* 0x0000000156097824 */ /* 0x000fe200078e0253 */
[----:B------:R-:W-:-:S02]  /*2b50*/  LOP3.LUT P6, RZ, R78, 0x400, RZ, 0xc0, !PT ;  /* 0x000004004eff7812 */ /* 0x000fc400078cc0ff */
[----:B------:R-:W-:Y:S02]  /*2b60*/  SEL R82, R8, RZ, !P2 ;  /* 0x000000ff08527207 */ /* 0x000fe40005000000 */
[CC--:B--2---:R-:W-:Y:S02]  /*2b70*/  @!P3 ISETP.LT.AND P4, PT, R81.reuse, R88.reuse, PT ;  /* 0x000000585100b20c */ /* 0x0c4fe40003f81270 */
[----:B------:R-:W-:Y:S02]  /*2b80*/  @!P3 ISETP.LT.AND P5, PT, R88, R81, PT ;  /* 0x000000515800b20c */ /* 0x000fe40003fa1270 */
[----:B------:R-:W-:Y:S02]  /*2b90*/  SEL R11, R81, R88, P4 ;  /* 0x00000058510b7207 */ /* 0x000fe40002000000 */
[----:B------:R-:W-:-:S07]  /*2ba0*/  SEL R10, R86, R83, P4 ;  /* 0x00000053560a7207 */ /* 0x000fce0002000000 */
[C-C-:B------:R-:W-:Y:S02]  /*2bb0*/  @!P4 IMAD R87, R83.reuse, 0x4, R65.reuse ;  /* 0x000000045357c824 */ /* 0x140fe400078e0241 */
[C---:B------:R-:W-:Y:S02]  /*2bc0*/  @!P5 IMAD R85, R86.reuse, 0x4, R65 ;  /* 0x000000045655d824 */ /* 0x040fe400078e0241 */
[----:B------:R-:W-:Y:S01]  /*2bd0*/  @!P4 VIADD R8, R83, 0x1 ;  /* 0x000000015308c836 */ /* 0x000fe20000000000 */
[----:B------:R-:W-:Y:S03]  /*2be0*/  @!P4 LDS R88, [R87+0x804] ;  /* 0x000804005758c984 */ /* 0x000fe60000000800 */
[----:B------:R-:W-:Y:S01]  /*2bf0*/  @!P4 IMAD.MOV.U32 R83, RZ, RZ, R8 ;  /* 0x000000ffff53c224 */ /* 0x000fe200078e0008 */
[----:B------:R-:W0:Y:S01]  /*2c00*/  @!P5 LDS R81, [R85+0x804] ;  /* 0x000804005551d984 */ /* 0x000e220000000800 */
[----:B------:R-:W-:Y:S01]  /*2c10*/  @!P5 VIADD R8, R86, 0x1 ;  /* 0x000000015608d836 */ /* 0x000fe20000000000 */
[----:B------:R-:W-:Y:S03]  /*2c20*/  BAR.SYNC.DEFER_BLOCKING 0x0 ;  /* 0x0000000000007b1d */ /* 0x000fe60000010000 */
[----:B------:R-:W-:Y:S01]  /*2c30*/  @!P5 IMAD.MOV.U32 R86, RZ, RZ, R8 ;  /* 0x000000ffff56d224 */ /* 0x000fe200078e0008 */
[----:B------:R-:W-:-:S02]  /*2c40*/  ISETP.GE.AND P3, PT, R83, R0, PT ;  /* 0x000000005300720c */ /* 0x000fc40003f66270 */
[----:B------:R-:W-:Y:S02]  /*2c50*/  PLOP3.LUT P4, PT, P5, P4, PT, 0x28, 0x82 ;  /* 0x000000000082781c */ /* 0x000fe40002f88570 */
[CC--:B------:R-:W-:Y:S02]  /*2c60*/  ISETP.GE.OR P2, PT, R86.reuse, R3.reuse, P3 ;  /* 0x000000035600720c */ /* 0x0c0fe40001f46670 */
[CC--:B------:R-:W-:Y:S02]  /*2c70*/  ISETP.LT.AND P3, PT, R86.reuse, R3.reuse, P3 ;  /* 0x000000035600720c */ /* 0x0c0fe40001f61270 */
[----:B------:R-:W-:Y:S01]  /*2c80*/  ISETP.GE.AND P5, PT, R86, R3, PT ;  /* 0x000000035600720c */ /* 0x000fe20003fa6270 */
[----:B------:R-:W-:Y:S01]  /*2c90*/  IMAD.IADD R3, R83, 0x1, R86 ;  /* 0x0000000153037824 */ /* 0x000fe200078e0256 */
[----:B------:R-:W-:Y:S02]  /*2ca0*/  SEL R0, RZ, 0x20000, !P4 ;  /* 0x00020000ff007807 */ /* 0x000fe40006000000 */
[----:B------:R-:W-:-:S05]  /*2cb0*/  LOP3.LUT P4, RZ, R78, 0x1, RZ, 0xc0, !PT ;  /* 0x000000014eff7812 */ /* 0x000fca000788c0ff */
[----:B0-----:R-:W-:Y:S02]  /*2cc0*/  @!P2 ISETP.LT.AND P3, PT, R81, R88, PT ;  /* 0x000000585100a20c */ /* 0x001fe40003f61270 */
[----:B------:R-:W-:Y:S02]  /*2cd0*/  @!P2 ISETP.LT.AND P5, PT, R88, R81, PT ;  /* 0x000000515800a20c */ /* 0x000fe40003fa1270 */
[----:B------:R-:W-:Y:S02]  /*2ce0*/  ISETP.GE.AND P2, PT, R9, R2, PT ;  /* 0x000000020900720c */ /* 0x000fe40003f46270 */
[----:B------:R-:W-:Y:S02]  /*2cf0*/  PLOP3.LUT P5, PT, P5, P3, PT, 0x28, 0x82 ;  /* 0x000000000082781c */ /* 0x000fe40002fa6570 */
[----:B------:R-:W-:Y:S02]  /*2d00*/  SEL R85, R0, RZ, !P2 ;  /* 0x000000ff00557207 */ /* 0x000fe40005000000 */
[----:B------:R-:W-:-:S02]  /*2d10*/  SEL R0, RZ, 0x40000, !P5 ;  /* 0x00040000ff007807 */ /* 0x000fc40006800000 */
[----:B------:R-:W-:Y:S01]  /*2d20*/  ISETP.GE.AND P2, PT, R3, R2, PT ;  /* 0x000000020300720c */ /* 0x000fe20003f46270 */
[----:B------:R-:W-:Y:S01]  /*2d30*/  IMAD.IADD R3, R70, 0x1, R73 ;  /* 0x0000000146037824 */ /* 0x000fe200078e0249 */
[----:B------:R-:W-:Y:S02]  /*2d40*/  SEL R8, R86, R83, P3 ;  /* 0x0000005356087207 */ /* 0x000fe40001800000 */
[----:B------:R-:W-:Y:S02]  /*2d50*/  SEL R83, R0, RZ, !P2 ;  /* 0x000000ff00537207 */ /* 0x000fe40005000000 */
[----:B------:R-:W-:Y:S02]  /*2d60*/  LOP3.LUT P2, RZ, R78, 0x2000, RZ, 0xc0, !PT ;  /* 0x000020004eff7812 */ /* 0x000fe4000784c0ff */
[----:B------:R-:W-:Y:S01]  /*2d70*/  SEL R9, R81, R88, P3 ;  /* 0x0000005851097207 */ /* 0x000fe20001800000 */
[----:B------:R-:W-:Y:S01]  /*2d80*/  IMAD.IADD R81, R61, 0x1, R60 ;  /* 0x000000013d517824 */ /* 0x000fe200078e023c */
[----:B------:R-:W-:-:S02]  /*2d90*/  PLOP3.LUT P2, PT, P4, P2, PT, 0x28, 0x82 ;  /* 0x000000000082781c */ /* 0x000fc40002744570 */
[C---:B------:R-:W-:Y:S02]  /*2da0*/  LOP3.LUT P3, RZ, R78.reuse, 0x800, RZ, 0xc0, !PT ;  /* 0x000008004eff7812 */ /* 0x040fe4000786c0ff */
[----:B------:R-:W-:Y:S01]  /*2db0*/  ISETP.LT.AND P4, PT, R3, R2, P2 ;  /* 0x000000020300720c */ /* 0x000fe20001781270 */
[----:B------:R-:W-:Y:S01]  /*2dc0*/  IMAD.IADD R3, R67, 0x1, R66 ;  /* 0x0000000143037824 */ /* 0x000fe200078e0242 */
[C---:B------:R-:W-:Y:S02]  /*2dd0*/  LOP3.LUT P2, RZ, R78.reuse, 0x1000, RZ, 0xc0, !PT ;  /* 0x000010004eff7812 */ /* 0x040fe4000784c0ff */
[----:B------:R-:W-:Y:S02]  /*2de0*/  LOP3.LUT P5, RZ, R78, 0x2, RZ, 0xc0, !PT ;  /* 0x000000024eff7812 */ /* 0x000fe400078ac0ff */
[----:B------:R-:W-:Y:S02]  /*2df0*/  PLOP3.LUT P0, PT, P0, P2, PT, 0x28, 0x82 ;  /* 0x000000000082781c */ /* 0x000fe40000704570 */
[----:B------:R-:W-:-:S02]  /*2e00*/  PLOP3.LUT P2, PT, P1, P3, PT, 0x28, 0x82 ;  /* 0x000000000082781c */ /* 0x000fc40000f46570 */
[C---:B------:R-:W-:Y:S02]  /*2e10*/  LOP3.LUT P1, RZ, R78.reuse, 0x8, RZ, 0xc0, !PT ;  /* 0x000000084eff7812 */ /* 0x040fe4000782c0ff */
[----:B------:R-:W-:Y:S02]  /*2e20*/  LOP3.LUT R78, R78, 0xfffffffb, RZ, 0xc0, !PT ;  /* 0xfffffffb4e4e7812 */ /* 0x000fe400078ec0ff */
[-C--:B------:R-:W-:Y:S01]  /*2e30*/  ISETP.LT.AND P3, PT, R3, R2.reuse, P0 ;  /* 0x000000020300720c */ /* 0x080fe20000761270 */
[----:B------:R-:W-:Y:S01]  /*2e40*/  IMAD.IADD R3, R57, 0x1, R56 ;  /* 0x0000000139037824 */ /* 0x000fe200078e0238 */
[----:B------:R-:W-:Y:S02]  /*2e50*/  @P4 LOP3.LUT R78, R78, 0x4, RZ, 0xfc, !PT ;  /* 0x000000044e4e4812 */ /* 0x000fe400078efcff */
[----:B------:R-:W-:Y:S01]  /*2e60*/  ISETP.LT.AND P2, PT, R81, R2, P2 ;  /* 0x000000025100720c */ /* 0x000fe20001741270 */
[----:B------:R-:W-:Y:S01]  /*2e70*/  IMAD.IADD R81, R53, 0x1, R52 ;  /* 0x0000000135517824 */ /* 0x000fe200078e0234 */
[----:B------:R-:W-:-:S02]  /*2e80*/  LOP3.LUT P0, RZ, R78, 0x10, RZ, 0xc0, !PT ;  /* 0x000000104eff7812 */ /* 0x000fc4000780c0ff */
[----:B------:R-:W-:Y:S02]  /*2e90*/  PLOP3.LUT P1, PT, P1, P6, PT, 0x28, 0x82 ;  /* 0x000000000082781c */ /* 0x000fe40000f2c570 */
[----:B------:R-:W-:Y:S02]  /*2ea0*/  PLOP3.LUT P0, PT, P5, P0, PT, 0x28, 0x82 ;  /* 0x000000000082781c */ /* 0x000fe40002f00570 */
[-C--:B------:R-:W-:Y:S02]  /*2eb0*/  ISETP.LT.AND P1, PT, R3, R2.reuse, P1 ;  /* 0x000000020300720c */ /* 0x080fe40000f21270 */
[----:B------:R-:W-:Y:S02]  /*2ec0*/  ISETP.LT.AND P0, PT, R81, R2, P0 ;  /* 0x000000025100720c */ /* 0x000fe40000701270 */
[----:B------:R-:W-:Y:S02]  /*2ed0*/  SEL R3, RZ, 0x1, !P4 ;  /* 0x00000001ff037807 */ /* 0x000fe40006000000 */
[----:B------:R-:W-:-:S02]  /*2ee0*/  SEL R2, RZ, 0x2, !P3 ;  /* 0x00000002ff027807 */ /* 0x000fc40005800000 */
[----:B------:R-:W-:Y:S02]  /*2ef0*/  SEL R0, RZ, 0x4, !P2 ;  /* 0x00000004ff007807 */ /* 0x000fe40005000000 */
[----:B------:R-:W-:Y:S02]  /*2f00*/  LOP3.LUT R78, R78, 0xfffffffe, RZ, 0xc0, !PT ;  /* 0xfffffffe4e4e7812 */ /* 0x000fe400078ec0ff */
[----:B------:R-:W-:Y:S02]  /*2f10*/  IADD3 R3, PT, PT, R0, R2, R3 ;  /* 0x0000000200037210 */ /* 0x000fe40007ffe003 */
[----:B------:R-:W-:Y:S02]  /*2f20*/  SEL R0, RZ, 0x8, !P1 ;  /* 0x00000008ff007807 */ /* 0x000fe40004800000 */
[----:B------:R-:W-:Y:S02]  /*2f30*/  SEL R2, RZ, 0x10, !P0 ;  /* 0x00000010ff027807 */ /* 0x000fe40004000000 */
[----:B------:R-:W-:-:S02]  /*2f40*/  @P3 LOP3.LUT R78, R78, 0x1, RZ, 0xfc, !PT ;  /* 0x000000014e4e3812 */ /* 0x000fc400078efcff */
[----:B------:R-:W-:Y:S02]  /*2f50*/  IADD3 R0, PT, PT, R2, R3, R0 ;  /* 0x0000000302007210 */ /* 0x000fe40007ffe000 */
[----:B------:R-:W-:Y:S02]  /*2f60*/  ISETP.NE.AND P3, PT, R64, RZ, PT ;  /* 0x000000ff4000720c */ /* 0x000fe40003f65270 */
        /* <DEDUP_REMOVED lines=10> */
[----:B-1----:R-:W1:Y:S01]  /*3010*/  SHFL.UP P3, R32, R83, 0x1, RZ ;  /* 0x0420000053207989 */ /* 0x002e6200000600ff */
[----:B------:R-:W2:Y:S01]  /*3020*/  S2R R80, SR_LANEID ;  /* 0x0000000000507919 */ /* 0x000ea20000000000 */
[----:B-1----:R-:W-:-:S05]  /*3030*/  @P3 IMAD.IADD R32, R83, 0x1, R32 ;  /* 0x0000000153203824 */ /* 0x002fca00078e0220 */
[----:B------:R-:W1:Y:S02]  /*3040*/  SHFL.UP P3, R33, R32, 0x2, RZ ;  /* 0x0440000020217989 */ /* 0x000e6400000600ff */
[----:B-1----:R-:W-:-:S05]  /*3050*/  @P3 IMAD.IADD R33, R32, 0x1, R33 ;  /* 0x0000000120213824 */ /* 0x002fca00078e0221 */
[----:B------:R-:W1:Y:S02]  /*3060*/  SHFL.UP P3, R34, R33, 0x4, RZ ;  /* 0x0480000021227989 */ /* 0x000e6400000600ff */
[----:B-1----:R-:W-:-:S05]  /*3070*/  @P3 IMAD.IADD R34, R33, 0x1, R34 ;  /* 0x0000000121223824 */ /* 0x002fca00078e0222 */
[----:B------:R-:W1:Y:S02]  /*3080*/  SHFL.UP P3, R35, R34, 0x8, RZ ;  /* 0x0500000022237989 */ /* 0x000e6400000600ff */
[----:B-1----:R-:W-:-:S05]  /*3090*/  @P3 IMAD.IADD R35, R34, 0x1, R35 ;  /* 0x0000000122233824 */ /* 0x002fca00078e0223 */
[----:B------:R-:W1:Y:S02]  /*30a0*/  SHFL.UP P3, R64, R35, 0x10, RZ ;  /* 0x0600000023407989 */ /* 0x000e6400000600ff */
[----:B-1----:R-:W-:Y:S01]  /*30b0*/  @P3 IMAD.IADD R64, R35, 0x1, R64 ;  /* 0x0000000123403824 */ /* 0x002fe200078e0240 */
[----:B--2---:R-:W-:-:S13]  /*30c0*/  ISETP.NE.AND P3, PT, R80, 0x1f, PT ;  /* 0x0000001f5000780c */ /* 0x004fda0003f65270 */
[----:B------:R-:W-:-:S04]  /*30d0*/  @!P3 SHF.R.U32.HI R79, RZ, 0x3, R84 ;  /* 0x00000003ff4fb819 */ /* 0x000fc80000011654 */
[----:B------:R-:W-:-:S05]  /*30e0*/  @!P3 LOP3.LUT R32, R79, 0x7c, RZ, 0xc0, !PT ;  /* 0x0000007c4f20b812 */ /* 0x000fca00078ec0ff */
[----:B------:R-:W-:Y:S02]  /*30f0*/  @!P3 IMAD.IADD R79, R65, 0x1, R32 ;  /* 0x00000001414fb824 */ /* 0x000fe400078e0220 */
[----:B------:R-:W-:-:S03]  /*3100*/  IMAD.IADD R32, R64, 0x1, -R83 ;  /* 0x0000000140207824 */ /* 0x000fc600078e0a53 */
[----:B------:R-:W-:Y:S01]  /*3110*/  @!P3 STS [R79], R64 ;  /* 0x000000404f00b388 */ /* 0x000fe20000000800 */
[----:B------:R-:W-:Y:S01]  /*3120*/  BAR.SYNC.DEFER_BLOCKING 0x0 ;  /* 0x0000000000007b1d */ /* 0x000fe20000010000 */
[----:B------:R-:W-:Y:S02]  /*3130*/  ISETP.NE.AND P3, PT, R80, RZ, PT ;  /* 0x000000ff5000720c */ /* 0x000fe40003f65270 */
[----:B------:R-:W-:Y:S02]  /*3140*/  SHF.R.U32.HI R80, RZ, 0x5, R84 ;  /* 0x00000005ff507819 */ /* 0x000fe40000011654 */
[----:B------:R-:W-:Y:S02]  /*3150*/  SEL R81, R32, RZ, P3 ;  /* 0x000000ff20517207 */ /* 0x000fe40001800000 */
[----:B------:R-:W-:Y:S01]  /*3160*/  ISETP.NE.AND P3, PT, R80, 0x2, PT ;  /* 0x000000025000780c */ /* 0x000fe20003f65270 */
[----:B------:R-:W1:Y:S02]  /*3170*/  LDS.128 R32, [R65] ;  /* 0x0000000041207984 */ /* 0x000e640000000c00 */
[----:B-1----:R-:W-:-:S04]  /*3180*/  IMAD.IADD R33, R32, 0x1, R33 ;  /* 0x0000000120217824 */ /* 0x002fc800078e0221 */
[----:B------:R-:W-:Y:S01]  /*3190*/  IMAD.IADD R34, R34, 0x1, R33 ;  /* 0x0000000122227824 */ /* 0x000fe200078e0221 */
[----:B------:R-:W-:Y:S02]  /*31a0*/  SEL R32, R33, R32, !P3 ;  /* 0x0000002021207207 */ /* 0x000fe40005800000 */
[----:B------:R-:W-:Y:S01]  /*31b0*/  ISETP.NE.AND P3, PT, R80, 0x3, PT ;  /* 0x000000035000780c */ /* 0x000fe20003f65270 */
[----:B------:R-:W-:-:S03]  /*31c0*/  IMAD.IADD R79, R35, 0x1, R34 ;  /* 0x00000001234f7824 */ /* 0x000fc600078e0222 */
[----:B------:R-:W-:Y:S02]  /*31d0*/  SEL R32, R34, R32, !P3 ;  /* 0x0000002022207207 */ /* 0x000fe40005800000 */
[----:B------:R-:W-:-:S04]  /*31e0*/  ISETP.NE.AND P3, PT, R80, 0x4, PT ;  /* 0x000000045000780c */ /* 0x000fc80003f65270 */
[C---:B------:R-:W-:Y:S02]  /*31f0*/  SEL R64, R79.reuse, R32, !P3 ;  /* 0x000000204f407207 */ /* 0x040fe40005800000 */
[----:B------:R-:W1:Y:S01]  /*3200*/  LDS.128 R32, [R65+0x10] ;  /* 0x0000100041207984 */ /* 0x000e620000000c00 */
[----:B------:R-:W-:Y:S01]  /*3210*/  ISETP.NE.AND P3, PT, R80, 0x5, PT ;  /* 0x000000055000780c */ /* 0x000fe20003f65270 */
[----:B-1----:R-:W-:-:S04]  /*3220*/  IMAD.IADD R32, R79, 0x1, R32 ;  /* 0x000000014f207824 */ /* 0x002fc800078e0220 */
[----:B------:R-:W-:Y:S01]  /*3230*/  IMAD.IADD R33, R33, 0x1, R32 ;  /* 0x0000000121217824 */ /* 0x000fe200078e0220 */
[----:B------:R-:W-:Y:S02]  /*3240*/  SEL R64, R32, R64, !P3 ;  /* 0x0000004020407207 */ /* 0x000fe40005800000 */
[----:B------:R-:W-:Y:S01]  /*3250*/  ISETP.NE.AND P3, PT, R80, 0x6, PT ;  /* 0x000000065000780c */ /* 0x000fe20003f65270 */
[----:B------:R-:W-:-:S03]  /*3260*/  IMAD.IADD R34, R34, 0x1, R33 ;  /* 0x0000000122227824 */ /* 0x000fc600078e0221 */
[----:B------:R-:W-:Y:S01]  /*3270*/  SEL R64, R33, R64, !P3 ;  /* 0x0000004021407207 */ /* 0x000fe20005800000 */
[----:B------:R-:W-:Y:S01]  /*3280*/  IMAD.IADD R79, R35, 0x1, R34 ;  /* 0x00000001234f7824 */ /* 0x000fe200078e0222 */
[----:B------:R-:W-:-:S04]  /*3290*/  ISETP.NE.AND P3, PT, R80, 0x7, PT ;  /* 0x000000075000780c */ /* 0x000fc80003f65270 */
[----:B------:R-:W-:Y:S02]  /*32a0*/  SEL R64, R34, R64, !P3 ;  /* 0x0000004022407207 */ /* 0x000fe40005800000 */
[----:B------:R-:W1:Y:S01]  /*32b0*/  LDS.128 R32, [R65+0x20] ;  /* 0x0000200041207984 */ /* 0x000e620000000c00 */
[----:B------:R-:W-:-:S04]  /*32c0*/  ISETP.NE.AND P3, PT, R80, 0x8, PT ;  /* 0x000000085000780c */ /* 0x000fc80003f65270 */
[C---:B------:R-:W-:Y:S02]  /*32d0*/  SEL R64, R79.reuse, R64, !P3 ;  /* 0x000000404f407207 */ /* 0x040fe40005800000 */
        /* <DEDUP_REMOVED lines=14> */
[----:B-1----:R-:W-:Y:S02]  /*33c0*/  IMAD.IADD R32, R79, 0x1, R32 ;  /* 0x000000014f207824 */ /* 0x002fe400078e0220 */
[----:B------:R-:W-:Y:S02]  /*33d0*/  IMAD.MOV.U32 R79, RZ, RZ, RZ ;  /* 0x000000ffff4f7224 */ /* 0x000fe400078e00ff */
        /* <DEDUP_REMOVED lines=8> */
[----:B------:R-:W-:-:S04]  /*3460*/  ISETP.GE.U32.AND P3, PT, R84, 0x20, PT ;  /* 0x000000205400780c */ /* 0x000fc80003f66070 */
[----:B------:R-:W-:Y:S02]  /*3470*/  SEL R64, R64, RZ, P3 ;  /* 0x000000ff40407207 */ /* 0x000fe40001800000 */
[----:B------:R-:W-:-:S03]  /*3480*/  ISETP.NE.AND P3, PT, R84, RZ, PT ;  /* 0x000000ff5400720c */ /* 0x000fc60003f65270 */
[----:B------:R-:W-:-:S10]  /*3490*/  IMAD.IADD R86, R64, 0x1, R81 ;  /* 0x0000000140567824 */ /* 0x000fd400078e0251 */
[----:B------:R-:W-:Y:S05]  /*34a0*/  @P3 BRA `(.L_x_342) ;  /* 0x0000000c00dc3947 */ /* 0x000fea0003800000 */
[----:B------:R-:W1:Y:S01]  /*34b0*/  LDC.64 R32, c[0x0][0x3d0] ;  /* 0x0000f400ff207b82 */ /* 0x000e620000000a00 */
[----:B------:R-:W-:-:S05]  /*34c0*/  IMAD.MOV.U32 R34, RZ, RZ, 0x65 ;  /* 0x00000065ff227424 */ /* 0x000fca00078e00ff */
[----:B-1----:R1:W-:Y:S01]  /*34d0*/  ST.E.64.STRONG.GPU desc[UR6][R32.64+0x100], R34 ;  /* 0x0001002220007985 */ /* 0x0023e2000c10fb06 */
[----:B------:R-:W-:Y:S05]  /*34e0*/  BRA `(.L_x_342) ;  /* 0x0000000c00cc7947 */ /* 0x000fea0003800000 */
.L_x_341:
[----:B-1----:R-:W1:Y:S01]  /*34f0*/  SHFL.UP P3, R32, R83, 0x1, RZ ;  /* 0x0420000053207989 */ /* 0x002e6200000600ff */
[----:B------:R-:W-:Y:S01]  /*3500*/  SHF.R.U32.HI R85, RZ, 0x5, R84 ;  /* 0x00000005ff557819 */ /* 0x000fe20000011654 */
        /* <DEDUP_REMOVED lines=10> */
[----:B--2---:R-:W-:-:S03]  /*35b0*/  ISETP.NE.AND P3, PT, R82, 0x1f, PT ;  /* 0x0000001f5200780c */ /* 0x004fc60003f65270 */
[----:B------:R-:W-:-:S10]  /*35c0*/  IMAD.IADD R83, R80, 0x1, -R83 ;  /* 0x0000000150537824 */ /* 0x000fd400078e0a53 */
[----:B------:R-:W-:-:S04]  /*35d0*/  @!P3 SHF.R.U32.HI R79, RZ, 0x3, R84 ;  /* 0x00000003ff4fb819 */ /* 0x000fc80000011654 */
[----:B------:R-:W-:-:S05]  /*35e0*/  @!P3 LOP3.LUT R32, R79, 0x7c, RZ, 0xc0, !PT ;  /* 0x0000007c4f20b812 */ /* 0x000fca00078ec0ff */
[----:B------:R-:W-:-:S05]  /*35f0*/  @!P3 IMAD.IADD R79, R65, 0x1, R32 ;  /* 0x00000001414fb824 */ /* 0x000fca00078e0220 */
[----:B------:R-:W-:Y:S01]  /*3600*/  @!P3 STS [R79], R80 ;  /* 0x000000504f00b388 */ /* 0x000fe20000000800 */
[----:B------:R-:W-:Y:S01]  /*3610*/  BAR.SYNC.DEFER_BLOCKING 0x0 ;  /* 0x0000000000007b1d */ /* 0x000fe20000010000 */
[----:B------:R-:W-:-:S04]  /*3620*/  ISETP.NE.AND P3, PT, R82, RZ, PT ;  /* 0x000000ff5200720c */ /* 0x000fc80003f65270 */
        /* <DEDUP_REMOVED lines=10> */
[----:B------:R-:W-:Y:S02]  /*36d0*/  SEL R80, R79, R32, !P3 ;  /* 0x000000204f507207 */ /* 0x000fe40005800000 */
        /* <DEDUP_REMOVED lines=13> */
[----:B------:R-:W-:Y:S02]  /*37b0*/  SEL R80, R79, R80, !P3 ;  /* 0x000000504f507207 */ /* 0x000fe40005800000 */
        /* <DEDUP_REMOVED lines=23> */
[----:B------:R-:W-:-:S03]  /*3930*/  ISETP.GE.U32.AND P3, PT, R84, 0x20, PT ;  /* 0x000000205400780c */ /* 0x000fc60003f66070 */
[----:B------:R-:W-:-:S05]  /*3940*/  IMAD.IADD R86, R80, 0x1, R81 ;  /* 0x0000000150567824 */ /* 0x000fca00078e0251 */
[----:B------:R-:W-:Y:S02]  /*3950*/  SEL R83, R83, R86, !P3 ;  /* 0x0000005653537207 */ /* 0x000fe40005800000 */
[----:B------:R-:W-:-:S13]  /*3960*/  ISETP.GT.U32.AND P3, PT, R84, 0x1f, PT ;  /* 0x0000001f5400780c */ /* 0x000fda0003f64070 */
[----:B------:R-:W-:Y:S05]  /*3970*/  @P3 BRA `(.L_x_343) ;  /* 0x00000008007c3947 */ /* 0x000fea0003800000 */
[----:B------:R-:W1:Y:S01]  /*3980*/  LDC.64 R80, c[0x0][0x3d0] ;  /* 0x0000f400ff507b82 */ /* 0x000e620000000a00 */
[----:B------:R-:W-:Y:S01]  /*3990*/  ISETP.NE.AND P3, PT, R84, RZ, PT ;  /* 0x000000ff5400720c */ /* 0x000fe20003f65270 */
[----:B------:R-:W2:-:S12]  /*39a0*/  LDCU UR4, c[0x0][0x370] ;  /* 0x00006e00ff0477ac */ /* 0x000e980008000800 */
[----:B------:R-:W-:Y:S01]  /*39b0*/  @!P3 IMAD.MOV.U32 R34, RZ, RZ, 0x64 ;  /* 0x00000064ff22b424 */ /* 0x000fe200078e00ff */
[----:B------:R3:W-:Y:S01]  /*39c0*/  @!P3 STS [R65+0x6c], R35 ;  /* 0x00006c234100b388 */ /* 0x0007e20000000800 */
[----:B--2---:R-:W-:Y:S01]  /*39d0*/  UISETP.GT.U32.AND UP0, UPT, UR4, 0x1f3, UPT ;  /* 0x000001f30400788c */ /* 0x004fe2000bf04070 */
[----:B-1----:R-:W-:-:S05]  /*39e0*/  IMAD.WIDE.U32 R80, R64, 0x8, R80 ;  /* 0x0000000840507825 */ /* 0x002fca00078e0050 */
[----:B------:R3:W-:Y:S03]  /*39f0*/  @!P3 ST.E.64.STRONG.GPU desc[UR6][R80.64+0x100], R34 ;  /* 0x000100225000b985 */ /* 0x0007e6000c10fb06 */
[----:B------:R-:W-:Y:S05]  /*3a00*/  BRA.U UP0, `(.L_x_344) ;  /* 0x0000000100087547 */ /* 0x000fea000b800000 */
[----:B------:R1:W-:Y:S06]  /*3a10*/  MEMBAR.SC.CTA ;  /* 0x0000000000007992 */ /* 0x0003ec0000000000 */
[----:B-1----:R-:W-:Y:S05]  /*3a20*/  BRA `(.L_x_345) ;  /* 0x0000000000087947 */ /* 0x002fea0003800000 */
.L_x_344:
[----:B------:R-:W-:Y:S05]  /*3a30*/  NANOSLEEP 0x1c2 ;  /* 0x000001c20000795d */ /* 0x000fea0003800000 */
[----:B------:R-:W-:Y:S01]  /*3a40*/  NOP ;  /* 0x0000000000007918 */ /* 0x000fe20000000000 */
.L_x_345:
[----:B------:R-:W-:-:S03]  /*3a50*/  IMAD.WIDE.U32 R32, R84, 0x8, RZ ;  /* 0x0000000854207825 */ /* 0x000fc600078e00ff */
[----:B---3--:R-:W-:Y:S02]  /*3a60*/  LOP3.LUT R65, R32, 0xfffffff8, RZ, 0x3c, !PT ;  /* 0xfffffff820417812 */ /* 0x008fe400078e3cff */
[----:B------:R-:W-:Y:S02]  /*3a70*/  LOP3.LUT R33, RZ, R33, RZ, 0x33, !PT ;  /* 0x00000021ff217212 */ /* 0x000fe400078e33ff */
[----:B------:R-:W-:-:S05]  /*3a80*/  IADD3 R64, P3, PT, R80, R65, RZ ;  /* 0x0000004150407210 */ /* 0x000fca0007f7e0ff */
[----:B------:R-:W-:-:S05]  /*3a90*/  IMAD.X R65, R81, 0x1, R33, P3 ;  /* 0x0000000151417824 */ /* 0x000fca00018e0621 */
[----:B------:R-:W2:Y:S01]  /*3aa0*/  LD.E.64.STRONG.GPU R32, desc[UR6][R64.64+0x100] ;  /* 0x0001000640207980 */ /* 0x000ea2000c10fb00 */
[----:B------:R-:W1:Y:S01]  /*3ab0*/  LDC R79, c[0x0][0x370] ;  /* 0x0000dc00ff4f7b82 */ /* 0x000e620000000800 */
[----:B------:R-:W-:Y:S01]  /*3ac0*/  UMOV UR4, 0xffffffff ;  /* 0xffffffff00047882 */ /* 0x000fe20000000000 */
[----:B--2---:R-:W-:Y:S02]  /*3ad0*/  ISETP.NE.AND P3, PT, R32, 0x63, PT ;  /* 0x000000632000780c */ /* 0x004fe40003f65270 */
[----:B-1----:R-:W-:Y:S11]  /*3ae0*/  BRA.DIV UR4, `(.L_x_346) ;  /* 0x000000b204607947 */ /* 0x002ff6000b800000 */
[----:B------:R-:W-:-:S13]  /*3af0*/  VOTE.ANY P3, !P3 ;  /* 0x0000000000ff7806 */ /* 0x000fda0005860100 */
.L_x_520:
[----:B------:R-:W-:Y:S05]  /*3b00*/  @!P3 BRA `(.L_x_347) ;  /* 0x000000000034b947 */ /* 0x000fea0003800000 */
[----:B------:R-:W-:-:S13]  /*3b10*/  ISETP.GT.U32.AND P4, PT, R79, 0x1f3, PT ;  /* 0x000001f34f00780c */ /* 0x000fda0003f84070 */
.L_x_351:
[----:B------:R-:W-:Y:S05]  /*3b20*/  YIELD ;  /* 0x0000000000007946 */ /* 0x000fea0003800000 */
[----:B------:R-:W-:Y:S05]  /*3b30*/  @P4 BRA `(.L_x_348) ;  /* 0x0000000000084947 */ /* 0x000fea0003800000 */
[----:B------:R1:W-:Y:S06]  /*3b40*/  MEMBAR.SC.CTA ;  /* 0x0000000000007992 */ /* 0x0003ec0000000000 */
[----:B-1----:R-:W-:Y:S05]  /*3b50*/  BRA `(.L_x_349) ;  /* 0x0000000000087947 */ /* 0x002fea0003800000 */
.L_x_348:
[----:B------:R-:W-:Y:S05]  /*3b60*/  NANOSLEEP 0x15e ;  /* 0x0000015e0000795d */ /* 0x000fea0003800000 */
[----:B------:R-:W-:Y:S01]  /*3b70*/  NOP ;  /* 0x0000000000007918 */ /* 0x000fe20000000000 */
.L_x_349:
[----:B------:R-:W2:Y:S01]  /*3b80*/  LD.E.64.STRONG.GPU R32, desc[UR6][R64.64+0x100] ;  /* 0x0001000640207980 */ /* 0x000ea2000c10fb00 */
[----:B------:R-:W-:Y:S01]  /*3b90*/  UMOV UR4, 0xffffffff ;  /* 0xffffffff00047882 */ /* 0x000fe20000000000 */
[----:B--2---:R-:W-:Y:S02]  /*3ba0*/  ISETP.NE.AND P3, PT, R32, 0x63, PT ;  /* 0x000000632000780c */ /* 0x004fe40003f65270 */
[----:B------:R-:W-:Y:S11]  /*3bb0*/  BRA.DIV UR4, `(.L_x_350) ;  /* 0x000000b2044c7947 */ /* 0x000ff6000b800000 */
[----:B------:R-:W-:-:S13]  /*3bc0*/  VOTE.ANY P3, !P3 ;  /* 0x0000000000ff7806 */ /* 0x000fda0005860100 */
.L_x_523:
[----:B------:R-:W-:Y:S05]  /*3bd0*/  @P3 BRA `(.L_x_351) ;  /* 0xfffffffc00d03947 */ /* 0x000fea000383ffff */
.L_x_347:
[----:B------:R-:W-:Y:S01]  /*3be0*/  UMOV UR4, 0xffffffff ;  /* 0xffffffff00047882 */ /* 0x000fe20000000000 */
[----:B------:R-:W-:Y:S02]  /*3bf0*/  ISETP.NE.AND P3, PT, R32, 0x65, PT ;  /* 0x000000652000780c */ /* 0x000fe40003f65270 */
[----:B------:R-:W-:Y:S11]  /*3c00*/  BRA.DIV UR4, `(.L_x_352) ;  /* 0x000000b204587947 */ /* 0x000ff6000b800000 */
[----:B------:R-:W1:Y:S01]  /*3c10*/  S2R R84, SR_GEMASK ;  /* 0x0000000000547919 */ /* 0x000e620000003c00 */
[----:B------:R-:W-:Y:S01]  /*3c20*/  VOTE.ANY R34, PT, !P3 ;  /* 0x0000000000227806 */ /* 0x000fe200058e0100 */
[----:B------:R-:W2:Y:S01]  /*3c30*/  S2UR UR4, SR_CTAID.X ;  /* 0x00000000000479c3 */ /* 0x000ea20000002500 */
[----:B------:R-:W-:Y:S02]  /*3c40*/  ISETP.NE.AND P4, PT, R32, 0x65, PT ;  /* 0x000000652000780c */ /* 0x000fe40003f85270 */
[----:B-1----:R-:W-:-:S05]  /*3c50*/  LOP3.LUT R34, R34, 0x80000000, R84, 0xec, !PT ;  /* 0x8000000022227812 */ /* 0x002fca00078eec54 */
[----:B------:R-:W-:-:S05]  /*3c60*/  VIADD R65, R34, 0xffffffff ;  /* 0xffffffff22417836 */ /* 0x000fca0000000000 */
[----:B------:R-:W-:-:S04]  /*3c70*/  LOP3.LUT R65, R34, R65, RZ, 0xc, !PT ;  /* 0x0000004122417212 */ /* 0x000fc800078e0cff */
[----:B------:R1:W3:Y:S02]  /*3c80*/  POPC R87, R65 ;  /* 0x0000004100577309 */ /* 0x0002e40000000000 */
[----:B-1----:R-:W1:Y:S01]  /*3c90*/  LDC.64 R64, c[0x0][0x3d0] ;  /* 0x0000f400ff407b82 */ /* 0x002e620000000a00 */
[----:B---3--:R-:W3:Y:S01]  /*3ca0*/  SHFL.DOWN PT, R79, R33, 0x1, R87 ;  /* 0x08200000214f7989 */ /* 0x008ee200000e0057 */
[----:B------:R-:W-:-:S04]  /*3cb0*/  ISETP.GE.AND P3, PT, R82, R87, PT ;  /* 0x000000575200720c */ /* 0x000fc80003f66270 */
[----:B---3--:R-:W-:-:S05]  /*3cc0*/  SEL R34, R79, RZ, !P3 ;  /* 0x000000ff4f227207 */ /* 0x008fca0005800000 */
[----:B------:R-:W-:Y:S02]  /*3cd0*/  IMAD.IADD R86, R34, 0x1, R33 ;  /* 0x0000000122567824 */ /* 0x000fe400078e0221 */
[----:B------:R-:W-:Y:S01]  /*3ce0*/  VIADD R34, R82, 0x2 ;  /* 0x0000000252227836 */ /* 0x000fe20000000000 */
[----:B------:R-:W3:Y:S02]  /*3cf0*/  S2R R33, SR_TID.X ;  /* 0x0000000000217919 */ /* 0x000ee40000002100 */
[----:B------:R-:W4:Y:S02]  /*3d00*/  SHFL.DOWN PT, R79, R86, 0x2, R87 ;  /* 0x08400000564f7989 */ /* 0x000f2400000e0057 */
[----:B------:R-:W-:Y:S01]  /*3d10*/  ISETP.GT.AND P3, PT, R34, R87, PT ;  /* 0x000000572200720c */ /* 0x000fe20003f64270 */
[----:B------:R-:W-:-:S03]  /*3d20*/  VIADD R34, R82, 0x4 ;  /* 0x0000000452227836 */ /* 0x000fc60000000000 */
[----:B----4-:R-:W-:Y:S02]  /*3d30*/  SEL R79, R79, RZ, !P3 ;  /* 0x000000ff4f4f7207 */ /* 0x010fe40005800000 */
[----:B------:R-:W-:Y:S01]  /*3d40*/  ISETP.GT.AND P3, PT, R34, R87, PT ;  /* 0x000000572200720c */ /* 0x000fe20003f64270 */
[----:B------:R-:W-:Y:S01]  /*3d50*/  VIADD R34, R82, 0x8 ;  /* 0x0000000852227836 */ /* 0x000fe20000000000 */
[----:B---3--:R-:W-:Y:S01]  /*3d60*/  LOP3.LUT R32, RZ, R33, RZ, 0x33, !PT ;  /* 0x00000021ff207212 */ /* 0x008fe200078e33ff */
[----:B------:R-:W-:-:S04]  /*3d70*/  IMAD.IADD R88, R86, 0x1, R79 ;  /* 0x0000000156587824 */ /* 0x000fc800078e024f */
[----:B--2---:R-:W-:Y:S01]  /*3d80*/  VIADD R32, R32, UR4 ;  /* 0x0000000420207c36 */ /* 0x004fe20008000000 */
[----:B------:R-:W2:Y:S02]  /*3d90*/  SHFL.DOWN PT, R79, R88, 0x4, R87 ;  /* 0x08800000584f7989 */ /* 0x000ea400000e0057 */
[----:B--2---:R-:W-:Y:S02]  /*3da0*/  SEL R79, R79, RZ, !P3 ;  /* 0x000000ff4f4f7207 */ /* 0x004fe40005800000 */
[----:B------:R-:W-:Y:S01]  /*3db0*/  ISETP.GT.AND P3, PT, R34, R87, PT ;  /* 0x000000572200720c */ /* 0x000fe20003f64270 */
[----:B------:R-:W-:Y:S02]  /*3dc0*/  VIADD R34, R82, 0x10 ;  /* 0x0000001052227836 */ /* 0x000fe40000000000 */
[----:B------:R-:W-:-:S05]  /*3dd0*/  IMAD.IADD R90, R88, 0x1, R79 ;  /* 0x00000001585a7824 */ /* 0x000fca00078e024f */
[----:B------:R-:W2:Y:S02]  /*3de0*/  SHFL.DOWN PT, R79, R90, 0x8, R87 ;  /* 0x090000005a4f7989 */ /* 0x000ea400000e0057 */
[----:B--2---:R-:W-:Y:S02]  /*3df0*/  SEL R79, R79, RZ, !P3 ;  /* 0x000000ff4f4f7207 */ /* 0x004fe40005800000 */
[----:B-1----:R-:W-:-:S03]  /*3e00*/  IADD3 R85, P3, PT, R64, 0x100, RZ ;  /* 0x0000010040557810 */ /* 0x002fc60007f7e0ff */
[----:B------:R-:W-:Y:S02]  /*3e10*/  IMAD.IADD R92, R90, 0x1, R79 ;  /* 0x000000015a5c7824 */ /* 0x000fe400078e024f */
[----:B------:R-:W-:Y:S01]  /*3e20*/  IMAD.X R86, RZ, RZ, R65, P3 ;  /* 0x000000ffff567224 */ /* 0x000fe200018e0641 */
[----:B------:R-:W-:Y:S02]  /*3e30*/  ISETP.GT.AND P3, PT, R34, R87, PT ;  /* 0x000000572200720c */ /* 0x000fe40003f64270 */
[----:B------:R-:W1:Y:S02]  /*3e40*/  SHFL.DOWN PT, R79, R92, 0x10, R87 ;  /* 0x0a0000005c4f7989 */ /* 0x000e6400000e0057 */
[----:B-1----:R-:W-:Y:S02]  /*3e50*/  SEL R79, R79, RZ, !P3 ;  /* 0x000000ff4f4f7207 */ /* 0x002fe40005800000 */
[----:B------:R-:W-:-:S03]  /*3e60*/  VOTE.ALL P3, P4 ;  /* 0x0000000000ff7806 */ /* 0x000fc60002060000 */
[----:B------:R-:W-:-:S10]  /*3e70*/  IMAD.IADD R88, R92, 0x1, R79 ;  /* 0x000000015c587824 */ /* 0x000fd400078e024f */
.L_x_532:
[----:B------:R-:W-:Y:S05]  /*3e80*/  @!P3 BRA `(.L_x_353) ;  /* 0x0000000000f4b947 */ /* 0x000fea0003800000 */
[----:B------:R-:W-:-:S07]  /*3e90*/  IMAD.MOV.U32 R87, RZ, RZ, R32 ;  /* 0x000000ffff577224 */ /* 0x000fce00078e0020 */
.L_x_361:
[----:B------:R-:W-:Y:S02]  /*3ea0*/  IMAD.MOV.U32 R32, RZ, RZ, R85 ;  /* 0x000000ffff207224 */ /* 0x000fe400078e0055 */
[----:B------:R-:W-:Y:S02]  /*3eb0*/  IMAD.MOV.U32 R33, RZ, RZ, R86 ;  /* 0x000000ffff217224 */ /* 0x000fe400078e0056 */
[----:B------:R-:W-:-:S05]  /*3ec0*/  IMAD.WIDE R64, R87, 0x8, R32 ;  /* 0x0000000857407825 */ /* 0x000fca00078e0220 */
[----:B------:R-:W2:Y:S01]  /*3ed0*/  LD.E.64.STRONG.GPU R32, desc[UR6][R64.64+-0x100] ;  /* 0xffff000640207980 */ /* 0x000ea2000c10fb00 */
[----:B------:R-:W-:Y:S05]  /*3ee0*/  YIELD ;  /* 0x0000000000007946 */ /* 0x000fea0003800000 */
[----:B------:R-:W-:Y:S01]  /*3ef0*/  UMOV UR4, 0xffffffff ;  /* 0xffffffff00047882 */ /* 0x000fe20000000000 */
[----:B--2---:R-:W-:Y:S02]  /*3f00*/  ISETP.NE.AND P3, PT, R32, 0x63, PT ;  /* 0x000000632000780c */ /* 0x004fe40003f65270 */
[----:B------:R-:W-:Y:S11]  /*3f10*/  BRA.DIV UR4, `(.L_x_354) ;  /* 0x000000b204ac7947 */ /* 0x000ff6000b800000 */
[----:B------:R-:W-:-:S13]  /*3f20*/  VOTE.ANY P3, !P3 ;  /* 0x0000000000ff7806 */ /* 0x000fda0005860100 */
.L_x_535:
[----:B------:R-:W-:Y:S05]  /*3f30*/  @!P3 BRA `(.L_x_355) ;  /* 0x000000000038b947 */ /* 0x000fea0003800000 */
.L_x_359:
[----:B------:R-:W-:Y:S05]  /*3f40*/  YIELD ;  /* 0x0000000000007946 */ /* 0x000fea0003800000 */
[----:B------:R-:W1:Y:S02]  /*3f50*/  LDCU UR4, c[0x0][0x370] ;  /* 0x00006e00ff0477ac */ /* 0x000e640008000800 */
[----:B-1----:R-:W-:-:S09]  /*3f60*/  UISETP.GT.U32.AND UP0, UPT, UR4, 0x1f3, UPT ;  /* 0x000001f30400788c */ /* 0x002fd2000bf04070 */
[----:B------:R-:W-:Y:S05]  /*3f70*/  BRA.U UP0, `(.L_x_356) ;  /* 0x0000000100087547 */ /* 0x000fea000b800000 */
[----:B------:R1:W-:Y:S06]  /*3f80*/  MEMBAR.SC.CTA ;  /* 0x0000000000007992 */ /* 0x0003ec0000000000 */
[----:B-1----:R-:W-:Y:S05]  /*3f90*/  BRA `(.L_x_357) ;  /* 0x0000000000087947 */ /* 0x002fea0003800000 */
.L_x_356:
[----:B------:R-:W-:Y:S05]  /*3fa0*/  NANOSLEEP 0x15e ;  /* 0x0000015e0000795d */ /* 0x000fea0003800000 */
[----:B------:R-:W-:Y:S01]  /*3fb0*/  NOP ;  /* 0x0000000000007918 */ /* 0x000fe20000000000 */
.L_x_357:
[----:B------:R-:W2:Y:S01]  /*3fc0*/  LD.E.64.STRONG.GPU R32, desc[UR6][R64.64+-0x100] ;  /* 0xffff000640207980 */ /* 0x000ea2000c10fb00 */
[----:B------:R-:W-:Y:S01]  /*3fd0*/  UMOV UR4, 0xffffffff ;  /* 0xffffffff00047882 */ /* 0x000fe20000000000 */
[----:B--2---:R-:W-:Y:S02]  /*3fe0*/  ISETP.NE.AND P3, PT, R32, 0x63, PT ;  /* 0x000000632000780c */ /* 0x004fe40003f65270 */
[----:B------:R-:W-:Y:S11]  /*3ff0*/  BRA.DIV UR4, `(.L_x_358) ;  /* 0x000000b204947947 */ /* 0x000ff6000b800000 */
[----:B------:R-:W-:-:S13]  /*4000*/  VOTE.ANY P3, !P3 ;  /* 0x0000000000ff7806 */ /* 0x000fda0005860100 */
.L_x_538:
[----:B------:R-:W-:Y:S05]  /*4010*/  @P3 BRA `(.L_x_359) ;  /* 0xfffffffc00c83947 */ /* 0x000fea000383ffff */
.L_x_355:
[----:B------:R-:W-:Y:S01]  /*4020*/  UMOV UR4, 0xffffffff ;  /* 0xffffffff00047882 */ /* 0x000fe20000000000 */
[----:B------:R-:W-:Y:S02]  /*4030*/  ISETP.NE.AND P3, PT, R32, 0x65, PT ;  /* 0x000000652000780c */ /* 0x000fe40003f65270 */
[----:B------:R-:W-:Y:S11]  /*4040*/  BRA.DIV UR4, `(.L_x_360) ;  /* 0x000000b204a07947 */ /* 0x000ff6000b800000 */
[----:B------:R-:W-:Y:S01]  /*4050*/  VOTE.ANY R34, PT, !P3 ;  /* 0x0000000000227806 */ /* 0x000fe200058e0100 */
[----:B------:R-:W-:-:S03]  /*4060*/  VIADD R87, R87, 0xffffffe0 ;  /* 0xffffffe057577836 */ /* 0x000fc60000000000 */
[----:B------:R-:W-:-:S05]  /*4070*/  LOP3.LUT R34, R34, 0x80000000, R84, 0xec, !PT ;  /* 0x8000000022227812 */ /* 0x000fca00078eec54 */
[----:B------:R-:W-:-:S05]  /*4080*/  VIADD R65, R34, 0xffffffff ;  /* 0xffffffff22417836 */ /* 0x000fca0000000000 */
[----:B------:R-:W-:-:S06]  /*4090*/  LOP3.LUT R65, R34, R65, RZ, 0xc, !PT ;  /* 0x0000004122417212 */ /* 0x000fcc00078e0cff */
[----:B------:R-:W1:Y:S02]  /*40a0*/  POPC R65, R65 ;  /* 0x0000004100417309 */ /* 0x000e640000000000 */
[----:B-1----:R-:W1:Y:S01]  /*40b0*/  SHFL.DOWN PT, R79, R33, 0x1, R65 ;  /* 0x08200000214f7989 */ /* 0x002e6200000e0041 */
[----:B------:R-:W-:-:S04]  /*40c0*/  ISETP.GE.AND P3, PT, R82, R65, PT ;  /* 0x000000415200720c */ /* 0x000fc80003f66270 */
[----:B-1----:R-:W-:-:S05]  /*40d0*/  SEL R34, R79, RZ, !P3 ;  /* 0x000000ff4f227207 */ /* 0x002fca0005800000 */
[----:B------:R-:W-:Y:S02]  /*40e0*/  IMAD.IADD R90, R34, 0x1, R33 ;  /* 0x00000001225a7824 */ /* 0x000fe400078e0221 */
[----:B------:R-:W-:-:S03]  /*40f0*/  VIADD R34, R82, 0x2 ;  /* 0x0000000252227836 */ /* 0x000fc60000000000 */
[----:B------:R-:W1:Y:S02]  /*4100*/  SHFL.DOWN PT, R79, R90, 0x2, R65 ;  /* 0x084000005a4f7989 */ /* 0x000e6400000e0041 */
[----:B------:R-:W-:Y:S01]  /*4110*/  ISETP.GT.AND P3, PT, R34, R65, PT ;  /* 0x000000412200720c */ /* 0x000fe20003f64270 */
[----:B------:R-:W-:-:S03]  /*4120*/  VIADD R34, R82, 0x4 ;  /* 0x0000000452227836 */ /* 0x000fc60000000000 */
[----:B-1----:R-:W-:Y:S02]  /*4130*/  SEL R79, R79, RZ, !P3 ;  /* 0x000000ff4f4f7207 */ /* 0x002fe40005800000 */
[----:B------:R-:W-:Y:S01]  /*4140*/  ISETP.GT.AND P3, PT, R34, R65, PT ;  /* 0x000000412200720c */ /* 0x000fe20003f64270 */
[----:B------:R-:W-:Y:S02]  /*4150*/  VIADD R34, R82, 0x8 ;  /* 0x0000000852227836 */ /* 0x000fe40000000000 */
[----:B------:R-:W-:-:S05]  /*4160*/  IMAD.IADD R92, R90, 0x1, R79 ;  /* 0x000000015a5c7824 */ /* 0x000fca00078e024f */
[----:B------:R-:W1:Y:S02]  /*4170*/  SHFL.DOWN PT, R79, R92, 0x4, R65 ;  /* 0x088000005c4f7989 */ /* 0x000e6400000e0041 */
[----:B-1----:R-:W-:Y:S02]  /*4180*/  SEL R79, R79, RZ, !P3 ;  /* 0x000000ff4f4f7207 */ /* 0x002fe40005800000 */
[----:B------:R-:W-:Y:S01]  /*4190*/  ISETP.GT.AND P3, PT, R34, R65, PT ;  /* 0x000000412200720c */ /* 0x000fe20003f64270 */
[----:B------:R-:W-:Y:S02]  /*41a0*/  VIADD R34, R82, 0x10 ;  /* 0x0000001052227836 */ /* 0x000fe40000000000 */
[----:B------:R-:W-:-:S05]  /*41b0*/  IMAD.IADD R94, R92, 0x1, R79 ;  /* 0x000000015c5e7824 */ /* 0x000fca00078e024f */
[----:B------:R-:W1:Y:S02]  /*41c0*/  SHFL.DOWN PT, R79, R94, 0x8, R65 ;  /* 0x090000005e4f7989 */ /* 0x000e6400000e0041 */
[----:B-1----:R-:W-:Y:S02]  /*41d0*/  SEL R79, R79, RZ, !P3 ;  /* 0x000000ff4f4f7207 */ /* 0x002fe40005800000 */
[----:B------:R-:W-:-:S03]  /*41e0*/  ISETP.GT.AND P3, PT, R34, R65, PT ;  /* 0x000000412200720c */ /* 0x000fc60003f64270 */
[----:B------:R-:W-:-:S05]  /*41f0*/  IMAD.IADD R89, R94, 0x1, R79 ;  /* 0x000000015e597824 */ /* 0x000fca00078e024f */
[----:B------:R-:W1:Y:S02]  /*4200*/  SHFL.DOWN PT, R79, R89, 0x10, R65 ;  /* 0x0a000000594f7989 */ /* 0x000e6400000e0041 */
[----:B-1----:R-:W-:Y:S02]  /*4210*/  SEL R79, R79, RZ, !P3 ;  /* 0x000000ff4f4f7207 */ /* 0x002fe40005800000 */
[----:B------:R-:W-:Y:S02]  /*4220*/  ISETP.NE.AND P3, PT, R32, 0x65, PT ;  /* 0x000000652000780c */ /* 0x000fe40003f65270 */
[----:B------:R-:W-:-:S11]  /*4230*/  IADD3 R88, PT, PT, R89, R79, R88 ;  /* 0x0000004f59587210 */ /* 0x000fd60007ffe058 */
[----:B------:R-:W-:-:S13]  /*4240*/  VOTE.ALL P3, P3 ;  /* 0x0000000000ff7806 */ /* 0x000fda0001860000 */
.L_x_547:
[----:B------:R-:W-:Y:S05]  /*4250*/  @P3 BRA `(.L_x_361) ;  /* 0xfffffffc00103947 */ /* 0x000fea000383ffff */
.L_x_353:
[----:B------:R-:W1:Y:S01]  /*4260*/  S2R R84, SR_TID.X ;  /* 0x0000000000547919 */ /* 0x000e620000002100 */
[----:B------:R-:W-:Y:S01]  /*4270*/  IMAD.MOV.U32 R86, RZ, RZ, R83 ;  /* 0x000000ffff567224 */ /* 0x000fe200078e0053 */
[----:B-1----:R-:W-:-:S13]  /*4280*/  ISETP.NE.AND P3, PT, R84, RZ, PT ;  /* 0x000000ff5400720c */ /* 0x002fda0003f65270 */
[----:B------:R-:W1:Y:S01]  /*4290*/  @!P3 S2R R33, SR_CgaCtaId ;  /* 0x000000000021b919 */ /* 0x000e620000008800 */
[----:B------:R-:W-:Y:S01]  /*42a0*/  @!P3 MOV R32, 0x400 ;  /* 0x000004000020b802 */ /* 0x000fe20000000f00 */
[----:B------:R-:W-:Y:S02]  /*42b0*/  @!P3 IMAD.IADD R35, R35, 0x1, R88 ;  /* 0x000000012323b824 */ /* 0x000fe400078e0258 */
[----:B------:R-:W-:-:S05]  /*42c0*/  @!P3 IMAD.MOV.U32 R34, RZ, RZ, 0x65 ;  /* 0x00000065ff22b424 */ /* 0x000fca00078e00ff */
[----:B------:R2:W-:Y:S01]  /*42d0*/  @!P3 ST.E.64.STRONG.GPU desc[UR6][R80.64+0x100], R34 ;  /* 0x000100225000b985 */ /* 0x0005e2000c10fb06 */
[----:B-1----:R-:W-:-:S05]  /*42e0*/  @!P3 LEA R32, R33, R32, 0x18 ;  /* 0x000000202120b211 */ /* 0x002fca00078ec0ff */
[----:B------:R2:W-:Y:S04]  /*42f0*/  @!P3 STS [R32+0x68], R35 ;  /* 0x000068232000b388 */ /* 0x0005e80000000800 */
[----:B------:R2:W-:Y:S01]  /*4300*/  @!P3 STS [R32+0x64], R88 ;  /* 0x000064582000b388 */ /* 0x0005e20000000800 */
[----:B------:R-:W-:-:S13]  /*4310*/  ISETP.NE.AND P3, PT, R82, RZ, PT ;  /* 0x000000ff5200720c */ /* 0x000fda0003f65270 */
[----:B------:R-:W1:Y:S01]  /*4320*/  @!P3 S2R R64, SR_CgaCtaId ;  /* 0x000000000040b919 */ /* 0x000e620000008800 */
[----:B------:R-:W-:Y:S01]  /*4330*/  @!P3 MOV R33, 0x400 ;  /* 0x000004000021b802 */ /* 0x000fe20000000f00 */
[----:B------:R-:W-:-:S03]  /*4340*/  @!P3 IMAD.MOV.U32 R86, RZ, RZ, R88 ;  /* 0x000000ffff56b224 */ /* 0x000fc600078e0058 */
[----:B-1----:R-:W-:-:S05]  /*4350*/  @!P3 LEA R33, R64, R33, 0x18 ;  /* 0x000000214021b211 */ /* 0x002fca00078ec0ff */
[----:B------:R2:W-:Y:S02]  /*4360*/  @!P3 STS [R33+0x50], R88 ;  /* 0x000050582100b388 */ /* 0x0005e40000000800 */
.L_x_343:
[----:B------:R-:W-:Y:S05]  /*4370*/  WARPSYNC.ALL ;  /* 0x0000000000007948 */ /* 0x000fea0003800000 */
[----:B------:R-:W-:Y:S01]  /*4380*/  ISETP.NE.AND P3, PT, R84, RZ, PT ;  /* 0x000000ff5400720c */ /* 0x000fe20003f65270 */
[----:B------:R-:W1:Y:S08]  /*4390*/  S2UR UR5, SR_CgaCtaId ;  /* 0x00000000000579c3 */ /* 0x000e700000008800 */
[----:B------:R-:W-:Y:S06]  /*43a0*/  BAR.SYNC.DEFER_BLOCKING 0x0 ;  /* 0x0000000000007b1d */ /* 0x000fec0000010000 */
[----:B------:R-:W-:-:S02]  /*43b0*/  UMOV UR4, 0x400 ;  /* 0x0000040000047882 */ /* 0x000fc40000000000 */
[----:B-1----:R-:W-:-:S06]  /*43c0*/  ULEA UR4, UR5, UR4, 0x18 ;  /* 0x0000000405047291 */ /* 0x002fcc000f8ec0ff */
[----:B------:R-:W-:-:S03]  /*43d0*/  IMAD.U32 R65, RZ, RZ, UR4 ;  /* 0x00000004ff417e24 */ /* 0x000fc6000f8e00ff */
[----:B--2---:R-:W1:Y:S04]  /*43e0*/  @P3 LDS R33, [UR4+0x50] ;  /* 0x00005004ff213984 */ /* 0x004e680008000800 */
[----:B------:R2:W3:Y:S04]  /*43f0*/  LDS R79, [R65+0x64] ;  /* 0x00006400414f7984 */ /* 0x0004e80000000800 */
[----:B------:R2:W4:Y:S02]  /*4400*/  LDS R35, [R65+0x6c] ;  /* 0x00006c0041237984 */ /* 0x0005240000000800 */
[----:B-12---:R-:W-:-:S07]  /*4410*/  @P3 IMAD.IADD R86, R86, 0x1, R33 ;  /* 0x0000000156563824 */ /* 0x006fce00078e0221 */
.L_x_342:
[----:B------:R-:W-:Y:S05]  /*4420*/  BSYNC.RECONVERGENT B0 ;  /* 0x0000000000007941 */ /* 0x000fea0003800200 */
.L_x_340:
[----:B------:R-:W-:Y:S01]  /*4430*/  LOP3.LUT P5, RZ, R78, 0x4, RZ, 0xc0, !PT ;  /* 0x000000044eff7812 */ /* 0x000fe200078ac0ff */
[----:B-1-3--:R-:W-:Y:S01]  /*4440*/  IMAD.IADD R32, R86, 0x1, -R79 ;  /* 0x0000000156207824 */ /* 0x00afe200078e0a4f */
[----:B------:R-:W-:Y:S01]  /*4450*/  BAR.SYNC.DEFER_BLOCKING 0x0 ;  /* 0x0000000000007b1d */ /* 0x000fe20000010000 */
[C---:B------:R-:W-:Y:S02]  /*4460*/  LOP3.LUT P3, RZ, R78.reuse, 0x1, RZ, 0xc0, !PT ;  /* 0x000000014eff7812 */ /* 0x040fe4000786c0ff */
[----:B------:R-:W-:Y:S01]  /*4470*/  IMAD.MOV.U32 R64, RZ, RZ, R32 ;  /* 0x000000ffff407224 */ /* 0x000fe200078e0020 */
[----:B------:R-:W-:Y:S02]  /*4480*/  P2R R83, PR, RZ, 0x1 ;  /* 0x00000001ff537803 */ /* 0x000fe40000000000 */
[----:B------:R-:W-:Y:S01]  /*4490*/  LOP3.LUT P0, RZ, R78, 0x800, RZ, 0xc0, !PT ;  /* 0x000008004eff7812 */ /* 0x000fe2000780c0ff */
[----:B------:R-:W-:Y:S01]  /*44a0*/  BSSY.RECONVERGENT B0, `(.L_x_362) ;  /* 0x00000f8000007945 */ /* 0x000fe20003800200 */
[----:B------:R-:W-:-:S02]  /*44b0*/  P2R R33, PR, RZ, 0x2 ;  /* 0x00000002ff217803 */ /* 0x000fc40000000000 */
[----:B------:R-:W-:Y:S01]  /*44c0*/  LOP3.LUT P1, RZ, R78, 0x2000, RZ, 0xc0, !PT ;  /* 0x000020004eff7812 */ /* 0x000fe2000782c0ff */
[----:B------:R-:W-:Y:S01]  /*44d0*/  @P5 VIADD R64, R32, 0x1 ;  /* 0x0000000120405836 */ /* 0x000fe20000000000 */
[----:B------:R-:W-:Y:S02]  /*44e0*/  P2R R82, PR, RZ, 0x1 ;  /* 0x00000001ff527803 */ /* 0x000fe40000000000 */
[----:B------:R-:W-:Y:S01]  /*44f0*/  LOP3.LUT P0, RZ, R78, 0x1000, RZ, 0xc0, !PT ;  /* 0x000010004eff7812 */ /* 0x000fe2000780c0ff */
[----:B------:R-:W-:Y:S01]  /*4500*/  @P3 VIADD R34, R64, 0x1 ;  /* 0x0000000140223836 */ /* 0x000fe20000000000 */
[----:B------:R-:W-:Y:S01]  /*4510*/  LOP3.LUT P4, RZ, R78, 0x10, RZ, 0xc0, !PT ;  /* 0x000000104eff7812 */ /* 0x000fe2000788c0ff */
[----:B------:R-:W-:Y:S01]  /*4520*/  @P3 IMAD R80, R64, 0x4, R65 ;  /* 0x0000000440503824 */ /* 0x000fe200078e0241 */
[----:B------:R-:W-:Y:S01]  /*4530*/  @P3 SEL R69, R69, R68, P0 ;  /* 0x0000004445453207 */ /* 0x000fe20000000000 */
[----:B------:R-:W-:Y:S01]  /*4540*/  @P3 IMAD.MOV.U32 R64, RZ, RZ, R34 ;  /* 0x000000ffff403224 */ /* 0x000fe200078e0022 */
[----:B------:R-:W-:-:S02]  /*4550*/  ISETP.NE.AND P0, PT, R82, RZ, PT ;  /* 0x000000ff5200720c */ /* 0x000fc40003f05270 */
[----:B------:R-:W-:Y:S01]  /*4560*/  P2R R85, PR, RZ, 0x40 ;  /* 0x00000040ff557803 */ /* 0x000fe20000000000 */
[C---:B------:R-:W-:Y:S01]  /*4570*/  @P2 VIADD R34, R64.reuse, 0x1 ;  /* 0x0000000140222836 */ /* 0x040fe20000000000 */
[----:B------:R-:W-:Y:S01]  /*4580*/  @P2 SEL R62, R63, R62, P0 ;  /* 0x0000003e3f3e2207 */ /* 0x000fe20000000000 */
[--C-:B------:R-:W-:Y:S01]  /*4590*/  @P2 IMAD R81, R64, 0x4, R65.reuse ;  /* 0x0000000440512824 */ /* 0x100fe200078e0241 */
[----:B------:R-:W-:Y:S01]  /*45a0*/  ISETP.NE.AND P0, PT, R83, RZ, PT ;  /* 0x000000ff5300720c */ /* 0x000fe20003f05270 */
[----:B------:R-:W-:Y:S01]  /*45b0*/  @P2 IMAD.MOV.U32 R64, RZ, RZ, R34 ;  /* 0x000000ffff402224 */ /* 0x000fe200078e0022 */
[----:B------:R-:W-:Y:S01]  /*45c0*/  @P5 SEL R34, R71, R72, P1 ;  /* 0x0000004847225207 */ /* 0x000fe20000800000 */
[----:B------:R-:W-:Y:S01]  /*45d0*/  @P5 IMAD R63, R32, 0x4, R65 ;  /* 0x00000004203f5824 */ /* 0x000fe200078e0241 */
[----:B------:R-:W-:Y:S02]  /*45e0*/  ISETP.NE.AND P1, PT, R33, RZ, PT ;  /* 0x000000ff2100720c */ /* 0x000fe40003f25270 */
[----:B------:R-:W-:-:S02]  /*45f0*/  LOP3.LUT P6, RZ, R78, 0x400, RZ, 0xc0, !PT ;  /* 0x000004004eff7812 */ /* 0x000fc400078cc0ff */
[----:B------:R1:W-:Y:S01]  /*4600*/  @P5 STS [R63+0x800], R34 ;  /* 0x000800223f005388 */ /* 0x0003e20000000800 */
[----:B------:R-:W-:-:S03]  /*4610*/  LOP3.LUT P5, RZ, R78, 0x100, RZ, 0xc0, !PT ;  /* 0x000001004eff7812 */ /* 0x000fc600078ac0ff */
[----:B------:R-:W-:Y:S01]  /*4620*/  @P3 STS [R80+0x800], R69 ;  /* 0x0008004550003388 */ /* 0x000fe20000000800 */
[----:B------:R-:W-:Y:S02]  /*4630*/  @P0 SEL R54, R55, R54, P4 ;  /* 0x0000003637360207 */ /* 0x000fe40002000000 */
[----:B------:R-:W-:Y:S01]  /*4640*/  LOP3.LUT P4, RZ, R78, 0x200, RZ, 0xc0, !PT ;  /* 0x000002004eff7812 */ /* 0x000fe2000788c0ff */
[----:B------:R-:W-:Y:S01]  /*4650*/  @P2 STS [R81+0x800], R62 ;  /* 0x0008003e51002388 */ /* 0x000fe20000000800 */
[C---:B------:R-:W-:Y:S01]  /*4660*/  @P1 VIADD R33, R64.reuse, 0x1 ;  /* 0x0000000140211836 */ /* 0x040fe20000000000 */
[----:B------:R-:W-:Y:S01]  /*4670*/  @P1 SEL R58, R59, R58, P6 ;  /* 0x0000003a3b3a1207 */ /* 0x000fe20003000000 */
[----:B------:R-:W-:Y:S01]  /*4680*/  @P1 IMAD R71, R64, 0x4, R65 ;  /* 0x0000000440471824 */ /* 0x000fe200078e0241 */
[----:B------:R-:W-:Y:S01]  /*4690*/  ISETP.NE.AND P6, PT, R85, RZ, PT ;  /* 0x000000ff5500720c */ /* 0x000fe20003fc5270 */
[----:B------:R-:W-:-:S03]  /*46a0*/  @P1 IMAD.MOV.U32 R64, RZ, RZ, R33 ;  /* 0x000000ffff401224 */ /* 0x000fc600078e0021 */
[----:B------:R2:W-:Y:S01]  /*46b0*/  @P1 STS [R71+0x800], R58 ;  /* 0x0008003a47001388 */ /* 0x0005e20000000800 */
[C---:B------:R-:W-:Y:S02]  /*46c0*/  @P0 VIADD R33, R64.reuse, 0x1 ;  /* 0x0000000140210836 */ /* 0x040fe40000000000 */
[----:B------:R-:W-:Y:S02]  /*46d0*/  @P0 IMAD R55, R64, 0x4, R65 ;  /* 0x0000000440370824 */ /* 0x000fe400078e0241 */
[----:B------:R-:W-:Y:S01]  /*46e0*/  @P0 IMAD.MOV.U32 R64, RZ, RZ, R33 ;  /* 0x000000ffff400224 */ /* 0x000fe200078e0021 */
[----:B------:R-:W-:Y:S02]  /*46f0*/  LOP3.LUT P3, R33, R7, 0x20, RZ, 0xc0, !PT ;  /* 0x0000002007217812 */ /* 0x000fe4000786c0ff */
[----:B------:R3:W-:Y:S11]  /*4700*/  @P0 STS [R55+0x800], R54 ;  /* 0x0008003637000388 */ /* 0x0007f60000000800 */
[----:B------:R-:W-:-:S02]  /*4710*/  @P3 IMAD R68, R64, 0x4, R65 ;  /* 0x0000000440443824 */ /* 0x000fc400078e0241 */
[----:B------:R-:W-:-:S03]  /*4720*/  @P3 VIADD R59, R64, 0x1 ;  /* 0x00000001403b3836 */ /* 0x000fc60000000000 */
[----:B------:R-:W-:Y:S01]  /*4730*/  @P3 STS [R68+0x800], R47 ;  /* 0x0008002f44003388 */ /* 0x000fe20000000800 */
[----:B------:R-:W-:Y:S01]  /*4740*/  @P3 IMAD.MOV.U32 R64, RZ, RZ, R59 ;  /* 0x000000ffff403224 */ /* 0x000fe200078e003b */
[----:B------:R-:W-:-:S13]  /*4750*/  LOP3.LUT P3, R7, R7, 0x40, RZ, 0xc0, !PT ;  /* 0x0000004007077812 */ /* 0x000fda000786c0ff */
[----:B------:R-:W-:Y:S01]  /*4760*/  @P3 SEL R50, R51, R50, P4 ;  /* 0x0000003233323207 */ /* 0x000fe20002000000 */
[----:B------:R-:W-:Y:S01]  /*4770*/  @P3 IMAD R51, R64, 0x4, R65 ;  /* 0x0000000440333824 */ /* 0x000fe200078e0241 */
[----:B------:R-:W-:Y:S01]  /*4780*/  LOP3.LUT P4, RZ, R78, 0x80, RZ, 0xc0, !PT ;  /* 0x000000804eff7812 */ /* 0x000fe2000788c0ff */
[----:B-1----:R-:W-:-:S03]  /*4790*/  @P3 VIADD R34, R64, 0x1 ;  /* 0x0000000140223836 */ /* 0x002fc60000000000 */
[----:B------:R1:W-:Y:S01]  /*47a0*/  @P3 STS [R51+0x800], R50 ;  /* 0x0008003233003388 */ /* 0x0003e20000000800 */
[----:B------:R-:W-:Y:S01]  /*47b0*/  @P3 IMAD.MOV.U32 R64, RZ, RZ, R34 ;  /* 0x000000ffff403224 */ /* 0x000fe200078e0022 */
[----:B------:R-:W-:-:S13]  /*47c0*/  LOP3.LUT P3, R34, R6, 0x80, RZ, 0xc0, !PT ;  /* 0x0000008006227812 */ /* 0x000fda000786c0ff */
[C---:B--2---:R-:W-:Y:S02]  /*47d0*/  @P3 IMAD R58, R64.reuse, 0x4, R65 ;  /* 0x00000004403a3824 */ /* 0x044fe400078e0241 */
[----:B---3--:R-:W-:-:S03]  /*47e0*/  @P3 VIADD R54, R64, 0x1 ;  /* 0x0000000140363836 */ /* 0x008fc60000000000 */
[----:B------:R2:W-:Y:S01]  /*47f0*/  @P3 STS [R58+0x800], R41 ;  /* 0x000800293a003388 */ /* 0x0005e20000000800 */
[----:B------:R-:W-:Y:S01]  /*4800*/  @P3 IMAD.MOV.U32 R64, RZ, RZ, R54 ;  /* 0x000000ffff403224 */ /* 0x000fe200078e0036 */
[----:B------:R-:W-:-:S13]  /*4810*/  LOP3.LUT P3, R6, R6, 0x100, RZ, 0xc0, !PT ;  /* 0x0000010006067812 */ /* 0x000fda000786c0ff */
[----:B------:R-:W-:Y:S01]  /*4820*/  @P3 SEL R45, R45, R44, P5 ;  /* 0x0000002c2d2d3207 */ /* 0x000fe20002800000 */
[----:B------:R-:W-:Y:S01]  /*4830*/  @P3 IMAD R54, R64, 0x4, R65 ;  /* 0x0000000440363824 */ /* 0x000fe200078e0241 */
[----:B------:R-:W-:Y:S01]  /*4840*/  LOP3.LUT P5, RZ, R78, 0x40, RZ, 0xc0, !PT ;  /* 0x000000404eff7812 */ /* 0x000fe200078ac0ff */
[----:B------:R-:W-:-:S03]  /*4850*/  @P3 VIADD R44, R64, 0x1 ;  /* 0x00000001402c3836 */ /* 0x000fc60000000000 */
[----:B------:R3:W-:Y:S01]  /*4860*/  @P3 STS [R54+0x800], R45 ;  /* 0x0008002d36003388 */ /* 0x0007e20000000800 */
[----:B------:R-:W-:Y:S01]  /*4870*/  @P3 IMAD.MOV.U32 R64, RZ, RZ, R44 ;  /* 0x000000ffff403224 */ /* 0x000fe200078e002c */
[----:B------:R-:W-:-:S13]  /*4880*/  LOP3.LUT P3, R44, R5, 0x200, RZ, 0xc0, !PT ;  /* 0x00000200052c7812 */ /* 0x000fda000786c0ff */
[C---:B-1----:R-:W-:Y:S02]  /*4890*/  @P3 IMAD R50, R64.reuse, 0x4, R65 ;  /* 0x0000000440323824 */ /* 0x042fe400078e0241 */
[----:B------:R-:W-:-:S03]  /*48a0*/  @P3 VIADD R47, R64, 0x1 ;  /* 0x00000001402f3836 */ /* 0x000fc60000000000 */
[----:B------:R1:W-:Y:S01]  /*48b0*/  @P3 STS [R50+0x800], R31 ;  /* 0x0008001f32003388 */ /* 0x0003e20000000800 */
[----:B------:R-:W-:Y:S01]  /*48c0*/  @P3 IMAD.MOV.U32 R64, RZ, RZ, R47 ;  /* 0x000000ffff403224 */ /* 0x000fe200078e002f */
[----:B--2---:R-:W-:-:S13]  /*48d0*/  LOP3.LUT P3, R41, R5, 0x400, RZ, 0xc0, !PT ;  /* 0x0000040005297812 */ /* 0x004fda000786c0ff */
[----:B------:R-:W-:Y:S01]  /*48e0*/  @P3 SEL R5, R39, R38, P4 ;  /* 0x0000002627053207 */ /* 0x000fe20002000000 */
[----:B------:R-:W-:Y:S01]  /*48f0*/  @P3 IMAD R58, R64, 0x4, R65 ;  /* 0x00000004403a3824 */ /* 0x000fe200078e0241 */
[----:B------:R-:W-:Y:S01]  /*4900*/  LOP3.LUT P4, RZ, R78, 0x20, RZ, 0xc0, !PT ;  /* 0x000000204eff7812 */ /* 0x000fe2000788c0ff */
[----:B------:R-:W-:-:S03]  /*4910*/  @P3 VIADD R38, R64, 0x1 ;  /* 0x0000000140263836 */ /* 0x000fc60000000000 */
[----:B------:R2:W-:Y:S01]  /*4920*/  @P3 STS [R58+0x800], R5 ;  /* 0x000800053a003388 */ /* 0x0005e20000000800 */
[----:B------:R-:W-:Y:S01]  /*4930*/  @P3 IMAD.MOV.U32 R64, RZ, RZ, R38 ;  /* 0x000000ffff403224 */ /* 0x000fe200078e0026 */
[----:B------:R-:W-:-:S13]  /*4940*/  LOP3.LUT P3, R38, R4, 0x800, RZ, 0xc0, !PT ;  /* 0x0000080004267812 */ /* 0x000fda000786c0ff */
[C---:B---3--:R-:W-:Y:S02]  /*4950*/  @P3 IMAD R54, R64.reuse, 0x4, R65 ;  /* 0x0000000440363824 */ /* 0x048fe400078e0241 */
[----:B------:R-:W-:-:S03]  /*4960*/  @P3 VIADD R39, R64, 0x1 ;  /* 0x0000000140273836 */ /* 0x000fc60000000000 */
[----:B------:R3:W-:Y:S01]  /*4970*/  @P3 STS [R54+0x800], R25 ;  /* 0x0008001936003388 */ /* 0x0007e20000000800 */
[----:B------:R-:W-:Y:S01]  /*4980*/  @P3 IMAD.MOV.U32 R64, RZ, RZ, R39 ;  /* 0x000000ffff403224 */ /* 0x000fe200078e0027 */
[----:B-1----:R-:W-:-:S13]  /*4990*/  LOP3.LUT P3, R31, R4, 0x1000, RZ, 0xc0, !PT ;  /* 0x00001000041f7812 */ /* 0x002fda000786c0ff */
[----:B------:R-:W-:Y:S01]  /*49a0*/  @P3 SEL R4, R29, R28, P5 ;  /* 0x0000001c1d043207 */ /* 0x000fe20002800000 */
[C---:B------:R-:W-:Y:S02]  /*49b0*/  @P3 IMAD R29, R64.reuse, 0x4, R65 ;  /* 0x00000004401d3824 */ /* 0x040fe400078e0241 */
[----:B------:R-:W-:-:S03]  /*49c0*/  @P3 VIADD R28, R64, 0x1 ;  /* 0x00000001401c3836 */ /* 0x000fc60000000000 */
[----:B------:R1:W-:Y:S01]  /*49d0*/  @P3 STS [R29+0x800], R4 ;  /* 0x000800041d003388 */ /* 0x0003e20000000800 */
[----:B------:R-:W-:Y:S01]  /*49e0*/  @P3 IMAD.MOV.U32 R64, RZ, RZ, R28 ;  /* 0x000000ffff403224 */ /* 0x000fe200078e001c */
[----:B------:R-:W-:-:S13]  /*49f0*/  LOP3.LUT P3, R28, R3, 0x2000, RZ, 0xc0, !PT ;  /* 0x00002000031c7812 */ /* 0x000fda000786c0ff */
[C---:B------:R-:W-:Y:S02]  /*4a00*/  @P3 IMAD R50, R64.reuse, 0x4, R65 ;  /* 0x0000000440323824 */ /* 0x040fe400078e0241 */
[----:B--2---:R-:W-:-:S03]  /*4a10*/  @P3 VIADD R5, R64, 0x1 ;  /* 0x0000000140053836 */ /* 0x004fc60000000000 */
[----:B------:R2:W-:Y:S01]  /*4a20*/  @P3 STS [R50+0x800], R19 ;  /* 0x0008001332003388 */ /* 0x0005e20000000800 */
[----:B------:R-:W-:Y:S01]  /*4a30*/  @P3 IMAD.MOV.U32 R64, RZ, RZ, R5 ;  /* 0x000000ffff403224 */ /* 0x000fe200078e0005 */
[----:B---3--:R-:W-:-:S13]  /*4a40*/  LOP3.LUT P3, R25, R3, 0x4000, RZ, 0xc0, !PT ;  /* 0x0000400003197812 */ /* 0x008fda000786c0ff */
[----:B------:R-:W-:Y:S01]  /*4a50*/  @P3 SEL R3, R23, R22, P4 ;  /* 0x0000001617033207 */ /* 0x000fe20002000000 */
        /* <DEDUP_REMOVED lines=9> */
[----:B--2---:R-:W-:-:S13]  /*4af0*/  LOP3.LUT P3, R19, R2, 0x10000, RZ, 0xc0, !PT ;  /* 0x0001000002137812 */ /* 0x004fda000786c0ff */
[----:B------:R-:W-:Y:S01]  /*4b00*/  @P3 SEL R17, R17, R16, P6 ;  /* 0x0000001011113207 */ /* 0x000fe20003000000 */
[C---:B------:R-:W-:Y:S02]  /*4b10*/  @P3 IMAD R4, R64.reuse, 0x4, R65 ;  /* 0x0000000440043824 */ /* 0x040fe400078e0241 */
[----:B------:R-:W-:-:S03]  /*4b20*/  @P3 VIADD R2, R64, 0x1 ;  /* 0x0000000140023836 */ /* 0x000fc60000000000 */
[----:B------:R3:W-:Y:S01]  /*4b30*/  @P3 STS [R4+0x800], R17 ;  /* 0x0008001104003388 */ /* 0x0007e20000000800 */
[----:B------:R-:W-:Y:S01]  /*4b40*/  @P3 IMAD.MOV.U32 R64, RZ, RZ, R2 ;  /* 0x000000ffff403224 */ /* 0x000fe200078e0002 */
[----:B------:R-:W-:-:S13]  /*4b50*/  LOP3.LUT P3, R16, R0, 0x20000, RZ, 0xc0, !PT ;  /* 0x0002000000107812 */ /* 0x000fda000786c0ff */
[C---:B------:R-:W-:Y:S02]  /*4b60*/  @P3 IMAD R50, R64.reuse, 0x4, R65 ;  /* 0x0000000440323824 */ /* 0x040fe400078e0241 */
[----:B------:R-:W-:-:S03]  /*4b70*/  @P3 VIADD R2, R64, 0x1 ;  /* 0x0000000140023836 */ /* 0x000fc60000000000 */
[----:B------:R3:W-:Y:S01]  /*4b80*/  @P3 STS [R50+0x800], R11 ;  /* 0x0008000b32003388 */ /* 0x0007e20000000800 */
[----:B------:R-:W-:Y:S01]  /*4b90*/  @P3 IMAD.MOV.U32 R64, RZ, RZ, R2 ;  /* 0x000000ffff403224 */ /* 0x000fe200078e0002 */
[----:B0-----:R-:W-:-:S13]  /*4ba0*/  LOP3.LUT P3, R0, R0, 0x40000, RZ, 0xc0, !PT ;  /* 0x0004000000007812 */ /* 0x001fda000786c0ff */
[----:B------:R-:W-:-:S05]  /*4bb0*/  @P3 IMAD R2, R64, 0x4, R65 ;  /* 0x0000000440023824 */ /* 0x000fca00078e0241 */
[----:B------:R3:W-:Y:S01]  /*4bc0*/  @P3 STS [R2+0x800], R9 ;  /* 0x0008000902003388 */ /* 0x0007e20000000800 */
[----:B------:R-:W-:Y:S01]  /*4bd0*/  BAR.SYNC.DEFER_BLOCKING 0x0 ;  /* 0x0000000000007b1d */ /* 0x000fe20000010000 */
[----:B----4-:R-:W-:-:S13]  /*4be0*/  ISETP.GE.AND P3, PT, R84, R35, PT ;  /* 0x000000235400720c */ /* 0x010fda0003f66270 */
[----:B---3--:R-:W-:Y:S05]  /*4bf0*/  @P3 BRA `(.L_x_363) ;  /* 0x0000000800083947 */ /* 0x008fea0003800000 */
[----:B------:R-:W-:Y:S01]  /*4c00*/  LOP3.LUT R50, RZ, R84, RZ, 0x33, !PT ;  /* 0x00000054ff327212 */ /* 0x000fe200078e33ff */
[----:B------:R-:W-:Y:S01]  /*4c10*/  BSSY.RECONVERGENT B1, `(.L_x_364) ;  /* 0x000001a000017945 */ /* 0x000fe20003800200 */
[----:B------:R-:W-:-:S03]  /*4c20*/  IMAD.MOV.U32 R62, RZ, RZ, R84 ;  /* 0x000000ffff3e7224 */ /* 0x000fc600078e0054 */
[----:B------:R-:W-:-:S05]  /*4c30*/  IMAD.IADD R2, R50, 0x1, R35 ;  /* 0x0000000132027824 */ /* 0x000fca00078e0223 */
[----:B------:R-:W-:-:S04]  /*4c40*/  LOP3.LUT R3, R2, 0x600, RZ, 0xc0, !PT ;  /* 0x0000060002037812 */ /* 0x000fc800078ec0ff */
[----:B------:R-:W-:-:S13]  /*4c50*/  ISETP.NE.AND P3, PT, R3, 0x600, PT ;  /* 0x000006000300780c */ /* 0x000fda0003f65270 */
[----:B------:R-:W-:Y:S05]  /*4c60*/  @!P3 BRA `(.L_x_365) ;  /* 0x000000000050b947 */ /* 0x000fea0003800000 */
[----:B------:R-:W-:Y:S01]  /*4c70*/  VIADD R3, R3, 0x200 ;  /* 0x0000020003037836 */ /* 0x000fe20000000000 */
[----:B------:R-:W-:Y:S01]  /*4c80*/  LEA.HI R2, R2, 0x1, RZ, 0x17 ;  /* 0x0000000102027811 */ /* 0x000fe200078fb8ff */
[C---:B------:R-:W-:Y:S01]  /*4c90*/  IMAD R4, R84.reuse, 0x4, R65 ;  /* 0x0000000454047824 */ /* 0x040fe200078e0241 */
[----:B------:R-:W-:Y:S01]  /*4ca0*/  BSSY.RECONVERGENT B2, `(.L_x_365) ;  /* 0x0000010000027945 */ /* 0x000fe20003800200 */
[----:B------:R-:W-:Y:S01]  /*4cb0*/  IMAD.IADD R5, R84, 0x1, R79 ;  /* 0x0000000154057824 */ /* 0x000fe200078e024f */
[----:B------:R-:W-:Y:S01]  /*4cc0*/  LOP3.LUT R2, R2, 0x3, RZ, 0xc0, !PT ;  /* 0x0000000302027812 */ /* 0x000fe200078ec0ff */
[----:B------:R-:W-:Y:S01]  /*4cd0*/  VIADD R4, R4, 0x800 ;  /* 0x0000080004047836 */ /* 0x000fe20000000000 */
[----:B------:R-:W-:-:S03]  /*4ce0*/  LOP3.LUT R3, R3, 0x600, RZ, 0xc0, !PT ;  /* 0x0000060003037812 */ /* 0x000fc600078ec0ff */
[----:B------:R-:W-:Y:S02]  /*4cf0*/  IMAD.MOV R9, RZ, RZ, -R2 ;  /* 0x000000ffff097224 */ /* 0x000fe400078e0a02 */
[----:B------:R-:W-:-:S07]  /*4d00*/  IMAD.IADD R62, R3, 0x1, R84 ;  /* 0x00000001033e7824 */ /* 0x000fce00078e0254 */
.L_x_366:
[----:B0-----:R0:W1:Y:S01]  /*4d10*/  LDS R11, [R4] ;  /* 0x00000000040b7984 */ /* 0x0010620000000800 */
[----:B------:R-:W2:Y:S01]  /*4d20*/  LDC.64 R2, c[0x0][0x3a8] ;  /* 0x0000ea00ff027b82 */ /* 0x000ea20000000a00 */
[----:B------:R-:W-:-:S05]  /*4d30*/  VIADD R9, R9, 0x1 ;  /* 0x0000000109097836 */ /* 0x000fca0000000000 */
[----:B------:R-:W-:Y:S01]  /*4d40*/  ISETP.NE.AND P3, PT, R9, RZ, PT ;  /* 0x000000ff0900720c */ /* 0x000fe20003f65270 */
[----:B0-----:R-:W-:Y:S02]  /*4d50*/  VIADD R4, R4, 0x800 ;  /* 0x0000080004047836 */ /* 0x001fe40000000000 */
[----:B--2---:R-:W-:-:S04]  /*4d60*/  IMAD.WIDE R2, R5, 0x4, R2 ;  /* 0x0000000405027825 */ /* 0x004fc800078e0202 */
[----:B------:R-:W-:Y:S01]  /*4d70*/  VIADD R5, R5, 0x200 ;  /* 0x0000020005057836 */ /* 0x000fe20000000000 */
[----:B-1----:R0:W-:Y:S05]  /*4d80*/  STG.E desc[UR6][R2.64], R11 ;  /* 0x0000000b02007986 */ /* 0x0021ea000c101906 */
[----:B------:R-:W-:Y:S05]  /*4d90*/  @P3 BRA `(.L_x_366) ;  /* 0xfffffffc00dc3947 */ /* 0x000fea000383ffff */
[----:B------:R-:W-:Y:S05]  /*4da0*/  BSYNC.RECONVERGENT B2 ;  /* 0x0000000000027941 */ /* 0x000fea0003800200 */
.L_x_365:
[----:B------:R-:W-:Y:S05]  /*4db0*/  BSYNC.RECONVERGENT B1 ;  /* 0x0000000000017941 */ /* 0x000fea0003800200 */
.L_x_364:
[----:B------:R-:W-:-:S05]  /*4dc0*/  IMAD.IADD R50, R50, 0x1, R35 ;  /* 0x0000000132327824 */ /* 0x000fca00078e0223 */
[----:B------:R-:W-:-:S13]  /*4dd0*/  ISETP.GE.U32.AND P3, PT, R50, 0x600, PT ;  /* 0x000006003200780c */ /* 0x000fda0003f66070 */
[----:B------:R-:W-:Y:S05]  /*4de0*/  @!P3 BRA `(.L_x_363) ;  /* 0x00000004008cb947 */ /* 0x000fea0003800000 */
[----:B------:R-:W1:Y:S01]  /*4df0*/  LDCU.64 UR4, c[0x0][0x3a8] ;  /* 0x00007500ff0477ac */ /* 0x000e620008000a00 */
[----:B------:R-:W-:Y:S01]  /*4e00*/  IMAD.IADD R5, R35, 0x1, -R62 ;  /* 0x0000000123057824 */ /* 0x000fe200078e0a3e */
[----:B------:R-:W-:Y:S01]  /*4e10*/  BSSY.RECONVERGENT B1, `(.L_x_367) ;  /* 0x0000039000017945 */ /* 0x000fe20003800200 */
[C---:B------:R-:W-:Y:S01]  /*4e20*/  IMAD R4, R62.reuse, 0x4, R65 ;  /* 0x000000043e047824 */ /* 0x040fe200078e0241 */
[----:B------:R-:W-:Y:S01]  /*4e30*/  PLOP3.LUT P3, PT, PT, PT, PT, 0x80, 0x8 ;  /* 0x000000000008781c */ /* 0x000fe20003f6f070 */
[----:B------:R-:W-:Y:S01]  /*4e40*/  IMAD.IADD R9, R62, 0x1, R79 ;  /* 0x000000013e097824 */ /* 0x000fe200078e024f */
[----:B------:R-:W-:Y:S01]  /*4e50*/  ISETP.GT.AND P4, PT, R5, 0x1800, PT ;  /* 0x000018000500780c */ /* 0x000fe20003f84270 */
[----:B0-----:R-:W-:Y:S01]  /*4e60*/  VIADD R11, R4, 0x2000 ;  /* 0x00002000040b7836 */ /* 0x001fe20000000000 */
[----:B-1----:R-:W-:-:S04]  /*4e70*/  UIADD3 UR4, UP0, UPT, UR4, 0x1000, URZ ;  /* 0x0000100004047890 */ /* 0x002fc8000ff1e0ff */
[----:B------:R-:W-:Y:S02]  /*4e80*/  UIADD3.X UR5, UPT, UPT, URZ, UR5, URZ, UP0, !UPT ;  /* 0x00000005ff057290 */ /* 0x000fe400087fe4ff */
[----:B------:R-:W-:-:S04]  /*4e90*/  IMAD.U32 R2, RZ, RZ, UR4 ;  /* 0x00000004ff027e24 */ /* 0x000fc8000f8e00ff */
[----:B------:R-:W-:Y:S01]  /*4ea0*/  IMAD.U32 R3, RZ, RZ, UR5 ;  /* 0x00000005ff037e24 */ /* 0x000fe2000f8e00ff */
[----:B------:R-:W-:Y:S06]  /*4eb0*/  @!P4 BRA `(.L_x_368) ;  /* 0x0000000000b8c947 */ /* 0x000fec0003800000 */
[----:B------:R-:W-:Y:S01]  /*4ec0*/  VIADD R93, R35, 0xffffe800 ;  /* 0xffffe800235d7836 */ /* 0x000fe20000000000 */
[----:B------:R-:W-:-:S13]  /*4ed0*/  PLOP3.LUT P3, PT, PT, PT, PT, 0x8, 0x80 ;  /* 0x000000000080781c */ /* 0x000fda0003f6e170 */
.L_x_369:
[----:B0-----:R-:W0:Y:S01]  /*4ee0*/  LDS R13, [R11+-0x1800] ;  /* 0xffe800000b0d7984 */ /* 0x001e220000000800 */
[C---:B------:R-:W-:Y:S02]  /*4ef0*/  VIADD R51, R9.reuse, 0x800 ;  /* 0x0000080009337836 */ /* 0x040fe40000000000 */
[C---:B------:R-:W-:Y:S01]  /*4f00*/  VIADD R55, R9.reuse, 0x1000 ;  /* 0x0000100009377836 */ /* 0x040fe20000000000 */
[----:B------:R-:W1:Y:S01]  /*4f10*/  LDS R17, [R11+-0x1000] ;  /* 0xfff000000b117984 */ /* 0x000e620000000800 */
[C---:B------:R-:W-:Y:S02]  /*4f20*/  VIADD R59, R9.reuse, 0x1800 ;  /* 0x00001800093b7836 */ /* 0x040fe40000000000 */
[--C-:B------:R-:W-:Y:S01]  /*4f30*/  IMAD.WIDE R4, R9, 0x4, R2.reuse ;  /* 0x0000000409047825 */ /* 0x100fe200078e0202 */
[----:B------:R-:W2:Y:S03]  /*4f40*/  LDS R23, [R11+-0x800] ;  /* 0xfff800000b177984 */ /* 0x000ea60000000800 */
[--C-:B------:R-:W-:Y:S01]  /*4f50*/  IMAD.WIDE R50, R51, 0x4, R2.reuse ;  /* 0x0000000433327825 */ /* 0x100fe200078e0202 */
[----:B------:R-:W3:Y:S03]  /*4f60*/  LDS R29, [R11] ;  /* 0x000000000b1d7984 */ /* 0x000ee60000000800 */
[--C-:B------:R-:W-:Y:S01]  /*4f70*/  IMAD.WIDE R54, R55, 0x4, R2.reuse ;  /* 0x0000000437367825 */ /* 0x100fe200078e0202 */
[----:B------:R-:W4:Y:S03]  /*4f80*/  LDS R39, [R11+0x800] ;  /* 0x000800000b277984 */ /* 0x000f260000000800 */
[----:B------:R-:W-:Y:S01]  /*4f90*/  IMAD.WIDE R58, R59, 0x4, R2 ;  /* 0x000000043b3a7825 */ /* 0x000fe200078e0202 */
[----:B------:R-:W5:Y:S03]  /*4fa0*/  LDS R45, [R11+0x1000] ;  /* 0x001000000b2d7984 */ /* 0x000f660000000800 */
[----:B------:R-:W-:Y:S01]  /*4fb0*/  VIADD R62, R62, 0x2000 ;  /* 0x000020003e3e7836 */ /* 0x000fe20000000000 */
[----:B------:R-:W5:Y:S01]  /*4fc0*/  LDS R47, [R11+0x1800] ;  /* 0x001800000b2f7984 */ /* 0x000f620000000800 */
[----:B------:R-:W-:-:S03]  /*4fd0*/  VIADD R9, R9, 0x2000 ;  /* 0x0000200009097836 */ /* 0x000fc60000000000 */
[----:B------:R-:W5:Y:S01]  /*4fe0*/  LDS R63, [R11+0x2000] ;  /* 0x002000000b3f7984 */ /* 0x000f620000000800 */
[----:B------:R-:W-:-:S03]  /*4ff0*/  ISETP.GE.AND P4, PT, R62, R93, PT ;  /* 0x0000005d3e00720c */ /* 0x000fc60003f86270 */
        /* <DEDUP_REMOVED lines=9> */
[----:B-1----:R0:W-:Y:S01]  /*5090*/  STG.E desc[UR6][R4.64+-0x800], R17 ;  /* 0xfff8001104007986 */ /* 0x0021e2000c101906 */
[----:B--2---:R-:W-:-:S03]  /*50a0*/  VIADD R11, R11, 0x8000 ;  /* 0x000080000b0b7836 */ /* 0x004fc60000000000 */
[----:B------:R0:W-:Y:S04]  /*50b0*/  STG.E desc[UR6][R4.64], R23 ;  /* 0x0000001704007986 */ /* 0x0001e8000c101906 */
[----:B---3--:R0:W-:Y:S04]  /*50c0*/  STG.E desc[UR6][R4.64+0x800], R29 ;  /* 0x0008001d04007986 */ /* 0x0081e8000c101906 */
[----:B----4-:R0:W-:Y:S04]  /*50d0*/  STG.E desc[UR6][R50.64+-0x1000], R39 ;  /* 0xfff0002732007986 */ /* 0x0101e8000c101906 */
[----:B-----5:R0:W-:Y:S04]  /*50e0*/  STG.E desc[UR6][R50.64+-0x800], R45 ;  /* 0xfff8002d32007986 */ /* 0x0201e8000c101906 */
[----:B------:R0:W-:Y:S04]  /*50f0*/  STG.E desc[UR6][R50.64], R47 ;  /* 0x0000002f32007986 */ /* 0x0001e8000c101906 */
        /* <DEDUP_REMOVED lines=8> */
[----:B------:R0:W-:Y:S01]  /*5180*/  STG.E desc[UR6][R58.64+0x800], R91 ;  /* 0x0008005b3a007986 */ /* 0x0001e2000c101906 */
[----:B------:R-:W-:Y:S05]  /*5190*/  @!P4 BRA `(.L_x_369) ;  /* 0xfffffffc0050c947 */ /* 0x000fea000383ffff */
.L_x_368:
[----:B------:R-:W-:Y:S05]  /*51a0*/  BSYNC.RECONVERGENT B1 ;  /* 0x0000000000017941 */ /* 0x000fea0003800200 */
.L_x_367:
[----:B0-----:R-:W-:Y:S01]  /*51b0*/  IMAD.IADD R4, R35, 0x1, -R62 ;  /* 0x0000000123047824 */ /* 0x001fe200078e0a3e */
[----:B------:R-:W-:Y:S04]  /*51c0*/  BSSY.RECONVERGENT B1, `(.L_x_370) ;  /* 0x000001a000017945 */ /* 0x000fe80003800200 */
[----:B------:R-:W-:-:S13]  /*51d0*/  ISETP.GT.AND P4, PT, R4, 0x800, PT ;  /* 0x000008000400780c */ /* 0x000fda0003f84270 */
[----:B------:R-:W-:Y:S05]  /*51e0*/  @!P4 BRA `(.L_x_371) ;  /* 0x00000000005cc947 */ /* 0x000fea0003800000 */
[----:B------:R-:W0:Y:S01]  /*51f0*/  LDS R13, [R11+-0x1800] ;  /* 0xffe800000b0d7984 */ /* 0x000e220000000800 */
[C---:B------:R-:W-:Y:S01]  /*5200*/  VIADD R51, R9.reuse, 0x800 ;  /* 0x0000080009337836 */ /* 0x040fe20000000000 */
[----:B------:R-:W-:Y:S01]  /*5210*/  PLOP3.LUT P3, PT, PT, PT, PT, 0x8, 0x80 ;  /* 0x000000000080781c */ /* 0x000fe20003f6e170 */
[--C-:B------:R-:W-:Y:S01]  /*5220*/  IMAD.WIDE R4, R9, 0x4, R2.reuse ;  /* 0x0000000409047825 */ /* 0x100fe200078e0202 */
[----:B------:R-:W1:Y:S03]  /*5230*/  LDS R17, [R11+-0x1000] ;  /* 0xfff000000b117984 */ /* 0x000e660000000800 */
[----:B------:R-:W-:Y:S01]  /*5240*/  IMAD.WIDE R50, R51, 0x4, R2 ;  /* 0x0000000433327825 */ /* 0x000fe200078e0202 */
[----:B------:R-:W2:Y:S03]  /*5250*/  LDS R23, [R11+-0x800] ;  /* 0xfff800000b177984 */ /* 0x000ea60000000800 */
[----:B------:R-:W-:Y:S01]  /*5260*/  VIADD R62, R62, 0x1000 ;  /* 0x000010003e3e7836 */ /* 0x000fe20000000000 */
[----:B------:R-:W3:Y:S01]  /*5270*/  LDS R29, [R11] ;  /* 0x000000000b1d7984 */ /* 0x000ee20000000800 */
[----:B------:R-:W-:-:S03]  /*5280*/  VIADD R9, R9, 0x1000 ;  /* 0x0000100009097836 */ /* 0x000fc60000000000 */
[----:B------:R-:W4:Y:S04]  /*5290*/  LDS R39, [R11+0x800] ;  /* 0x000800000b277984 */ /* 0x000f280000000800 */
[----:B------:R-:W5:Y:S04]  /*52a0*/  LDS R45, [R11+0x1000] ;  /* 0x001000000b2d7984 */ /* 0x000f680000000800 */
[----:B------:R-:W5:Y:S04]  /*52b0*/  LDS R47, [R11+0x1800] ;  /* 0x001800000b2f7984 */ /* 0x000f680000000800 */
[----:B------:R0:W5:Y:S02]  /*52c0*/  LDS R55, [R11+0x2000] ;  /* 0x002000000b377984 */ /* 0x0001640000000800 */
[----:B0-----:R-:W-:-:S02]  /*52d0*/  VIADD R11, R11, 0x4000 ;  /* 0x000040000b0b7836 */ /* 0x001fc40000000000 */
[----:B------:R0:W-:Y:S04]  /*52e0*/  STG.E desc[UR6][R4.64+-0x1000], R13 ;  /* 0xfff0000d04007986 */ /* 0x0001e8000c101906 */
[----:B-1----:R0:W-:Y:S04]  /*52f0*/  STG.E desc[UR6][R4.64+-0x800], R17 ;  /* 0xfff8001104007986 */ /* 0x0021e8000c101906 */
[----:B--2---:R0:W-:Y:S04]  /*5300*/  STG.E desc[UR6][R4.64], R23 ;  /* 0x0000001704007986 */ /* 0x0041e8000c101906 */
[----:B---3--:R0:W-:Y:S04]  /*5310*/  STG.E desc[UR6][R4.64+0x800], R29 ;  /* 0x0008001d04007986 */ /* 0x0081e8000c101906 */
[----:B----4-:R0:W-:Y:S04]  /*5320*/  STG.E desc[UR6][R50.64+-0x1000], R39 ;  /* 0xfff0002732007986 */ /* 0x0101e8000c101906 */
[----:B-----5:R0:W-:Y:S04]  /*5330*/  STG.E desc[UR6][R50.64+-0x800], R45 ;  /* 0xfff8002d32007986 */ /* 0x0201e8000c101906 */
[----:B------:R0:W-:Y:S04]  /*5340*/  STG.E desc[UR6][R50.64], R47 ;  /* 0x0000002f32007986 */ /* 0x0001e8000c101906 */
[----:B------:R0:W-:Y:S02]  /*5350*/  STG.E desc[UR6][R50.64+0x800], R55 ;  /* 0x0008003732007986 */ /* 0x0001e4000c101906 */
.L_x_371:
[----:B------:R-:W-:Y:S05]  /*5360*/  BSYNC.RECONVERGENT B1 ;  /* 0x0000000000017941 */ /* 0x000fea0003800200 */
.L_x_370:
[----:B------:R-:W-:-:S13]  /*5370*/  ISETP.LT.OR P3, PT, R62, R35, P3 ;  /* 0x000000233e00720c */ /* 0x000fda0001f61670 */
[----:B------:R-:W-:Y:S05]  /*5380*/  @!P3 BRA `(.L_x_363) ;  /* 0x000000000024b947 */ /* 0x000fea0003800000 */
[----:B0-----:R-:W0:Y:S01]  /*5390*/  LDS R5, [R11+-0x1800] ;  /* 0xffe800000b057984 */ /* 0x001e220000000800 */
[----:B------:R-:W-:-:S03]  /*53a0*/  IMAD.WIDE R2, R9, 0x4, R2 ;  /* 0x0000000409027825 */ /* 0x000fc600078e0202 */
[----:B------:R-:W1:Y:S04]  /*53b0*/  LDS R13, [R11+-0x1000] ;  /* 0xfff000000b0d7984 */ /* 0x000e680000000800 */
[----:B------:R-:W2:Y:S04]  /*53c0*/  LDS R17, [R11+-0x800] ;  /* 0xfff800000b117984 */ /* 0x000ea80000000800 */
[----:B------:R-:W3:Y:S04]  /*53d0*/  LDS R23, [R11] ;  /* 0x000000000b177984 */ /* 0x000ee80000000800 */
[----:B0-----:R4:W-:Y:S04]  /*53e0*/  STG.E desc[UR6][R2.64+-0x1000], R5 ;  /* 0xfff0000502007986 */ /* 0x0019e8000c101906 */
[----:B-1----:R4:W-:Y:S04]  /*53f0*/  STG.E desc[UR6][R2.64+-0x800], R13 ;  /* 0xfff8000d02007986 */ /* 0x0029e8000c101906 */
[----:B--2---:R4:W-:Y:S04]  /*5400*/  STG.E desc[UR6][R2.64], R17 ;  /* 0x0000001102007986 */ /* 0x0049e8000c101906 */
[----:B---3--:R4:W-:Y:S02]  /*5410*/  STG.E desc[UR6][R2.64+0x800], R23 ;  /* 0x0008001702007986 */ /* 0x0089e4000c101906 */
.L_x_363:
[----:B------:R-:W-:Y:S05]  /*5420*/  BSYNC.RECONVERGENT B0 ;  /* 0x0000000000007941 */ /* 0x000fea0003800200 */
.L_x_362:
[----:B------:R-:W1:Y:S01]  /*5430*/  LDCU.64 UR4, c[0x0][0x390] ;  /* 0x00007200ff0477ac */ /* 0x000e620008000a00 */
[CC--:B0---4-:R-:W-:Y:S02]  /*5440*/  IADD3 R3, P3, PT, R77.reuse, R84.reuse, RZ ;  /* 0x000000544d037210 */ /* 0x0d1fe40007f7e0ff */
[----:B------:R-:W-:Y:S02]  /*5450*/  SHF.R.S32.HI R2, RZ, 0x1f, R75 ;  /* 0x0000001fff027819 */ /* 0x000fe4000001144b */
[----:B------:R-:W-:Y:S02]  /*5460*/  LEA.HI.X.SX32 R4, R77, RZ, 0x1, P3 ;  /* 0x000000ff4d047211 */ /* 0x000fe400018f0eff */
[----:B------:R-:W-:Y:S02]  /*5470*/  IADD3 R9, P3, PT, -R75, R84, RZ ;  /* 0x000000544b097210 */ /* 0x000fe40007f7e1ff */
[----:B------:R-:W-:Y:S01]  /*5480*/  P2R R81, PR, RZ, 0x2 ;  /* 0x00000002ff517803 */ /* 0x000fe20000000000 */
[C---:B------:R-:W-:Y:S01]  /*5490*/  VIADD R50, R84.reuse, 0x200 ;  /* 0x0000020054327836 */ /* 0x040fe20000000000 */
[C---:B------:R-:W-:Y:S01]  /*54a0*/  LOP3.LUT R54, R84.reuse, 0x1400, RZ, 0xfc, !PT ;  /* 0x0000140054367812 */ /* 0x040fe200078efcff */
[----:B------:R-:W-:Y:S01]  /*54b0*/  IMAD.X R11, RZ, RZ, ~R2, P3 ;  /* 0x000000ffff0b7224 */ /* 0x000fe200018e0e02 */
[----:B------:R-:W-:-:S02]  /*54c0*/  LOP3.LUT R58, R84, 0x1800, RZ, 0xfc, !PT ;  /* 0x00001800543a7812 */ /* 0x000fc400078efcff */
[C---:B------:R-:W-:Y:S02]  /*54d0*/  LOP3.LUT R62, R84.reuse, 0x1c00, RZ, 0xfc, !PT ;  /* 0x00001c00543e7812 */ /* 0x040fe400078efcff */
[----:B------:R-:W-:Y:S02]  /*54e0*/  LOP3.LUT R64, R84, 0x2000, RZ, 0xfc, !PT ;  /* 0x0000200054407812 */ /* 0x000fe400078efcff */
[C---:B-1----:R-:W-:Y:S02]  /*54f0*/  LEA R2, P3, R3.reuse, UR4, 0x2 ;  /* 0x0000000403027c11 */ /* 0x042fe4000f8610ff */
[----:B------:R-:W-:Y:S02]  /*5500*/  LOP3.LUT P1, RZ, R78, 0x800, RZ, 0xc0, !PT ;  /* 0x000008004eff7812 */ /* 0x000fe4000782c0ff */
[----:B------:R-:W-:Y:S02]  /*5510*/  LEA.HI.X R3, R3, UR5, R4, 0x2, P3 ;  /* 0x0000000503037c11 */ /* 0x000fe400098f1404 */
[----:B------:R-:W0:Y:S01]  /*5520*/  LDC.64 R4, c[0x0][0x398] ;  /* 0x0000e600ff047b82 */ /* 0x000e220000000a00 */
[----:B------:R-:W-:-:S02]  /*5530*/  P2R R72, PR, RZ, 0x2 ;  /* 0x00000002ff487803 */ /* 0x000fc40000000000 */
[C---:B------:R-:W-:Y:S02]  /*5540*/  LOP3.LUT P1, RZ, R78.reuse, 0x1, RZ, 0xc0, !PT ;  /* 0x000000014eff7812 */ /* 0x040fe4000782c0ff */
[----:B------:R-:W-:Y:S02]  /*5550*/  P2R R80, PR, RZ, 0x4 ;  /* 0x00000004ff507803 */ /* 0x000fe40000000000 */
[----:B------:R-:W-:Y:S02]  /*5560*/  P2R R69, PR, RZ, 0x2 ;  /* 0x00000002ff457803 */ /* 0x000fe40000000000 */
[C---:B------:R-:W-:Y:S02]  /*5570*/  LOP3.LUT P1, RZ, R78.reuse, 0x4, RZ, 0xc0, !PT ;  /* 0x000000044eff7812 */ /* 0x040fe4000782c0ff */
[----:B------:R-:W-:Y:S02]  /*5580*/  LOP3.LUT P2, RZ, R78, 0x1000, RZ, 0xc0, !PT ;  /* 0x000010004eff7812 */ /* 0x000fe4000784c0ff */
[----:B------:R-:W-:-:S02]  /*5590*/  P2R R82, PR, RZ, 0x1 ;  /* 0x00000001ff527803 */ /* 0x000fc40000000000 */
[----:B------:R-:W-:Y:S02]  /*55a0*/  P2R R71, PR, RZ, 0x4 ;  /* 0x00000004ff477803 */ /* 0x000fe40000000000 */
[C---:B------:R-:W-:Y:S02]  /*55b0*/  LOP3.LUT P2, RZ, R78.reuse, 0x2000, RZ, 0xc0, !PT ;  /* 0x000020004eff7812 */ /* 0x040fe4000784c0ff */
[C---:B------:R-:W-:Y:S02]  /*55c0*/  LOP3.LUT P0, RZ, R78.reuse, 0x400, RZ, 0xc0, !PT ;  /* 0x000004004eff7812 */ /* 0x040fe4000780c0ff */
[----:B------:R-:W-:Y:S02]  /*55d0*/  P2R R86, PR, RZ, 0x40 ;  /* 0x00000040ff567803 */ /* 0x000fe40000000000 */
[----:B------:R-:W-:Y:S01]  /*55e0*/  LOP3.LUT P4, RZ, R78, 0x40, RZ, 0xc0, !PT ;  /* 0x000000404eff7812 */ /* 0x000fe2000788c0ff */
[----:B0-----:R-:W-:Y:S01]  /*55f0*/  IMAD.WIDE R76, R76, 0x4, R4 ;  /* 0x000000044c4c7825 */ /* 0x001fe200078e0204 */
[----:B------:R-:W-:-:S02]  /*5600*/  @P1 SEL R68, R73, R70, P2 ;  /* 0x0000004649441207 */ /* 0x000fc40001000000 */
[----:B------:R-:W-:Y:S02]  /*5610*/  LOP3.LUT P6, RZ, R78, 0x100, RZ, 0xc0, !PT ;  /* 0x000001004eff7812 */ /* 0x000fe400078cc0ff */
[----:B------:R-:W-:Y:S02]  /*5620*/  LEA R4, P3, R9, R76, 0x2 ;  /* 0x0000004c09047211 */ /* 0x000fe400078610ff */
[----:B------:R-:W-:Y:S02]  /*5630*/  ISETP.NE.AND P1, PT, R69, RZ, PT ;  /* 0x000000ff4500720c */ /* 0x000fe40003f25270 */
[----:B------:R-:W-:Y:S02]  /*5640*/  LEA.HI.X R5, R9, R77, R11, 0x2, P3 ;  /* 0x0000004d09057211 */ /* 0x000fe400018f140b */
[----:B------:R-:W-:Y:S02]  /*5650*/  ISETP.GE.AND P3, PT, R84, R75, PT ;  /* 0x0000004b5400720c */ /* 0x000fe40003f66270 */
[----:B------:R-:W-:-:S02]  /*5660*/  ISETP.NE.AND P2, PT, R71, RZ, PT ;  /* 0x000000ff4700720c */ /* 0x000fc40003f45270 */
[----:B------:R-:W-:Y:S02]  /*5670*/  P2R R83, PR, RZ, 0x40 ;  /* 0x00000040ff537803 */ /* 0x000fe40000000000 */
[C---:B------:R-:W-:Y:S02]  /*5680*/  LOP3.LUT P6, RZ, R78.reuse, 0x10, RZ, 0xc0, !PT ;  /* 0x000000104eff7812 */ /* 0x040fe400078cc0ff */
[----:B------:R-:W-:Y:S02]  /*5690*/  P2R R85, PR, RZ, 0x10 ;  /* 0x00000010ff557803 */ /* 0x000fe40000000000 */
[----:B------:R-:W-:-:S03]  /*56a0*/  LOP3.LUT P5, RZ, R78, 0x20, RZ, 0xc0, !PT ;  /* 0x000000204eff7812 */ /* 0x000fc600078ac0ff */
[----:B------:R0:W5:Y:S01]  /*56b0*/  @!P3 LDG.E R9, desc[UR6][R2.64] ;  /* 0x000000060209b981 */ /* 0x000162000c1e1900 */
[----:B------:R-:W-:Y:S01]  /*56c0*/  @P3 IMAD.IADD R11, R84, 0x1, -R75 ;  /* 0x00000001540b3824 */ /* 0x000fe200078e0a4b */
[----:B------:R-:W-:Y:S02]  /*56d0*/  @P1 SEL R66, R66, R67, P2 ;  /* 0x0000004342421207 */ /* 0x000fe40001000000 */
[----:B------:R-:W-:Y:S01]  /*56e0*/  LOP3.LUT P4, RZ, R78, 0x200, RZ, 0xc0, !PT ;  /* 0x000002004eff7812 */ /* 0x000fe2000788c0ff */
[----:B------:R-:W-:-:S05]  /*56f0*/  @P3 IMAD.WIDE R76, R11, 0x4, R76 ;  /* 0x000000040b4c3825 */ /* 0x000fca00078e024c */
[----:B------:R0:W5:Y:S01]  /*5700*/  @P3 LDG.E R9, desc[UR6][R76.64] ;  /* 0x000000064c093981 */ /* 0x000162000c1e1900 */
[----:B------:R-:W-:-:S13]  /*5710*/  ISETP.GE.AND P3, PT, R50, R75, PT ;  /* 0x0000004b3200720c */ /* 0x000fda0003f66270 */
[----:B------:R0:W5:Y:S01]  /*5720*/  @P3 LDG.E R11, desc[UR6][R4.64+0x800] ;  /* 0x00080006040b3981 */ /* 0x000162000c1e1900 */
[----:B------:R-:W-:-:S03]  /*5730*/  LOP3.LUT R50, R84, 0x400, RZ, 0xfc, !PT ;  /* 0x0000040054327812 */ /* 0x000fc600078efcff */
[----:B------:R0:W5:Y:S01]  /*5740*/  @!P3 LDG.E R11, desc[UR6][R2.64+0x800] ;  /* 0x00080006020bb981 */ /* 0x000162000c1e1900 */
[----:B------:R-:W-:-:S13]  /*5750*/  ISETP.GE.AND P3, PT, R50, R75, PT ;  /* 0x0000004b3200720c */ /* 0x000fda0003f66270 */
[----:B------:R0:W5:Y:S01]  /*5760*/  @P3 LDG.E R13, desc[UR6][R4.64+0x1000] ;  /* 0x00100006040d3981 */ /* 0x000162000c1e1900 */
[----:B------:R-:W-:-:S03]  /*5770*/  VIADD R50, R84, 0x600 ;  /* 0x0000060054327836 */ /* 0x000fc60000000000 */
[----:B------:R0:W5:Y:S02]  /*5780*/  @!P3 LDG.E R13, desc[UR6][R2.64+0x1000] ;  /* 0x00100006020db981 */ /* 0x000164000c1e1900 */
        /* <DEDUP_REMOVED lines=25> */
[----:B------:R0:W5:Y:S04]  /*5920*/  @P3 LDG.E R50, desc[UR6][R4.64+0x4800] ;  /* 0x0048000604323981 */ /* 0x000168000c1e1900 */
        /* <DEDUP_REMOVED lines=24> */
[----:B------:R-:W-:Y:S01]  /*5ab0*/  VIADD R64, R84, 0x2200 ;  /* 0x0000220054407836 */ /* 0x000fe20000000000 */
        /* <DEDUP_REMOVED lines=12> */
[----:B------:R-:W-:Y:S02]  /*5b80*/  ISETP.NE.AND P4, PT, R6, RZ, PT ;  /* 0x000000ff0600720c */ /* 0x000fe40003f85270 */
[C---:B------:R-:W-:Y:S01]  /*5b90*/  LOP3.LUT R6, R84.reuse, 0x2400, RZ, 0xfc, !PT ;  /* 0x0000240054067812 */ /* 0x040fe200078efcff */
[----:B------:R-:W-:Y:S01]  /*5ba0*/  BSSY.RECONVERGENT B0, `(.L_x_372) ;  /* 0x000001f000007945 */ /* 0x000fe20003800200 */
[----:B------:R-:W-:Y:S01]  /*5bb0*/  IMAD R70, R84, 0x4, R65 ;  /* 0x0000000454467824 */ /* 0x000fe200078e0241 */
[----:B------:R0:W5:Y:S01]  /*5bc0*/  @!P3 LDG.E R64, desc[UR6][R2.64+0x8800] ;  /* 0x008800060240b981 */ /* 0x000162000c1e1900 */
[C---:B------:R-:W-:Y:S02]  /*5bd0*/  LOP3.LUT P3, RZ, R78.reuse, 0x80, RZ, 0xc0, !PT ;  /* 0x000000804eff7812 */ /* 0x040fe4000786c0ff */
[----:B------:R-:W-:-:S04]  /*5be0*/  LOP3.LUT R78, R78, 0xffffffef, RZ, 0xc0, !PT ;  /* 0xffffffef4e4e7812 */ /* 0x000fc800078ec0ff */
[----:B------:R-:W-:Y:S02]  /*5bf0*/  @P6 LOP3.LUT R78, R78, 0x10, RZ, 0xfc, !PT ;  /* 0x000000104e4e6812 */ /* 0x000fe400078efcff */
[----:B------:R-:W-:-:S04]  /*5c00*/  ISETP.NE.AND P6, PT, R83, RZ, PT ;  /* 0x000000ff5300720c */ /* 0x000fc80003fc5270 */
[----:B------:R-:W-:Y:S02]  /*5c10*/  @P4 SEL R42, R42, R43, P6 ;  /* 0x0000002b2a2a4207 */ /* 0x000fe40003000000 */
[----:B------:R-:W-:Y:S02]  /*5c20*/  ISETP.NE.AND P6, PT, R41, RZ, PT ;  /* 0x000000ff2900720c */ /* 0x000fe40003fc5270 */
[----:B------:R-:W-:-:S11]  /*5c30*/  LOP3.LUT R78, R78, 0xfffffff7, RZ, 0xc0, !PT ;  /* 0xfffffff74e4e7812 */ /* 0x000fd600078ec0ff */
[----:B------:R-:W-:Y:S02]  /*5c40*/  @P6 SEL R36, R36, R37, P3 ;  /* 0x0000002524246207 */ /* 0x000fe40001800000 */
[----:B------:R-:W-:Y:S02]  /*5c50*/  ISETP.NE.AND P3, PT, R31, RZ, PT ;  /* 0x000000ff1f00720c */ /* 0x000fe40003f65270 */
[----:B------:R-:W-:Y:S02]  /*5c60*/  @P4 LOP3.LUT R78, R78, 0x8, RZ, 0xfc, !PT ;  /* 0x000000084e4e4812 */ /* 0x000fe400078efcff */
[----:B------:R-:W-:-:S09]  /*5c70*/  ISETP.NE.AND P4, PT, R85, RZ, PT ;  /* 0x000000ff5500720c */ /* 0x000fd20003f85270 */
        /* <DEDUP_REMOVED lines=8> */
[----:B------:R-:W-:-:S13]  /*5d00*/  LOP3.LUT P6, RZ, R78, 0x4, RZ, 0xc0, !PT ;  /* 0x000000044eff7812 */ /* 0x000fda00078cc0ff */
[C---:B------:R-:W-:Y:S02]  /*5d10*/  @P6 VIADD R7, R32.reuse, 0x1 ;  /* 0x0000000120076836 */ /* 0x040fe40000000000 */
[----:B------:R-:W-:Y:S02]  /*5d20*/  @P6 IMAD R72, R32, 0x4, R65 ;  /* 0x0000000420486824 */ /* 0x000fe400078e0241 */
[----:B------:R-:W-:Y:S01]  /*5d30*/  @P6 IMAD.MOV.U32 R32, RZ, RZ, R7 ;  /* 0x000000ffff206224 */ /* 0x000fe200078e0007 */
[----:B------:R-:W-:-:S13]  /*5d40*/  ISETP.GE.AND P6, PT, R6, R74, PT ;  /* 0x0000004a0600720c */ /* 0x000fda0003fc6270 */
[----:B0-----:R-:W-:Y:S05]  /*5d50*/  @P6 BRA `(.L_x_373) ;  /* 0x00000000000c6947 */ /* 0x001fea0003800000 */
[----:B------:R-:W-:-:S13]  /*5d60*/  ISETP.GE.AND P6, PT, R6, R75, PT ;  /* 0x0000004b0600720c */ /* 0x000fda0003fc6270 */
[----:B------:R0:W5:Y:S04]  /*5d70*/  @!P6 LDG.E R6, desc[UR6][R2.64+0x9000] ;  /* 0x009000060206e981 */ /* 0x000168000c1e1900 */
[----:B------:R0:W5:Y:S02]  /*5d80*/  @P6 LDG.E R6, desc[UR6][R4.64+0x9000] ;  /* 0x0090000604066981 */ /* 0x000164000c1e1900 */
.L_x_373:
[----:B------:R-:W-:Y:S05]  /*5d90*/  BSYNC.RECONVERGENT B0 ;  /* 0x0000000000007941 */ /* 0x000fea0003800200 */
.L_x_372:
[----:B------:R-:W-:Y:S01]  /*5da0*/  BAR.SYNC.DEFER_BLOCKING 0x0 ;  /* 0x0000000000007b1d */ /* 0x000fe20000010000 */
[----:B0-----:R-:W-:Y:S01]  /*5db0*/  P2R R3, PR, RZ, 0x10 ;  /* 0x00000010ff037803 */ /* 0x001fe20000000000 */
[--C-:B------:R-:W-:Y:S01]  /*5dc0*/  @P2 IMAD R60, R60, 0x4, R65.reuse ;  /* 0x000000043c3c2824 */ /* 0x100fe200078e0241 */
[----:B------:R-:W-:Y:S01]  /*5dd0*/  LOP3.LUT P4, RZ, R78, 0x1, RZ, 0xc0, !PT ;  /* 0x000000014eff7812 */ /* 0x000fe2000788c0ff */
[--C-:B------:R-:W-:Y:S01]  /*5de0*/  @P1 IMAD R56, R56, 0x4, R65.reuse ;  /* 0x0000000438381824 */ /* 0x100fe200078e0241 */
[----:B------:R-:W-:Y:S01]  /*5df0*/  P2R R2, PR, RZ, 0x8 ;  /* 0x00000008ff027803 */ /* 0x000fe20000000000 */
[----:B------:R-:W-:Y:S01]  /*5e00*/  @P0 IMAD R52, R52, 0x4, R65 ;  /* 0x0000000434340824 */ /* 0x000fe200078e0241 */
[C---:B------:R-:W-:Y:S02]  /*5e10*/  LOP3.LUT P3, RZ, R78.reuse, 0x4, RZ, 0xc0, !PT ;  /* 0x000000044eff7812 */ /* 0x040fe4000786c0ff */
[----:B------:R-:W-:Y:S02]  /*5e20*/  P2R R4, PR, RZ, 0x20 ;  /* 0x00000020ff047803 */ /* 0x000fe40000000000 */
[----:B------:R-:W-:-:S02]  /*5e30*/  LOP3.LUT P5, RZ, R78, 0x8, RZ, 0xc0, !PT ;  /* 0x000000084eff7812 */ /* 0x000fc400078ac0ff */
[----:B------:R-:W-:Y:S02]  /*5e40*/  P2R R5, PR, RZ, 0x4 ;  /* 0x00000004ff057803 */ /* 0x000fe40000000000 */
[----:B------:R-:W-:Y:S01]  /*5e50*/  LOP3.LUT P6, RZ, R78, 0x2, RZ, 0xc0, !PT ;  /* 0x000000024eff7812 */ /* 0x000fe200078cc0ff */
[----:B------:R-:W-:-:S04]  /*5e60*/  @P4 IMAD R66, R66, 0x4, R65 ;  /* 0x0000000442424824 */ /* 0x000fc800078e0241 */
[--C-:B------:R-:W-:Y:S01]  /*5e70*/  @P3 IMAD R68, R68, 0x4, R65.reuse ;  /* 0x0000000444443824 */ /* 0x100fe200078e0241 */
[----:B-----5:R-:W-:Y:S03]  /*5e80*/  STS [R70+0x800], R9 ;  /* 0x0008000946007388 */ /* 0x020fe60000000800 */
[--C-:B------:R-:W-:Y:S01]  /*5e90*/  @P5 IMAD R42, R42, 0x4, R65.reuse ;  /* 0x000000042a2a5824 */ /* 0x100fe200078e0241 */
[----:B------:R-:W-:Y:S03]  /*5ea0*/  STS [R70+0x1000], R11 ;  /* 0x0010000b46007388 */ /* 0x000fe60000000800 */
        /* <DEDUP_REMOVED lines=19> */
[----:B------:R-:W-:Y:S01]  /*5fe0*/  @P4 LDS R11, [R66+0x800] ;  /* 0x00080000420b4984 */ /* 0x000fe20000000800 */
[----:B------:R-:W-:-:S03]  /*5ff0*/  ISETP.NE.AND P4, PT, R33, RZ, PT ;  /* 0x000000ff2100720c */ /* 0x000fc60003f85270 */
[----:B------:R-:W-:Y:S01]  /*6000*/  @P2 LDS R13, [R60+0x800] ;  /* 0x000800003c0d2984 */ /* 0x000fe20000000800 */
[----:B------:R-:W-:-:S03]  /*6010*/  ISETP.NE.AND P2, PT, R34, RZ, PT ;  /* 0x000000ff2200720c */ /* 0x000fc60003f45270 */
[----:B------:R-:W0:Y:S01]  /*6020*/  @P3 LDS R9, [R68+0x800] ;  /* 0x0008000044093984 */ /* 0x000e220000000800 */
[----:B------:R-:W-:Y:S02]  /*6030*/  ISETP.NE.AND P3, PT, R2, RZ, PT ;  /* 0x000000ff0200720c */ /* 0x000fe40003f65270 */
[----:B------:R-:W-:Y:S01]  /*6040*/  P2R R2, PR, RZ, 0x2 ;  /* 0x00000002ff027803 */ /* 0x000fe20000000000 */
[----:B------:R-:W1:Y:S01]  /*6050*/  @P1 LDS R17, [R56+0x800] ;  /* 0x0008000038111984 */ /* 0x000e620000000800 */
[----:B------:R-:W-:Y:S01]  /*6060*/  LOP3.LUT P1, RZ, R78, 0x10, RZ, 0xc0, !PT ;  /* 0x000000104eff7812 */ /* 0x000fe2000782c0ff */
[--C-:B------:R-:W-:Y:S01]  /*6070*/  @P4 IMAD R46, R46, 0x4, R65.reuse ;  /* 0x000000042e2e4824 */ /* 0x100fe200078e0241 */
[----:B------:R-:W-:Y:S01]  /*6080*/  LOP3.LUT R78, R78, 0xfffffbff, RZ, 0xc0, !PT ;  /* 0xfffffbff4e4e7812 */ /* 0x000fe200078ec0ff */
[----:B------:R-:W-:Y:S01]  /*6090*/  @P5 LDS R47, [R42+0x800] ;  /* 0x000800002a2f5984 */ /* 0x000fe20000000800 */
[----:B------:R-:W-:Y:S01]  /*60a0*/  ISETP.NE.AND P5, PT, R44, RZ, PT ;  /* 0x000000ff2c00720c */ /* 0x000fe20003fa5270 */
[--C-:B------:R-:W-:Y:S01]  /*60b0*/  @P2 IMAD R40, R40, 0x4, R65.reuse ;  /* 0x0000000428282824 */ /* 0x100fe200078e0241 */
[----:B------:R-:W-:Y:S01]  /*60c0*/  @P4 LOP3.LUT R78, R78, 0x400, RZ, 0xfc, !PT ;  /* 0x000004004e4e4812 */ /* 0x000fe200078efcff */
[----:B------:R-:W-:Y:S01]  /*60d0*/  @P4 LDS R29, [R46+0x800] ;  /* 0x000800002e1d4984 */ /* 0x000fe20000000800 */
[----:B------:R-:W-:Y:S01]  /*60e0*/  P2R R19, PR, RZ, 0x8 ;  /* 0x00000008ff137803 */ /* 0x000fe20000000000 */
        /* <DEDUP_REMOVED lines=8> */
[----:B------:R-:W-:Y:S01]  /*6170*/  @P5 IMAD R30, R30, 0x4, R65 ;  /* 0x000000041e1e5824 */ /* 0x000fe200078e0241 */
[----:B------:R-:W-:Y:S01]  /*6180*/  LOP3.LUT R78, R78, 0xfffffeff, RZ, 0xc0, !PT ;  /* 0xfffffeff4e4e7812 */ /* 0x000fe200078ec0ff */
[----:B------:R-:W-:Y:S01]  /*6190*/  @P1 LDS R39, [R48+0x800] ;  /* 0x0008000030271984 */ /* 0x000fe20000000800 */
[----:B------:R-:W-:-:S02]  /*61a0*/  ISETP.NE.AND P1, PT, R28, RZ, PT ;  /* 0x000000ff1c00720c */ /* 0x000fc40003f25270 */
        /* <DEDUP_REMOVED lines=9> */
[----:B------:R-:W2:Y:S01]  /*6240*/  @P0 LDS R23, [R52+0x800] ;  /* 0x0008000034170984 */ /* 0x000ea20000000800 */
[----:B------:R-:W-:Y:S01]  /*6250*/  P2R R15, PR, RZ, 0x10 ;  /* 0x00000010ff0f7803 */ /* 0x000fe20000000000 */
[--C-:B------:R-:W-:Y:S01]  /*6260*/  @P1 IMAD R18, R18, 0x4, R65.reuse ;  /* 0x0000000412121824 */ /* 0x100fe200078e0241 */
[----:B------:R-:W-:Y:S01]  /*6270*/  LOP3.LUT R78, R78, 0xffffffbf, RZ, 0xc0, !PT ;  /* 0xffffffbf4e4e7812 */ /* 0x000fe200078ec0ff */
[----:B------:R-:W3:Y:S01]  /*6280*/  @P2 LDS R54, [R24+0x800] ;  /* 0x0008000018362984 */ /* 0x000ee20000000800 */
[----:B------:R-:W-:Y:S01]  /*6290*/  ISETP.NE.AND P2, PT, R0, RZ, PT ;  /* 0x000000ff0000720c */ /* 0x000fe20003f45270 */
[--C-:B------:R-:W-:Y:S01]  /*62a0*/  @P5 IMAD R14, R14, 0x4, R65.reuse ;  /* 0x000000040e0e5824 */ /* 0x100fe200078e0241 */
[----:B------:R-:W-:Y:S01]  /*62b0*/  @P1 LOP3.LUT R78, R78, 0x40, RZ, 0xfc, !PT ;  /* 0x000000404e4e1812 */ /* 0x000fe200078efcff */
[----:B------:R-:W4:Y:S01]  /*62c0*/  @P1 LDS R58, [R18+0x800] ;  /* 0x00080000123a1984 */ /* 0x000f220000000800 */
[----:B------:R-:W-:Y:S01]  /*62d0*/  ISETP.NE.AND P1, PT, R22, RZ, PT ;  /* 0x000000ff1600720c */ /* 0x000fe20003f25270 */
[----:B------:R-:W-:Y:S01]  /*62e0*/  @P6 IMAD R10, R10, 0x4, R65 ;  /* 0x000000040a0a6824 */ /* 0x000fe200078e0241 */
[C---:B------:R-:W-:Y:S01]  /*62f0*/  LOP3.LUT P3, RZ, R78.reuse, 0x1, RZ, 0xc0, !PT ;  /* 0x000000014eff7812 */ /* 0x040fe2000786c0ff */
[----:B------:R-:W4:Y:S01]  /*6300*/  @P4 LDS R59, [R20+0x800] ;  /* 0x00080000143b4984 */ /* 0x000f220000000800 */
[----:B------:R-:W-:-:S02]  /*6310*/  LOP3.LUT R78, R78, 0xffffffdf, RZ, 0xc0, !PT ;  /* 0xffffffdf4e4e7812 */ /* 0x000fc400078ec0ff */
[----:B------:R-:W-:Y:S01]  /*6320*/  P2R R7, PR, RZ, 0x40 ;  /* 0x00000040ff077803 */ /* 0x000fe20000000000 */
[----:B------:R-:W-:Y:S02]  /*6330*/  @P5 LDS R63, [R14+0x800] ;  /* 0x000800000e3f5984 */ /* 0x000fe40000000800 */
[--C-:B------:R-:W-:Y:S02]  /*6340*/  @P2 IMAD R8, R8, 0x4, R65.reuse ;  /* 0x0000000408082824 */ /* 0x100fe400078e0241 */
[----:B------:R-:W-:Y:S02]  /*6350*/  @P6 LDS R64, [R10+0x800] ;  /* 0x000800000a406984 */ /* 0x000fe40000000800 */
[----:B------:R-:W-:Y:S01]  /*6360*/  @P1 LOP3.LUT R78, R78, 0x20, RZ, 0xfc, !PT ;  /* 0x000000204e4e1812 */ /* 0x000fe200078efcff */
[----:B------:R-:W-:Y:S01]  /*6370*/  @P1 IMAD R12, R12, 0x4, R65 ;  /* 0x000000040c0c1824 */ /* 0x000fe200078e0241 */
[----:B------:R-:W-:Y:S01]  /*6380*/  @P2 LDS R6, [R8+0x800] ;  /* 0x0008000008062984 */ /* 0x000fe20000000800 */
[----:B------:R-:W-:Y:S01]  /*6390*/  @P3 VIADD R0, R32, 0x1 ;  /* 0x0000000120003836 */ /* 0x000fe20000000000 */
[----:B------:R-:W-:-:S02]  /*63a0*/  LOP3.LUT R78, R78, 0xfffff7ff, RZ, 0xc0, !PT ;  /* 0xfffff7ff4e4e7812 */ /* 0x000fc400078ec0ff */
[----:B------:R0:W4:Y:S01]  /*63b0*/  @P1 LDS R62, [R12+0x800] ;  /* 0x000800000c3e1984 */ /* 0x0001220000000800 */
[----:B------:R-:W-:Y:S01]  /*63c0*/  BAR.SYNC.DEFER_BLOCKING 0x0 ;  /* 0x0000000000007b1d */ /* 0x000fe20000010000 */
[----:B------:R-:W-:Y:S02]  /*63d0*/  @P2 LOP3.LUT R78, R78, 0x800, RZ, 0xfc, !PT ;  /* 0x000008004e4e2812 */ /* 0x000fe400078efcff */
[----:B------:R-:W-:Y:S02]  /*63e0*/  ISETP.NE.AND P2, PT, R5, RZ, PT ;  /* 0x000000ff0500720c */ /* 0x000fe40003f45270 */
[----:B------:R-:W-:Y:S01]  /*63f0*/  ISETP.NE.AND P1, PT, R2, RZ, PT ;  /* 0x000000ff0200720c */ /* 0x000fe20003f25270 */
[----:B------:R-:W-:Y:S01]  /*6400*/  @P3 IMAD R2, R32, 0x4, R65 ;  /* 0x0000000420023824 */ /* 0x000fe200078e0241 */
[C---:B------:R-:W-:Y:S01]  /*6410*/  LOP3.LUT P4, RZ, R78.reuse, 0x4, RZ, 0xc0, !PT ;  /* 0x000000044eff7812 */ /* 0x040fe2000788c0ff */
[----:B------:R-:W-:Y:S01]  /*6420*/  @P3 IMAD.MOV.U32 R32, RZ, RZ, R0 ;  /* 0x000000ffff203224 */ /* 0x000fe200078e0000 */
[----:B------:R-:W-:-:S02]  /*6430*/  LOP3.LUT P6, RZ, R78, 0x200, RZ, 0xc0, !PT ;  /* 0x000002004eff7812 */ /* 0x000fc400078cc0ff */
[----:B0-----:R-:W-:Y:S02]  /*6440*/  P2R R12, PR, RZ, 0x20 ;  /* 0x00000020ff0c7803 */ /* 0x001fe40000000000 */
[----:B------:R-:W-:Y:S02]  /*6450*/  P2R R3, PR, RZ, 0x40 ;  /* 0x00000040ff037803 */ /* 0x000fe40000000000 */
[----:B------:R-:W-:Y:S01]  /*6460*/  LOP3.LUT P6, RZ, R78, 0x400, RZ, 0xc0, !PT ;  /* 0x000004004eff7812 */ /* 0x000fe200078cc0ff */
[----:B------:R-:W-:Y:S01]  /*6470*/  @P2 VIADD R0, R32, 0x1 ;  /* 0x0000000120002836 */ /* 0x000fe20000000000 */
[----:B------:R-:W-:Y:S01]  /*6480*/  LOP3.LUT P5, RZ, R78, 0x100, RZ, 0xc0, !PT ;  /* 0x000001004eff7812 */ /* 0x000fe200078ac0ff */
[----:B------:R-:W-:Y:S02]  /*6490*/  @P2 IMAD R4, R32, 0x4, R65 ;  /* 0x0000000420042824 */ /* 0x000fe400078e0241 */
[----:B------:R-:W-:-:S04]  /*64a0*/  @P2 IMAD.MOV.U32 R32, RZ, RZ, R0 ;  /* 0x000000ffff202224 */ /* 0x000fc800078e0000 */
[C---:B------:R-:W-:Y:S01]  /*64b0*/  @P1 VIADD R0, R32.reuse, 0x1 ;  /* 0x0000000120001836 */ /* 0x040fe20000000000 */
[----:B------:R-:W-:Y:S01]  /*64c0*/  @P4 STS [R72+0x800], R9 ;  /* 0x0008000948004388 */ /* 0x000fe20000000800 */
[--C-:B------:R-:W-:Y:S01]  /*64d0*/  @P1 IMAD R8, R32, 0x4, R65.reuse ;  /* 0x0000000420081824 */ /* 0x100fe200078e0241 */
[C---:B------:R-:W-:Y:S01]  /*64e0*/  LOP3.LUT P4, RZ, R78.reuse, 0x2, RZ, 0xc0, !PT ;  /* 0x000000024eff7812 */ /* 0x040fe2000788c0ff */
[----:B------:R-:W-:Y:S01]  /*64f0*/  @P1 IMAD.MOV.U32 R32, RZ, RZ, R0 ;  /* 0x000000ffff201224 */ /* 0x000fe200078e0000 */
[----:B------:R0:W-:Y:S01]  /*6500*/  @P3 STS [R2+0x800], R11 ;  /* 0x0008000b02003388 */ /* 0x0001e20000000800 */
[----:B------:R-:W-:Y:S02]  /*6510*/  LOP3.LUT P3, RZ, R78, 0x80, RZ, 0xc0, !PT ;  /* 0x000000804eff7812 */ /* 0x000fe4000786c0ff */
[C---:B------:R-:W-:Y:S01]  /*6520*/  @P0 VIADD R0, R32.reuse, 0x1 ;  /* 0x0000000120000836 */ /* 0x040fe20000000000 */
[----:B------:R3:W-:Y:S01]  /*6530*/  @P2 STS [R4+0x800], R13 ;  /* 0x0008000d04002388 */ /* 0x0007e20000000800 */
[----:B------:R-:W-:Y:S01]  /*6540*/  @P0 IMAD R10, R32, 0x4, R65 ;  /* 0x00000004200a0824 */ /* 0x000fe200078e0241 */
[C---:B------:R-:W-:Y:S01]  /*6550*/  LOP3.LUT P2, RZ, R78.reuse, 0x8, RZ, 0xc0, !PT ;  /* 0x000000084eff7812 */ /* 0x040fe2000784c0ff */
[----:B------:R-:W-:Y:S01]  /*6560*/  @P0 IMAD.MOV.U32 R32, RZ, RZ, R0 ;  /* 0x000000ffff200224 */ /* 0x000fe200078e0000 */
[----:B-1----:R1:W-:Y:S01]  /*6570*/  @P1 STS [R8+0x800], R17 ;  /* 0x0008001108001388 */ /* 0x0023e20000000800 */
[----:B------:R-:W-:-:S02]  /*6580*/  LOP3.LUT P1, RZ, R78, 0x10, RZ, 0xc0, !PT ;  /* 0x000000104eff7812 */ /* 0x000fc4000782c0ff */
[C---:B0-----:R-:W-:Y:S01]  /*6590*/  @P6 IMAD R2, R32.reuse, 0x4, R65 ;  /* 0x0000000420026824 */ /* 0x041fe200078e0241 */
[----:B--2---:R0:W-:Y:S01]  /*65a0*/  @P0 STS [R10+0x800], R23 ;  /* 0x000800170a000388 */ /* 0x0041e20000000800 */
[----:B------:R-:W-:Y:S01]  /*65b0*/  @P6 VIADD R0, R32, 0x1 ;  /* 0x0000000120006836 */ /* 0x000fe20000000000 */
[----:B------:R-:W-:Y:S02]  /*65c0*/  LOP3.LUT P0, RZ, R78, 0x40, RZ, 0xc0, !PT ;  /* 0x000000404eff7812 */ /* 0x000fe4000780c0ff */
[----:B------:R2:W-:Y:S01]  /*65d0*/  @P6 STS [R2+0x800], R29 ;  /* 0x0008001d02006388 */ /* 0x0005e20000000800 */
[----:B------:R-:W-:Y:S01]  /*65e0*/  @P6 IMAD.MOV.U32 R32, RZ, RZ, R0 ;  /* 0x000000ffff206224 */ /* 0x000fe200078e0000 */
[----:B------:R-:W-:-:S04]  /*65f0*/  ISETP.NE.AND P6, PT, R3, RZ, PT ;  /* 0x000000ff0300720c */ /* 0x000fc80003fc5270 */
[C---:B------:R-:W-:Y:S02]  /*6600*/  @P1 VIADD R0, R32.reuse, 0x1 ;  /* 0x0000000120001836 */ /* 0x040fe40000000000 */
[----:B---3--:R-:W-:Y:S02]  /*6610*/  @P1 IMAD R4, R32, 0x4, R65 ;  /* 0x0000000420041824 */ /* 0x008fe400078e0241 */
[----:B------:R-:W-:-:S03]  /*6620*/  @P1 IMAD.MOV.U32 R32, RZ, RZ, R0 ;  /* 0x000000ffff201224 */ /* 0x000fc600078e0000 */
[----:B------:R3:W-:Y:S01]  /*6630*/  @P1 STS [R4+0x800], R39 ;  /* 0x0008002704001388 */ /* 0x0007e20000000800 */
[----:B------:R-:W-:Y:S01]  /*6640*/  LOP3.LUT P1, RZ, R78, 0x20, RZ, 0xc0, !PT ;  /* 0x000000204eff7812 */ /* 0x000fe2000782c0ff */
[C---:B------:R-:W-:Y:S02]  /*6650*/  @P6 VIADD R0, R32.reuse, 0x1 ;  /* 0x0000000120006836 */ /* 0x040fe40000000000 */
[----:B-1----:R-:W-:Y:S02]  /*6660*/  @P6 IMAD R8, R32, 0x4, R65 ;  /* 0x0000000420086824 */ /* 0x002fe400078e0241 */
[----:B------:R-:W-:-:S03]  /*6670*/  @P6 IMAD.MOV.U32 R32, RZ, RZ, R0 ;  /* 0x000000ffff206224 */ /* 0x000fc600078e0000 */
[----:B------:R-:W-:Y:S01]  /*6680*/  @P6 STS [R8+0x800], R45 ;  /* 0x0008002d08006388 */ /* 0x000fe20000000800 */
[C---:B------:R-:W-:Y:S01]  /*6690*/  @P2 VIADD R0, R32.reuse, 0x1 ;  /* 0x0000000120002836 */ /* 0x040fe20000000000 */
[----:B------:R-:W-:Y:S01]  /*66a0*/  ISETP.NE.AND P6, PT, R7, RZ, PT ;  /* 0x000000ff0700720c */ /* 0x000fe20003fc5270 */
[----:B0-----:R-:W-:Y:S02]  /*66b0*/  @P2 IMAD R10, R32, 0x4, R65 ;  /* 0x00000004200a2824 */ /* 0x001fe400078e0241 */
[----:B------:R-:W-:-:S03]  /*66c0*/  @P2 IMAD.MOV.U32 R32, RZ, RZ, R0 ;  /* 0x000000ffff202224 */ /* 0x000fc600078e0000 */
[----:B------:R-:W-:Y:S01]  /*66d0*/  @P2 STS [R10+0x800], R47 ;  /* 0x0008002f0a002388 */ /* 0x000fe20000000800 */
[----:B------:R-:W-:Y:S01]  /*66e0*/  @P5 VIADD R0, R32, 0x1 ;  /* 0x0000000120005836 */ /* 0x000fe20000000000 */
[----:B------:R-:W-:Y:S01]  /*66f0*/  LOP3.LUT P2, RZ, R78, 0x800, RZ, 0xc0, !PT ;  /* 0x000008004eff7812 */ /* 0x000fe2000784c0ff */
[----:B------:R-:W-:Y:S02]  /*6700*/  @P5 IMAD R3, R32, 0x4, R65 ;  /* 0x0000000420035824 */ /* 0x000fe400078e0241 */
[----:B------:R-:W-:-:S03]  /*6710*/  @P5 IMAD.MOV.U32 R32, RZ, RZ, R0 ;  /* 0x000000ffff205224 */ /* 0x000fc600078e0000 */
[----:B------:R-:W-:Y:S01]  /*6720*/  @P5 STS [R3+0x800], R50 ;  /* 0x0008003203005388 */ /* 0x000fe20000000800 */
[----:B------:R-:W-:Y:S01]  /*6730*/  @P4 VIADD R0, R32, 0x1 ;  /* 0x0000000120004836 */ /* 0x000fe20000000000 */
[----:B------:R-:W-:Y:S01]  /*6740*/  ISETP.NE.AND P5, PT, R12, RZ, PT ;  /* 0x000000ff0c00720c */ /* 0x000fe20003fa5270 */
[----:B--2---:R-:W-:Y:S02]  /*6750*/  @P4 IMAD R2, R32, 0x4, R65 ;  /* 0x0000000420024824 */ /* 0x004fe400078e0241 */
[----:B------:R-:W-:-:S03]  /*6760*/  @P4 IMAD.MOV.U32 R32, RZ, RZ, R0 ;  /* 0x000000ffff204224 */ /* 0x000fc600078e0000 */
[----:B------:R0:W-:Y:S01]  /*6770*/  @P4 STS [R2+0x800], R51 ;  /* 0x0008003302004388 */ /* 0x0001e20000000800 */
[C---:B------:R-:W-:Y:S01]  /*6780*/  @P3 IMAD R5, R32.reuse, 0x4, R65 ;  /* 0x0000000420053824 */ /* 0x040fe200078e0241 */
[----:B------:R-:W-:Y:S01]  /*6790*/  ISETP.NE.AND P4, PT, R15, RZ, PT ;  /* 0x000000ff0f00720c */ /* 0x000fe20003f85270 */
[----:B------:R-:W-:-:S03]  /*67a0*/  @P3 VIADD R0, R32, 0x1 ;  /* 0x0000000120003836 */ /* 0x000fc60000000000 */
[----:B------:R1:W-:Y:S01]  /*67b0*/  @P3 STS [R5+0x800], R54 ;  /* 0x0008003605003388 */ /* 0x0003e20000000800 */
[----:B------:R-:W-:Y:S01]  /*67c0*/  @P3 IMAD.MOV.U32 R32, RZ, RZ, R0 ;  /* 0x000000ffff203224 */ /* 0x000fe200078e0000 */
[----:B------:R-:W-:-:S13]  /*67d0*/  ISETP.NE.AND P3, PT, R19, RZ, PT ;  /* 0x000000ff1300720c */ /* 0x000fda0003f65270 */
[C---:B------:R-:W-:Y:S02]  /*67e0*/  @P3 VIADD R0, R32.reuse, 0x1 ;  /* 0x0000000120003836 */ /* 0x040fe40000000000 */
[----:B---3--:R-:W-:Y:S02]  /*67f0*/  @P3 IMAD R4, R32, 0x4, R65 ;  /* 0x0000000420043824 */ /* 0x008fe400078e0241 */
[----:B------:R-:W-:-:S03]  /*6800*/  @P3 IMAD.MOV.U32 R32, RZ, RZ, R0 ;  /* 0x000000ffff203224 */ /* 0x000fc600078e0000 */
[----:B------:R2:W-:Y:S01]  /*6810*/  @P3 STS [R4+0x800], R55 ;  /* 0x0008003704003388 */ /* 0x0005e20000000800 */
[----:B------:R-:W-:Y:S01]  /*6820*/  @P0 VIADD R0, R32, 0x1 ;  /* 0x0000000120000836 */ /* 0x000fe20000000000 */
[----:B------:R-:W-:Y:S01]  /*6830*/  LOP3.LUT P3, RZ, R78, 0x40, RZ, 0xc0, !PT ;  /* 0x000000404eff7812 */ /* 0x000fe2000786c0ff */
[----:B------:R-:W-:Y:S02]  /*6840*/  @P0 IMAD R7, R32, 0x4, R65 ;  /* 0x0000000420070824 */ /* 0x000fe400078e0241 */
[----:B------:R-:W-:Y:S01]  /*6850*/  @P0 IMAD.MOV.U32 R32, RZ, RZ, R0 ;  /* 0x000000ffff200224 */ /* 0x000fe200078e0000 */
[----:B------:R-:W-:-:S03]  /*6860*/  ISETP.GE.AND P0, PT, R84, R35, PT ;  /* 0x000000235400720c */ /* 0x000fc60003f06270 */
[C---:B------:R-:W-:Y:S02]  /*6870*/  @P4 VIADD R0, R32.reuse, 0x1 ;  /* 0x0000000120004836 */ /* 0x040fe40000000000 */
[--C-:B0-----:R-:W-:Y:S02]  /*6880*/  @P4 IMAD R2, R32, 0x4, R65.reuse ;  /* 0x0000000420024824 */ /* 0x101fe400078e0241 */
[----:B------:R-:W-:Y:S02]  /*6890*/  @P4 IMAD.MOV.U32 R32, RZ, RZ, R0 ;  /* 0x000000ffff204224 */ /* 0x000fe400078e0000 */
[----:B----4-:R2:W-:Y:S02]  /*68a0*/  @P3 STS [R7+0x800], R58 ;  /* 0x0008003a07003388 */ /* 0x0105e40000000800 */
[C---:B------:R-:W-:Y:S02]  /*68b0*/  @P1 VIADD R0, R32.reuse, 0x1 ;  /* 0x0000000120001836 */ /* 0x040fe40000000000 */
[----:B-1----:R-:W-:Y:S01]  /*68c0*/  @P1 IMAD R5, R32, 0x4, R65 ;  /* 0x0000000420051824 */ /* 0x002fe200078e0241 */
[----:B------:R2:W-:Y:S01]  /*68d0*/  @P4 STS [R2+0x800], R59 ;  /* 0x0008003b02004388 */ /* 0x0005e20000000800 */
[----:B------:R-:W-:-:S03]  /*68e0*/  @P1 IMAD.MOV.U32 R32, RZ, RZ, R0 ;  /* 0x000000ffff201224 */ /* 0x000fc600078e0000 */
[----:B------:R2:W-:Y:S01]  /*68f0*/  @P1 STS [R5+0x800], R62 ;  /* 0x0008003e05001388 */ /* 0x0005e20000000800 */
        /* <DEDUP_REMOVED lines=19> */
[----:B------:R-:W0:Y:S01]  /*6a30*/  LDC.64 R4, c[0x0][0x3b0] ;  /* 0x0000ec00ff047b82 */ /* 0x000e220000000a00 */
[----:B------:R-:W-:Y:S01]  /*6a40*/  LEA.HI R0, R0, 0x1, RZ, 0x17 ;  /* 0x0000000100007811 */ /* 0x000fe200078fb8ff */
[----:B------:R-:W-:-:S04]  /*6a50*/  IMAD.IADD R7, R84, 0x1, R79 ;  /* 0x0000000154077824 */ /* 0x000fc800078e024f */
[C---:B------:R-:W-:Y:S01]  /*6a60*/  IMAD.SHL.U32 R2, R0.reuse, 0x200, RZ ;  /* 0x0000020000027824 */ /* 0x040fe200078e00ff */
[----:B------:R-:W-:-:S04]  /*6a70*/  LOP3.LUT R0, R0, 0x3, RZ, 0xc0, !PT ;  /* 0x0000000300007812 */ /* 0x000fc800078ec0ff */
[----:B------:R-:W-:Y:S01]  /*6a80*/  LOP3.LUT R3, R2, 0x600, RZ, 0xc0, !PT ;  /* 0x0000060002037812 */ /* 0x000fe200078ec0ff */
[C---:B------:R-:W-:Y:S02]  /*6a90*/  IMAD R2, R84.reuse, 0x4, R65 ;  /* 0x0000000454027824 */ /* 0x040fe400078e0241 */
[----:B------:R-:W-:Y:S02]  /*6aa0*/  IMAD.MOV R0, RZ, RZ, -R0 ;  /* 0x000000ffff007224 */ /* 0x000fe400078e0a00 */
[----:B------:R-:W-:Y:S02]  /*6ab0*/  IMAD.IADD R84, R84, 0x1, R3 ;  /* 0x0000000154547824 */ /* 0x000fe400078e0203 */
[----:B------:R-:W-:-:S07]  /*6ac0*/  VIADD R6, R2, 0x800 ;  /* 0x0000080002067836 */ /* 0x000fce0000000000 */
.L_x_376:
[----:B-1----:R1:W2:Y:S01]  /*6ad0*/  LDS R9, [R6] ;  /* 0x0000000006097984 */ /* 0x0022a20000000800 */
[----:B0-----:R-:W-:-:S04]  /*6ae0*/  IMAD.WIDE R2, R7, 0x4, R4 ;  /* 0x0000000407027825 */ /* 0x001fc800078e0204 */
[----:B------:R-:W-:Y:S02]  /*6af0*/  VIADD R0, R0, 0x1 ;  /* 0x0000000100007836 */ /* 0x000fe40000000000 */
[----:B------:R-:W-:Y:S02]  /*6b00*/  VIADD R7, R7, 0x200 ;  /* 0x0000020007077836 */ /* 0x000fe40000000000 */
[----:B-1----:R-:W-:Y:S01]  /*6b10*/  VIADD R6, R6, 0x800 ;  /* 0x0000080006067836 */ /* 0x002fe20000000000 */
[----:B------:R-:W-:Y:S01]  /*6b20*/  ISETP.NE.AND P0, PT, R0, RZ, PT ;  /* 0x000000ff0000720c */ /* 0x000fe20003f05270 */
[----:B--2---:R1:W-:-:S12]  /*6b30*/  STG.E desc[UR6][R2.64], R9 ;  /* 0x0000000902007986 */ /* 0x0043d8000c101906 */
[----:B------:R-:W-:Y:S05]  /*6b40*/  @P0 BRA `(.L_x_376) ;  /* 0xfffffffc00e00947 */ /* 0x000fea000383ffff */
.L_x_375:
[----:B------:R-:W-:Y:S05]  /*6b50*/  BSYNC.RECONVERGENT B0 ;  /* 0x0000000000007941 */ /* 0x000fea0003800200 */
.L_x_374:
[----:B------:R-:W-:Y:S05]  /*6b60*/  @!P1 EXIT ;  /* 0x000000000000994d */ /* 0x000fea0003800000 */
[----:B------:R-:W0:Y:S01]  /*6b70*/  LDCU.64 UR4, c[0x0][0x3b0] ;  /* 0x00007600ff0477ac */ /* 0x000e220008000a00 */
[----:B------:R-:W-:Y:S01]  /*6b80*/  IMAD.IADD R0, R35, 0x1, -R84 ;  /* 0x0000000123007824 */ /* 0x000fe200078e0a54 */
[----:B------:R-:W-:Y:S01]  /*6b90*/  BSSY.RECONVERGENT B0, `(.L_x_377) ;  /* 0x0000039000007945 */ /* 0x000fe20003800200 */
[----:B------:R-:W-:Y:S01]  /*6ba0*/  IMAD.IADD R79, R84, 0x1, R79 ;  /* 0x00000001544f7824 */ /* 0x000fe200078e024f */
[----:B------:R-:W-:Y:S02]  /*6bb0*/  PLOP3.LUT P0, PT, PT, PT, PT, 0x80, 0x8 ;  /* 0x000000000008781c */ /* 0x000fe40003f0f070 */
[----:B------:R-:W-:Y:S01]  /*6bc0*/  ISETP.GT.AND P1, PT, R0, 0x1800, PT ;  /* 0x000018000000780c */ /* 0x000fe20003f24270 */
[----:B------:R-:W-:-:S04]  /*6bd0*/  IMAD R0, R84, 0x4, R65 ;  /* 0x0000000454007824 */ /* 0x000fc800078e0241 */
[----:B------:R-:W-:Y:S01]  /*6be0*/  VIADD R0, R0, 0x2000 ;  /* 0x0000200000007836 */ /* 0x000fe20000000000 */
[----:B0-----:R-:W-:-:S04]  /*6bf0*/  UIADD3 UR4, UP0, UPT, UR4, 0x1000, URZ ;  /* 0x0000100004047890 */ /* 0x001fc8000ff1e0ff */
[----:B------:R-:W-:Y:S02]  /*6c00*/  UIADD3.X UR5, UPT, UPT, URZ, UR5, URZ, UP0, !UPT ;  /* 0x00000005ff057290 */ /* 0x000fe400087fe4ff */
[----:B-1----:R-:W-:-:S04]  /*6c10*/  IMAD.U32 R2, RZ, RZ, UR4 ;  /* 0x00000004ff027e24 */ /* 0x002fc8000f8e00ff */
[----:B------:R-:W-:Y:S01]  /*6c20*/  IMAD.U32 R3, RZ, RZ, UR5 ;  /* 0x00000005ff037e24 */ /* 0x000fe2000f8e00ff */
[----:B------:R-:W-:Y:S06]  /*6c30*/  @!P1 BRA `(.L_x_378) ;  /* 0x0000000000b89947 */ /* 0x000fec0003800000 */
[----:B------:R-:W-:Y:S01]  /*6c40*/  PLOP3.LUT P0, PT, PT, PT, PT, 0x8, 0x80 ;  /* 0x000000000080781c */ /* 0x000fe20003f0e170 */
[----:B------:R-:W-:-:S12]  /*6c50*/  VIADD R47, R35, 0xffffe800 ;  /* 0xffffe800232f7836 */ /* 0x000fd80000000000 */
.L_x_379:
[----:B-1----:R-:W0:Y:S01]  /*6c60*/  LDS R11, [R0+-0x1800] ;  /* 0xffe80000000b7984 */ /* 0x002e220000000800 */
[----:B------:R-:W-:-:S03]  /*6c70*/  IMAD.WIDE R4, R79, 0x4, R2 ;  /* 0x000000044f047825 */ /* 0x000fc600078e0202 */
[----:B------:R-:W1:Y:S01]  /*6c80*/  LDS R13, [R0+-0x1000] ;  /* 0xfff00000000d7984 */ /* 0x000e620000000800 */
[C---:B------:R-:W-:Y:S02]  /*6c90*/  VIADD R7, R79.reuse, 0x800 ;  /* 0x000008004f077836 */ /* 0x040fe40000000000 */
[C---:B------:R-:W-:Y:S01]  /*6ca0*/  VIADD R9, R79.reuse, 0x1000 ;  /* 0x000010004f097836 */ /* 0x040fe20000000000 */
[----:B------:R-:W2:Y:S01]  /*6cb0*/  LDS R15, [R0+-0x800] ;  /* 0xfff80000000f7984 */ /* 0x000ea20000000800 */
[----:B------:R-:W-:Y:S02]  /*6cc0*/  VIADD R37, R79, 0x1800 ;  /* 0x000018004f257836 */ /* 0x000fe40000000000 */
[--C-:B------:R-:W-:Y:S01]  /*6cd0*/  IMAD.WIDE R6, R7, 0x4, R2.reuse ;  /* 0x0000000407067825 */ /* 0x100fe200078e0202 */
[----:B------:R-:W3:Y:S03]  /*6ce0*/  LDS R17, [R0] ;  /* 0x0000000000117984 */ /* 0x000ee60000000800 */
[----:B------:R-:W-:Y:S01]  /*6cf0*/  IMAD.WIDE R8, R9, 0x4, R2 ;  /* 0x0000000409087825 */ /* 0x000fe200078e0202 */
[----:B------:R-:W4:Y:S03]  /*6d00*/  LDS R19, [R0+0x800] ;  /* 0x0008000000137984 */ /* 0x000f260000000800 */
        /* <DEDUP_REMOVED lines=17> */
[----:B------:R1:W-:Y:S01]  /*6e20*/  STG.E desc[UR6][R4.64], R15 ;  /* 0x0000000f04007986 */ /* 0x0003e2000c101906 */
[----:B0-----:R-:W-:-:S03]  /*6e30*/  IMAD.WIDE R10, R37, 0x4, R2 ;  /* 0x00000004250a7825 */ /* 0x001fc600078e0202 */
        /* <DEDUP_REMOVED lines=14> */
.L_x_378:
[----:B------:R-:W-:Y:S05]  /*6f20*/  BSYNC.RECONVERGENT B0 ;  /* 0x0000000000007941 */ /* 0x000fea0003800200 */
.L_x_377:
[----:B-1----:R-:W-:Y:S01]  /*6f30*/  IMAD.IADD R4, R35, 0x1, -R84 ;  /* 0x0000000123047824 */ /* 0x002fe200078e0a54 */
        /* <DEDUP_REMOVED lines=26> */
.L_x_381:
[----:B------:R-:W-:Y:S05]  /*70e0*/  BSYNC.RECONVERGENT B0 ;  /* 0x0000000000007941 */ /* 0x000fea0003800200 */
.L_x_380:
[----:B------:R-:W-:-:S13]  /*70f0*/  ISETP.LT.OR P0, PT, R84, R35, P0 ;  /* 0x000000235400720c */ /* 0x000fda0000701670 */
[----:B------:R-:W-:Y:S05]  /*7100*/  @!P0 EXIT ;  /* 0x000000000000894d */ /* 0x000fea0003800000 */
[----:B0-----:R-:W0:Y:S01]  /*7110*/  LDS R5, [R0+-0x1800] ;  /* 0xffe8000000057984 */ /* 0x001e220000000800 */
[----:B------:R-:W-:-:S03]  /*7120*/  IMAD.WIDE R2, R79, 0x4, R2 ;  /* 0x000000044f027825 */ /* 0x000fc600078e0202 */
        /* <DEDUP_REMOVED lines=8> */
.L_x_319:
[----:B------:R-:W0:Y:S01]  /*71b0*/  LDC.64 R2, c[0x0][0x3c0] ;  /* 0x0000f000ff027b82 */ /* 0x000e220000000a00 */
[----:B------:R-:W1:Y:S01]  /*71c0*/  S2R R33, SR_TID.X ;  /* 0x0000000000217919 */ /* 0x000e620000002100 */
[----:B------:R-:W2:Y:S01]  /*71d0*/  LDCU.64 UR4, c[0x0][0x380] ;  /* 0x00007000ff0477ac */ /* 0x000ea20008000a00 */
[----:B0-----:R-:W-:-:S05]  /*71e0*/  IMAD.WIDE.U32 R8, R64, 0x8, R2 ;  /* 0x0000000840087825 */ /* 0x001fca00078e0002 */
[----:B------:R-:W3:Y:S04]  /*71f0*/  LDG.E R80, desc[UR6][R8.64] ;  /* 0x0000000608507981 */ /* 0x000ee8000c1e1900 */
[----:B------:R-:W4:Y:S04]  /*7200*/  LDG.E R81, desc[UR6][R8.64+0x4] ;  /* 0x0000040608517981 */ /* 0x000f28000c1e1900 */
[----:B------:R-:W3:Y:S04]  /*7210*/  LDG.E R3, desc[UR6][R8.64+0x8] ;  /* 0x0000080608037981 */ /* 0x000ee8000c1e1900 */
[----:B------:R-:W5:Y:S01]  /*7220*/  LDG.E R2, desc[UR6][R8.64+0xc] ;  /* 0x00000c0608027981 */ /* 0x000f62000c1e1900 */
[----:B------:R-:W-:Y:S01]  /*7230*/  BSSY.RECONVERGENT B0, `(.L_x_382) ;  /* 0x0000014000007945 */ /* 0x000fe20003800200 */
[--C-:B----4-:R-:W-:Y:S01]  /*7240*/  SHF.R.S32.HI R11, RZ, 0x1f, R81.reuse ;  /* 0x0000001fff0b7819 */ /* 0x110fe20000011451 */
[----:B---3--:R-:W-:Y:S01]  /*7250*/  IMAD.IADD R0, R3, 0x1, -R80 ;  /* 0x0000000103007824 */ /* 0x008fe200078e0a50 */
[----:B-1----:R-:W-:Y:S01]  /*7260*/  IADD3 R3, P0, PT, R80, R33, RZ ;  /* 0x0000002150037210 */ /* 0x002fe20007f1e0ff */
[----:B-----5:R-:W-:-:S03]  /*7270*/  IMAD.IADD R5, R2, 0x1, -R81 ;  /* 0x0000000102057824 */ /* 0x020fc600078e0a51 */
[----:B------:R-:W-:Y:S02]  /*7280*/  LEA.HI.X.SX32 R4, R80, RZ, 0x1, P0 ;  /* 0x000000ff50047211 */ /* 0x000fe400000f0eff */
[----:B--2---:R-:W-:Y:S01]  /*7290*/  LEA R6, P1, R3, UR4, 0x2 ;  /* 0x0000000403067c11 */ /* 0x004fe2000f8210ff */
[----:B------:R-:W-:-:S03]  /*72a0*/  IMAD.IADD R2, R0, 0x1, R5 ;  /* 0x0000000100027824 */ /* 0x000fc600078e0205 */
[----:B------:R-:W-:Y:S02]  /*72b0*/  LEA.HI.X R7, R3, UR5, R4, 0x2, P1 ;  /* 0x0000000503077c11 */ /* 0x000fe400088f1404 */
[----:B------:R-:W-:-:S13]  /*72c0*/  ISETP.GE.AND P0, PT, R33, R2, PT ;  /* 0x000000022100720c */ /* 0x000fda0003f06270 */
[----:B------:R-:W-:Y:S05]  /*72d0*/  @P0 BRA `(.L_x_383) ;  /* 0x0000000000240947 */ /* 0x000fea0003800000 */
[----:B------:R-:W-:-:S13]  /*72e0*/  ISETP.GE.AND P0, PT, R33, R0, PT ;  /* 0x000000002100720c */ /* 0x000fda0003f06270 */
[----:B------:R0:W5:Y:S01]  /*72f0*/  @!P0 LDG.E R3, desc[UR6][R6.64] ;  /* 0x0000000606038981 */ /* 0x000162000c1e1900 */
[----:B------:R-:W1:Y:S01]  /*7300*/  @P0 LDC.64 R12, c[0x0][0x388] ;  /* 0x0000e200ff0c0b82 */ /* 0x000e620000000a00 */
[----:B------:R-:W-:-:S05]  /*7310*/  @P0 IMAD.IADD R4, R33, 0x1, -R0 ;  /* 0x0000000121040824 */ /* 0x000fca00078e0a00 */
[----:B------:R-:W-:-:S04]  /*7320*/  @P0 IADD3 R9, P1, PT, R81, R4, RZ ;  /* 0x0000000451090210 */ /* 0x000fc80007f3e0ff */
[----:B------:R-:W-:Y:S02]  /*7330*/  @P0 LEA.HI.X.SX32 R4, R4, R11, 0x1, P1 ;  /* 0x0000000b04040211 */ /* 0x000fe400008f0eff */
[----:B-1----:R-:W-:-:S04]  /*7340*/  @P0 LEA R8, P1, R9, R12, 0x2 ;  /* 0x0000000c09080211 */ /* 0x002fc800078210ff */
[----:B------:R-:W-:-:S05]  /*7350*/  @P0 LEA.HI.X R9, R9, R13, R4, 0x2, P1 ;  /* 0x0000000d09090211 */ /* 0x000fca00008f1404 */
[----:B------:R0:W5:Y:S04]  /*7360*/  @P0 LDG.E R3, desc[UR6][R8.64] ;  /* 0x0000000608030981 */ /* 0x000168000c1e1900 */
.L_x_383:
[----:B------:R-:W-:Y:S05]  /*7370*/  BSYNC.RECONVERGENT B0 ;  /* 0x0000000000007941 */ /* 0x000fea0003800200 */
.L_x_382:
[----:B------:R-:W1:Y:S01]  /*7380*/  LDCU.64 UR4, c[0x0][0x388] ;  /* 0x00007100ff0477ac */ /* 0x000e620008000a00 */
[--C-:B------:R-:W-:Y:S01]  /*7390*/  SHF.R.S32.HI R4, RZ, 0x1f, R0.reuse ;  /* 0x0000001fff047819 */ /* 0x100fe20000011400 */
[----:B------:R-:W-:Y:S01]  /*73a0*/  VIADD R13, R33, 0x200 ;  /* 0x00000200210d7836 */ /* 0x000fe20000000000 */
[----:B0-----:R-:W-:Y:S01]  /*73b0*/  IADD3 R9, P0, P1, R81, R33, -R0 ;  /* 0x0000002151097210 */ /* 0x001fe2000791e800 */
[C---:B------:R-:W-:Y:S01]  /*73c0*/  VIADD R15, R33.reuse, 0x600 ;  /* 0x00000600210f7836 */ /* 0x040fe20000000000 */
[----:B------:R-:W-:Y:S01]  /*73d0*/  LOP3.LUT R17, R33, 0x800, RZ, 0xfc, !PT ;  /* 0x0000080021117812 */ /* 0x000fe200078efcff */
[----:B------:R-:W-:Y:S01]  /*73e0*/  BSSY.RECONVERGENT B0, `(.L_x_384) ;  /* 0x000000f000007945 */ /* 0x000fe20003800200 */
[----:B------:R-:W-:Y:S01]  /*73f0*/  IADD3.X R4, PT, PT, R11, RZ, ~R4, P0, P1 ;  /* 0x000000ff0b047210 */ /* 0x000fe200007e2c04 */
[----:B------:R-:W-:Y:S01]  /*7400*/  VIADD R19, R33, 0xa00 ;  /* 0x00000a0021137836 */ /* 0x000fe20000000000 */
[----:B------:R-:W-:Y:S02]  /*7410*/  ISETP.GE.AND P1, PT, R13, R2, PT ;  /* 0x000000020d00720c */ /* 0x000fe40003f26270 */
[----:B------:R-:W-:-:S02]  /*7420*/  LOP3.LUT R11, R33, 0x400, RZ, 0xfc, !PT ;  /* 0x00000400210b7812 */ /* 0x000fc400078efcff */
[-C--:B------:R-:W-:Y:S02]  /*7430*/  ISETP.GE.AND P3, PT, R15, R2.reuse, PT ;  /* 0x000000020f00720c */ /* 0x080fe40003f66270 */
[-C--:B------:R-:W-:Y:S02]  /*7440*/  ISETP.GE.AND P2, PT, R11, R2.reuse, PT ;  /* 0x000000020b00720c */ /* 0x080fe40003f46270 */
[----:B------:R-:W-:Y:S02]  /*7450*/  ISETP.GE.AND P0, PT, R17, R2, PT ;  /* 0x000000021100720c */ /* 0x000fe40003f06270 */
[----:B-1----:R-:W-:Y:S02]  /*7460*/  LEA R8, P4, R9, UR4, 0x2 ;  /* 0x0000000409087c11 */ /* 0x002fe4000f8810ff */
[----:B------:R-:W-:Y:S02]  /*7470*/  LOP3.LUT R21, R33, 0xc00, RZ, 0xfc, !PT ;  /* 0x00000c0021157812 */ /* 0x000fe400078efcff */
[----:B------:R-:W-:Y:S01]  /*7480*/  LEA.HI.X R9, R9, UR5, R4, 0x2, P4 ;  /* 0x0000000509097c11 */ /* 0x000fe2000a0f1404 */
[----:B------:R-:W-:Y:S08]  /*7490*/  @P1 BRA `(.L_x_385) ;  /* 0x00000000000c1947 */ /* 0x000ff00003800000 */
[----:B------:R-:W-:-:S13]  /*74a0*/  ISETP.GE.AND P1, PT, R13, R0, PT ;  /* 0x000000000d00720c */ /* 0x000fda0003f26270 */
[----:B------:R0:W5:Y:S04]  /*74b0*/  @P1 LDG.E R4, desc[UR6][R8.64+0x800] ;  /* 0x0008000608041981 */ /* 0x000168000c1e1900 */
[----:B------:R0:W5:Y:S02]  /*74c0*/  @!P1 LDG.E R4, desc[UR6][R6.64+0x800] ;  /* 0x0008000606049981 */ /* 0x000164000c1e1900 */
.L_x_385:
[----:B------:R-:W-:Y:S05]  /*74d0*/  BSYNC.RECONVERGENT B0 ;  /* 0x0000000000007941 */ /* 0x000fea0003800200 */
.L_x_384:
[----:B------:R-:W-:Y:S04]  /*74e0*/  BSSY.RECONVERGENT B0, `(.L_x_386) ;  /* 0x0000005000007945 */ /* 0x000fe80003800200 */
[----:B------:R-:W-:Y:S05]  /*74f0*/  @P2 BRA `(.L_x_387) ;  /* 0x00000000000c2947 */ /* 0x000fea0003800000 */
[----:B------:R-:W-:-:S13]  /*7500*/  ISETP.GE.AND P1, PT, R11, R0, PT ;  /* 0x000000000b00720c */ /* 0x000fda0003f26270 */
[----:B------:R1:W5:Y:S04]  /*7510*/  @P1 LDG.E R10, desc[UR6][R8.64+0x1000] ;  /* 0x00100006080a1981 */ /* 0x000368000c1e1900 */
[----:B------:R1:W5:Y:S02]  /*7520*/  @!P1 LDG.E R10, desc[UR6][R6.64+0x1000] ;  /* 0x00100006060a9981 */ /* 0x000364000c1e1900 */
.L_x_387:
[----:B------:R-:W-:Y:S05]  /*7530*/  BSYNC.RECONVERGENT B0 ;  /* 0x0000000000007941 */ /* 0x000fea0003800200 */
.L_x_386:
[----:B------:R-:W-:Y:S04]  /*7540*/  BSSY.RECONVERGENT B0, `(.L_x_388) ;  /* 0x0000005000007945 */ /* 0x000fe80003800200 */
[----:B------:R-:W-:Y:S05]  /*7550*/  @P3 BRA `(.L_x_389) ;  /* 0x00000000000c3947 */ /* 0x000fea0003800000 */
[----:B------:R-:W-:-:S13]  /*7560*/  ISETP.GE.AND P1, PT, R15, R0, PT ;  /* 0x000000000f00720c */ /* 0x000fda0003f26270 */
[----:B------:R2:W5:Y:S04]  /*7570*/  @P1 LDG.E R11, desc[UR6][R8.64+0x1800] ;  /* 0x00180006080b1981 */ /* 0x000568000c1e1900 */
[----:B------:R2:W5:Y:S02]  /*7580*/  @!P1 LDG.E R11, desc[UR6][R6.64+0x1800] ;  /* 0x00180006060b9981 */ /* 0x000564000c1e1900 */
.L_x_389:
[----:B------:R-:W-:Y:S05]  /*7590*/  BSYNC.RECONVERGENT B0 ;  /* 0x0000000000007941 */ /* 0x000fea0003800200 */
.L_x_388:
[----:B------:R-:W-:Y:S04]  /*75a0*/  BSSY.RECONVERGENT B0, `(.L_x_390) ;  /* 0x0000005000007945 */ /* 0x000fe80003800200 */
[----:B------:R-:W-:Y:S05]  /*75b0*/  @P0 BRA `(.L_x_391) ;  /* 0x00000000000c0947 */ /* 0x000fea0003800000 */
[----:B------:R-:W-:-:S13]  /*75c0*/  ISETP.GE.AND P0, PT, R17, R0, PT ;  /* 0x000000001100720c */ /* 0x000fda0003f06270 */
[----:B------:R3:W5:Y:S04]  /*75d0*/  @P0 LDG.E R12, desc[UR6][R8.64+0x2000] ;  /* 0x00200006080c0981 */ /* 0x000768000c1e1900 */
[----:B------:R3:W5:Y:S02]  /*75e0*/  @!P0 LDG.E R12, desc[UR6][R6.64+0x2000] ;  /* 0x00200006060c8981 */ /* 0x000764000c1e1900 */
.L_x_391:
[----:B------:R-:W-:Y:S05]  /*75f0*/  BSYNC.RECONVERGENT B0 ;  /* 0x0000000000007941 */ /* 0x000fea0003800200 */
.L_x_390:
[-C--:B------:R-:W-:Y:S01]  /*7600*/  ISETP.GE.AND P6, PT, R19, R2.reuse, PT ;  /* 0x000000021300720c */ /* 0x080fe20003fc6270 */
[C---:B------:R-:W-:Y:S01]  /*7610*/  VIADD R15, R33.reuse, 0xe00 ;  /* 0x00000e00210f7836 */ /* 0x040fe20000000000 */
[C---:B------:R-:W-:Y:S01]  /*7620*/  LOP3.LUT R17, R33.reuse, 0x1000, RZ, 0xfc, !PT ;  /* 0x0000100021117812 */ /* 0x040fe200078efcff */
[C---:B------:R-:W-:Y:S01]  /*7630*/  VIADD R23, R33.reuse, 0x1200 ;  /* 0x0000120021177836 */ /* 0x040fe20000000000 */
[C---:B------:R-:W-:Y:S01]  /*7640*/  LOP3.LUT R25, R33.reuse, 0x1400, RZ, 0xfc, !PT ;  /* 0x0000140021197812 */ /* 0x040fe200078efcff */
[----:B------:R-:W-:Y:S01]  /*7650*/  VIADD R27, R33, 0x1600 ;  /* 0x00001600211b7836 */ /* 0x000fe20000000000 */
[----:B------:R-:W-:Y:S01]  /*7660*/  BSSY.RECONVERGENT B0, `(.L_x_392) ;  /* 0x000000d000007945 */ /* 0x000fe20003800200 */
[-C--:B------:R-:W-:Y:S01]  /*7670*/  ISETP.GE.AND P0, PT, R21, R2.reuse, PT ;  /* 0x000000021500720c */ /* 0x080fe20003f06270 */
[----:B------:R-:W-:Y:S01]  /*7680*/  VIADD R31, R33, 0x1a00 ;  /* 0x00001a00211f7836 */ /* 0x000fe20000000000 */
        /* <DEDUP_REMOVED lines=10> */
.L_x_393:
[----:B------:R-:W-:Y:S05]  /*7730*/  BSYNC.RECONVERGENT B0 ;  /* 0x0000000000007941 */ /* 0x000fea0003800200 */
.L_x_392:
[----:B------:R-:W-:Y:S04]  /*7740*/  BSSY.RECONVERGENT B0, `(.L_x_394) ;  /* 0x0000005000007945 */ /* 0x000fe80003800200 */
[----:B------:R-:W-:Y:S05]  /*7750*/  @P0 BRA `(.L_x_395) ;  /* 0x00000000000c0947 */ /* 0x000fea0003800000 */
[----:B------:R-:W-:-:S13]  /*7760*/  ISETP.GE.AND P0, PT, R21, R0, PT ;  /* 0x000000001500720c */ /* 0x000fda0003f06270 */
[----:B------:R0:W5:Y:S04]  /*7770*/  @P0 LDG.E R14, desc[UR6][R8.64+0x3000] ;  /* 0x00300006080e0981 */ /* 0x000168000c1e1900 */
[----:B------:R0:W5:Y:S02]  /*7780*/  @!P0 LDG.E R14, desc[UR6][R6.64+0x3000] ;  /* 0x00300006060e8981 */ /* 0x000164000c1e1900 */
.L_x_395:
[----:B------:R-:W-:Y:S05]  /*7790*/  BSYNC.RECONVERGENT B0 ;  /* 0x0000000000007941 */ /* 0x000fea0003800200 */
.L_x_394:
[----:B------:R-:W-:Y:S04]  /*77a0*/  BSSY.RECONVERGENT B0, `(.L_x_396) ;  /* 0x0000005000007945 */ /* 0x000fe80003800200 */
[----:B------:R-:W-:Y:S05]  /*77b0*/  @P1 BRA `(.L_x_397) ;  /* 0x00000000000c1947 */ /* 0x000fea0003800000 */
[----:B------:R-:W-:-:S13]  /*77c0*/  ISETP.GE.AND P0, PT, R15, R0, PT ;  /* 0x000000000f00720c */ /* 0x000fda0003f06270 */
[----:B------:R0:W5:Y:S04]  /*77d0*/  @P0 LDG.E R15, desc[UR6][R8.64+0x3800] ;  /* 0x00380006080f0981 */ /* 0x000168000c1e1900 */
[----:B------:R0:W5:Y:S02]  /*77e0*/  @!P0 LDG.E R15, desc[UR6][R6.64+0x3800] ;  /* 0x00380006060f8981 */ /* 0x000164000c1e1900 */
.L_x_397:
[----:B------:R-:W-:Y:S05]  /*77f0*/  BSYNC.RECONVERGENT B0 ;  /* 0x0000000000007941 */ /* 0x000fea0003800200 */
.L_x_396:
[----:B------:R-:W-:Y:S04]  /*7800*/  BSSY.RECONVERGENT B0, `(.L_x_398) ;  /* 0x0000005000007945 */ /* 0x000fe80003800200 */
[----:B------:R-:W-:Y:S05]  /*7810*/  @P2 BRA `(.L_x_399) ;  /* 0x00000000000c2947 */ /* 0x000fea0003800000 */
[----:B------:R-:W-:-:S13]  /*7820*/  ISETP.GE.AND P0, PT, R17, R0, PT ;  /* 0x000000001100720c */ /* 0x000fda0003f06270 */
[----:B------:R0:W5:Y:S04]  /*7830*/  @P0 LDG.E R16, desc[UR6][R8.64+0x4000] ;  /* 0x0040000608100981 */ /* 0x000168000c1e1900 */
[----:B------:R0:W5:Y:S02]  /*7840*/  @!P0 LDG.E R16, desc[UR6][R6.64+0x4000] ;  /* 0x0040000606108981 */ /* 0x000164000c1e1900 */
.L_x_399:
[----:B------:R-:W-:Y:S05]  /*7850*/  BSYNC.RECONVERGENT B0 ;  /* 0x0000000000007941 */ /* 0x000fea0003800200 */
.L_x_398:
[----:B------:R-:W-:Y:S04]  /*7860*/  BSSY.RECONVERGENT B0, `(.L_x_400) ;  /* 0x0000005000007945 */ /* 0x000fe80003800200 */
[----:B------:R-:W-:Y:S05]  /*7870*/  @P3 BRA `(.L_x_401) ;  /* 0x00000000000c3947 */ /* 0x000fea0003800000 */
[----:B------:R-:W-:-:S13]  /*7880*/  ISETP.GE.AND P0, PT, R23, R0, PT ;  /* 0x000000001700720c */ /* 0x000fda0003f06270 */
[----:B------:R0:W5:Y:S04]  /*7890*/  @P0 LDG.E R17, desc[UR6][R8.64+0x4800] ;  /* 0x0048000608110981 */ /* 0x000168000c1e1900 */
[----:B------:R0:W5:Y:S02]  /*78a0*/  @!P0 LDG.E R17, desc[UR6][R6.64+0x4800] ;  /* 0x0048000606118981 */ /* 0x000164000c1e1900 */
.L_x_401:
[----:B------:R-:W-:Y:S05]  /*78b0*/  BSYNC.RECONVERGENT B0 ;  /* 0x0000000000007941 */ /* 0x000fea0003800200 */
.L_x_400:
[----:B------:R-:W-:Y:S04]  /*78c0*/  BSSY.RECONVERGENT B0, `(.L_x_402) ;  /* 0x0000005000007945 */ /* 0x000fe80003800200 */
[----:B------:R-:W-:Y:S05]  /*78d0*/  @P4 BRA `(.L_x_403) ;  /* 0x00000000000c4947 */ /* 0x000fea0003800000 */
[----:B------:R-:W-:-:S13]  /*78e0*/  ISETP.GE.AND P0, PT, R25, R0, PT ;  /* 0x000000001900720c */ /* 0x000fda0003f06270 */
[----:B------:R0:W5:Y:S04]  /*78f0*/  @P0 LDG.E R18, desc[UR6][R8.64+0x5000] ;  /* 0x0050000608120981 */ /* 0x000168000c1e1900 */
[----:B------:R0:W5:Y:S02]  /*7900*/  @!P0 LDG.E R18, desc[UR6][R6.64+0x5000] ;  /* 0x0050000606128981 */ /* 0x000164000c1e1900 */
.L_x_403:
[----:B------:R-:W-:Y:S05]  /*7910*/  BSYNC.RECONVERGENT B0 ;  /* 0x0000000000007941 */ /* 0x000fea0003800200 */
.L_x_402:
[----:B------:R-:W-:Y:S04]  /*7920*/  BSSY.RECONVERGENT B0, `(.L_x_404) ;  /* 0x0000005000007945 */ /* 0x000fe80003800200 */
[----:B------:R-:W-:Y:S05]  /*7930*/  @P5 BRA `(.L_x_405) ;  /* 0x00000000000c5947 */ /* 0x000fea0003800000 */
[----:B------:R-:W-:-:S13]  /*7940*/  ISETP.GE.AND P0, PT, R27, R0, PT ;  /* 0x000000001b00720c */ /* 0x000fda0003f06270 */
[----:B------:R0:W5:Y:S04]  /*7950*/  @P0 LDG.E R19, desc[UR6][R8.64+0x5800] ;  /* 0x0058000608130981 */ /* 0x000168000c1e1900 */
[----:B------:R0:W5:Y:S02]  /*7960*/  @!P0 LDG.E R19, desc[UR6][R6.64+0x5800] ;  /* 0x0058000606138981 */ /* 0x000164000c1e1900 */
.L_x_405:
[----:B------:R-:W-:Y:S05]  /*7970*/  BSYNC.RECONVERGENT B0 ;  /* 0x0000000000007941 */ /* 0x000fea0003800200 */
.L_x_404:
[-C--:B------:R-:W-:Y:S01]  /*7980*/  ISETP.GE.AND P6, PT, R29, R2.reuse, PT ;  /* 0x000000021d00720c */ /* 0x080fe20003fc6270 */
[C---:B------:R-:W-:Y:S01]  /*7990*/  VIADD R25, R33.reuse, 0x1e00 ;  /* 0x00001e0021197836 */ /* 0x040fe20000000000 */
[C---:B------:R-:W-:Y:S01]  /*79a0*/  LOP3.LUT R23, R33.reuse, 0x1c00, RZ, 0xfc, !PT ;  /* 0x00001c0021177812 */ /* 0x040fe200078efcff */
[C---:B------:R-:W-:Y:S01]  /*79b0*/  VIADD R35, R33.reuse, 0x2200 ;  /* 0x0000220021237836 */ /* 0x040fe20000000000 */
[C---:B------:R-:W-:Y:S01]  /*79c0*/  LOP3.LUT R27, R33.reuse, 0x2000, RZ, 0xfc, !PT ;  /* 0x00002000211b7812 */ /* 0x040fe200078efcff */
[----:B------:R-:W-:Y:S01]  /*79d0*/  BSSY.RECONVERGENT B0, `(.L_x_406) ;  /* 0x000000c000007945 */ /* 0x000fe20003800200 */
[----:B------:R-:W-:Y:S02]  /*79e0*/  LOP3.LUT R37, R33, 0x2400, RZ, 0xfc, !PT ;  /* 0x0000240021257812 */ /* 0x000fe400078efcff */
[-C--:B------:R-:W-:Y:S02]  /*79f0*/  ISETP.GE.AND P0, PT, R31, R2.reuse, PT ;  /* 0x000000021f00720c */ /* 0x080fe40003f06270 */
[----:B------:R-:W-:-:S02]  /*7a00*/  ISETP.GE.AND P1, PT, R23, R2, PT ;  /* 0x000000021700720c */ /* 0x000fc40003f26270 */
[-C--:B------:R-:W-:Y:S02]  /*7a10*/  ISETP.GE.AND P2, PT, R25, R2.reuse, PT ;  /* 0x000000021900720c */ /* 0x080fe40003f46270 */
[-C--:B------:R-:W-:Y:S02]  /*7a20*/  ISETP.GE.AND P3, PT, R27, R2.reuse, PT ;  /* 0x000000021b00720c */ /* 0x080fe40003f66270 */
[-C--:B------:R-:W-:Y:S02]  /*7a30*/  ISETP.GE.AND P4, PT, R35, R2.reuse, PT ;  /* 0x000000022300720c */ /* 0x080fe40003f86270 */
[----:B------:R-:W-:Y:S01]  /*7a40*/  ISETP.GE.AND P5, PT, R37, R2, PT ;  /* 0x000000022500720c */ /* 0x000fe20003fa6270 */
[----:B------:R-:W-:-:S12]  /*7a50*/  @P6 BRA `(.L_x_407) ;  /* 0x00000000000c6947 */ /* 0x000fd80003800000 */
[----:B------:R-:W-:-:S13]  /*7a60*/  ISETP.GE.AND P6, PT, R29, R0, PT ;  /* 0x000000001d00720c */ /* 0x000fda0003fc6270 */
[----:B------:R0:W5:Y:S04]  /*7a70*/  @P6 LDG.E R20, desc[UR6][R8.64+0x6000] ;  /* 0x0060000608146981 */ /* 0x000168000c1e1900 */
[----:B------:R0:W5:Y:S02]  /*7a80*/  @!P6 LDG.E R20, desc[UR6][R6.64+0x6000] ;  /* 0x006000060614e981 */ /* 0x000164000c1e1900 */
.L_x_407:
[----:B------:R-:W-:Y:S05]  /*7a90*/  BSYNC.RECONVERGENT B0 ;  /* 0x0000000000007941 */ /* 0x000fea0003800200 */
.L_x_406:
[----:B------:R-:W-:Y:S04]  /*7aa0*/  BSSY.RECONVERGENT B0, `(.L_x_408) ;  /* 0x0000005000007945 */ /* 0x000fe80003800200 */
[----:B------:R-:W-:Y:S05]  /*7ab0*/  @P0 BRA `(.L_x_409) ;  /* 0x00000000000c0947 */ /* 0x000fea0003800000 */
[----:B------:R-:W-:-:S13]  /*7ac0*/  ISETP.GE.AND P0, PT, R31, R0, PT ;  /* 0x000000001f00720c */ /* 0x000fda0003f06270 */
[----:B------:R0:W5:Y:S04]  /*7ad0*/  @P0 LDG.E R21, desc[UR6][R8.64+0x6800] ;  /* 0x0068000608150981 */ /* 0x000168000c1e1900 */
[----:B------:R0:W5:Y:S02]  /*7ae0*/  @!P0 LDG.E R21, desc[UR6][R6.64+0x6800] ;  /* 0x0068000606158981 */ /* 0x000164000c1e1900 */
.L_x_409:
[----:B------:R-:W-:Y:S05]  /*7af0*/  BSYNC.RECONVERGENT B0 ;  /* 0x0000000000007941 */ /* 0x000fea0003800200 */
.L_x_408:
[----:B------:R-:W-:Y:S04]  /*7b00*/  BSSY.RECONVERGENT B0, `(.L_x_410) ;  /* 0x0000005000007945 */ /* 0x000fe80003800200 */
[----:B------:R-:W-:Y:S05]  /*7b10*/  @P1 BRA `(.L_x_411) ;  /* 0x00000000000c1947 */ /* 0x000fea0003800000 */
[----:B------:R-:W-:-:S13]  /*7b20*/  ISETP.GE.AND P0, PT, R23, R0, PT ;  /* 0x000000001700720c */ /* 0x000fda0003f06270 */
[----:B------:R0:W5:Y:S04]  /*7b30*/  @P0 LDG.E R22, desc[UR6][R8.64+0x7000] ;  /* 0x0070000608160981 */ /* 0x000168000c1e1900 */
[----:B------:R0:W5:Y:S02]  /*7b40*/  @!P0 LDG.E R22, desc[UR6][R6.64+0x7000] ;  /* 0x0070000606168981 */ /* 0x000164000c1e1900 */
.L_x_411:
[----:B------:R-:W-:Y:S05]  /*7b50*/  BSYNC.RECONVERGENT B0 ;  /* 0x0000000000007941 */ /* 0x000fea0003800200 */
.L_x_410:
[----:B------:R-:W-:Y:S04]  /*7b60*/  BSSY.RECONVERGENT B0, `(.L_x_412) ;  /* 0x0000005000007945 */ /* 0x000fe80003800200 */
[----:B------:R-:W-:Y:S05]  /*7b70*/  @P2 BRA `(.L_x_413) ;  /* 0x00000000000c2947 */ /* 0x000fea0003800000 */
[----:B------:R-:W-:-:S13]  /*7b80*/  ISETP.GE.AND P0, PT, R25, R0, PT ;  /* 0x000000001900720c */ /* 0x000fda0003f06270 */
[----:B------:R0:W5:Y:S04]  /*7b90*/  @P0 LDG.E R23, desc[UR6][R8.64+0x7800] ;  /* 0x0078000608170981 */ /* 0x000168000c1e1900 */
[----:B------:R0:W5:Y:S02]  /*7ba0*/  @!P0 LDG.E R23, desc[UR6][R6.64+0x7800] ;  /* 0x0078000606178981 */ /* 0x000164000c1e1900 */
.L_x_413:
[----:B------:R-:W-:Y:S05]  /*7bb0*/  BSYNC.RECONVERGENT B0 ;  /* 0x0000000000007941 */ /* 0x000fea0003800200 */
.L_x_412:
[----:B------:R-:W-:Y:S04]  /*7bc0*/  BSSY.RECONVERGENT B0, `(.L_x_414) ;  /* 0x0000005000007945 */ /* 0x000fe80003800200 */
[----:B------:R-:W-:Y:S05]  /*7bd0*/  @P3 BRA `(.L_x_415) ;  /* 0x00000000000c3947 */ /* 0x000fea0003800000 */
[----:B------:R-:W-:-:S13]  /*7be0*/  ISETP.GE.AND P0, PT, R27, R0, PT ;  /* 0x000000001b00720c */ /* 0x000fda0003f06270 */
[----:B------:R0:W5:Y:S04]  /*7bf0*/  @P0 LDG.E R24, desc[UR6][R8.64+0x8000] ;  /* 0x0080000608180981 */ /* 0x000168000c1e1900 */
[----:B------:R0:W5:Y:S02]  /*7c00*/  @!P0 LDG.E R24, desc[UR6][R6.64+0x8000] ;  /* 0x0080000606188981 */ /* 0x000164000c1e1900 */
.L_x_415:
[----:B------:R-:W-:Y:S05]  /*7c10*/  BSYNC.RECONVERGENT B0 ;  /* 0x0000000000007941 */ /* 0x000fea0003800200 */
.L_x_414:
[----:B------:R-:W-:Y:S04]  /*7c20*/  BSSY.RECONVERGENT B0, `(.L_x_416) ;  /* 0x0000005000007945 */ /* 0x000fe80003800200 */
[----:B------:R-:W-:Y:S05]  /*7c30*/  @P4 BRA `(.L_x_417) ;  /* 0x00000000000c4947 */ /* 0x000fea0003800000 */
[----:B------:R-:W-:-:S13]  /*7c40*/  ISETP.GE.AND P0, PT, R35, R0, PT ;  /* 0x000000002300720c */ /* 0x000fda0003f06270 */
[----:B------:R0:W5:Y:S04]  /*7c50*/  @P0 LDG.E R25, desc[UR6][R8.64+0x8800] ;  /* 0x0088000608190981 */ /* 0x000168000c1e1900 */
[----:B------:R0:W5:Y:S02]  /*7c60*/  @!P0 LDG.E R25, desc[UR6][R6.64+0x8800] ;  /* 0x0088000606198981 */ /* 0x000164000c1e1900 */
.L_x_417:
[----:B------:R-:W-:Y:S05]  /*7c70*/  BSYNC.RECONVERGENT B0 ;  /* 0x0000000000007941 */ /* 0x000fea0003800200 */
.L_x_416:
[----:B------:R-:W-:Y:S04]  /*7c80*/  BSSY.RECONVERGENT B0, `(.L_x_418) ;  /* 0x0000005000007945 */ /* 0x000fe80003800200 */
[----:B------:R-:W-:Y:S05]  /*7c90*/  @P5 BRA `(.L_x_419) ;  /* 0x00000000000c5947 */ /* 0x000fea0003800000 */
[----:B------:R-:W-:-:S13]  /*7ca0*/  ISETP.GE.AND P0, PT, R37, R0, PT ;  /* 0x000000002500720c */ /* 0x000fda0003f06270 */
[----:B------:R0:W5:Y:S04]  /*7cb0*/  @P0 LDG.E R26, desc[UR6][R8.64+0x9000] ;  /* 0x00900006081a0981 */ /* 0x000168000c1e1900 */
[----:B------:R0:W5:Y:S02]  /*7cc0*/  @!P0 LDG.E R26, desc[UR6][R6.64+0x9000] ;  /* 0x00900006061a8981 */ /* 0x000164000c1e1900 */
.L_x_419:
[----:B------:R-:W-:Y:S05]  /*7cd0*/  BSYNC.RECONVERGENT B0 ;  /* 0x0000000000007941 */ /* 0x000fea0003800200 */
.L_x_418:
[----:B------:R-:W0:Y:S01]  /*7ce0*/  S2UR UR5, SR_CgaCtaId ;  /* 0x00000000000579c3 */ /* 0x000e220000008800 */
[----:B------:R-:W-:Y:S01]  /*7cf0*/  UMOV UR4, 0x400 ;  /* 0x0000040000047882 */ /* 0x000fe20000000000 */
[----:B01234-:R-:W-:Y:S01]  /*7d00*/  IMAD R9, R33, 0x13, RZ ;  /* 0x0000001321097824 */ /* 0x01ffe200078e02ff */
[----:B------:R-:W-:Y:S04]  /*7d10*/  BSSY.RECONVERGENT B0, `(.L_x_420) ;  /* 0x000002c000007945 */ /* 0x000fe80003800200 */
[----:B------:R-:W-:-:S04]  /*7d20*/  VIMNMX R6, PT, PT, R9, R2, PT ;  /* 0x0000000209067248 */ /* 0x000fc80003fe0100 */
[----:B------:R-:W-:Y:S01]  /*7d30*/  VIMNMX R8, PT, PT, R0, R6, PT ;  /* 0x0000000600087248 */ /* 0x000fe20003fe0100 */
[----:B------:R-:W-:-:S06]  /*7d40*/  ULEA UR4, UR5, UR4, 0x18 ;  /* 0x0000000405047291 */ /* 0x000fcc000f8ec0ff */
[----:B------:R-:W-:-:S04]  /*7d50*/  IMAD.U32 R65, RZ, RZ, UR4 ;  /* 0x00000004ff417e24 */ /* 0x000fc8000f8e00ff */
[----:B------:R-:W-:-:S05]  /*7d60*/  IMAD R7, R33, 0x4, R65 ;  /* 0x0000000421077824 */ /* 0x000fca00078e0241 */
[----:B-----5:R0:W-:Y:S04]  /*7d70*/  STS [R7+0x800], R3 ;  /* 0x0008000307007388 */ /* 0x0201e80000000800 */
[----:B------:R1:W-:Y:S04]  /*7d80*/  STS [R7+0x2800], R12 ;  /* 0x0028000c07007388 */ /* 0x0003e80000000800 */
[----:B------:R2:W-:Y:S01]  /*7d90*/  STS [R7+0x1000], R4 ;  /* 0x0010000407007388 */ /* 0x0005e20000000800 */
[----:B0-----:R-:W-:-:S03]  /*7da0*/  VIADDMNMX R3, R6, -R5, RZ, !PT ;  /* 0x8000000506037246 */ /* 0x001fc600078001ff */
[----:B------:R0:W-:Y:S01]  /*7db0*/  STS [R7+0x1800], R10 ;  /* 0x0018000a07007388 */ /* 0x0001e20000000800 */
[----:B------:R-:W-:Y:S01]  /*7dc0*/  ISETP.GE.AND P0, PT, R3, R8, PT ;  /* 0x000000080300720c */ /* 0x000fe20003f06270 */
[----:B-1----:R-:W-:Y:S02]  /*7dd0*/  VIADD R12, R65, 0x800 ;  /* 0x00000800410c7836 */ /* 0x002fe40000000000 */
[----:B------:R0:W-:Y:S02]  /*7de0*/  STS [R7+0x2000], R11 ;  /* 0x0020000b07007388 */ /* 0x0001e40000000800 */
[----:B--2---:R-:W-:Y:S02]  /*7df0*/  IMAD R4, R0, 0x4, R12 ;  /* 0x0000000400047824 */ /* 0x004fe400078e020c */
        /* <DEDUP_REMOVED lines=16> */
.L_x_422:
        /* <DEDUP_REMOVED lines=13> */
.L_x_421:
[----:B------:R-:W-:Y:S05]  /*7fd0*/  BSYNC.RECONVERGENT B0 ;  /* 0x0000000000007941 */ /* 0x000fea0003800200 */
.L_x_420:
        /* <DEDUP_REMOVED lines=39> */
.L_x_427:
        /* <DEDUP_REMOVED lines=10> */
.L_x_428:
[----:B------:R-:W-:-:S13]  /*82f0*/  ISETP.GE.AND P0, PT, R8, R7, PT ;  /* 0x000000070800720c */ /* 0x000fda0003f06270 */
[----:B------:R-:W-:Y:S05]  /*8300*/  @P0 BREAK.RELIABLE B2 ;  /* 0x0000000000020942 */ /* 0x000fea0003800100 */
[----:B------:R-:W-:Y:S05]  /*8310*/  @P0 BRA `(.L_x_429) ;  /* 0x0000000000280947 */ /* 0x000fea0003800000 */
[----:B------:R-:W-:Y:S05]  /*8320*/  BSYNC.RELIABLE B2 ;  /* 0x0000000000027941 */ /* 0x000fea0003800100 */
.L_x_426:
        /* <DEDUP_REMOVED lines=9> */
.L_x_429:
[----:B------:R-:W-:Y:S05]  /*83c0*/  BSYNC.RECONVERGENT B1 ;  /* 0x0000000000017941 */ /* 0x000fea0003800200 */
.L_x_425:
        /* <DEDUP_REMOVED lines=31> */
.L_x_432:
        /* <DEDUP_REMOVED lines=10> */
.L_x_433:
[----:B------:R-:W-:-:S13]  /*8660*/  ISETP.GE.AND P0, PT, R7, R10, PT ;  /* 0x0000000a0700720c */ /* 0x000fda0003f06270 */
[----:B------:R-:W-:Y:S05]  /*8670*/  @P0 BREAK.RELIABLE B2 ;  /* 0x0000000000020942 */ /* 0x000fea0003800100 */
[----:B------:R-:W-:Y:S05]  /*8680*/  @P0 BRA `(.L_x_434) ;  /* 0x0000000000280947 */ /* 0x000fea0003800000 */
[----:B------:R-:W-:Y:S05]  /*8690*/  BSYNC.RELIABLE B2 ;  /* 0x0000000000027941 */ /* 0x000fea0003800100 */
.L_x_431:
        /* <DEDUP_REMOVED lines=9> */
.L_x_434:
[----:B------:R-:W-:Y:S05]  /*8730*/  BSYNC.RECONVERGENT B1 ;  /* 0x0000000000017941 */ /* 0x000fea0003800200 */
.L_x_430:
        /* <DEDUP_REMOVED lines=12> */
.L_x_437:
        /* <DEDUP_REMOVED lines=9> */
.L_x_436:
[----:B------:R-:W-:Y:S05]  /*8890*/  BSYNC.RECONVERGENT B1 ;  /* 0x0000000000017941 */ /* 0x000fea0003800200 */
.L_x_435:
        /* <DEDUP_REMOVED lines=8> */
.L_x_424:
[----:B------:R-:W-:Y:S05]  /*8920*/  BSYNC.RECONVERGENT B0 ;  /* 0x0000000000007941 */ /* 0x000fea0003800200 */
.L_x_423:
[----:B------:R-:W-:Y:S05]  /*8930*/  WARPSYNC.ALL ;  /* 0x0000000000007948 */ /* 0x000fea0003800000 */
[C---:B------:R-:W-:Y:S01]  /*8940*/  ISETP.NE.AND P0, PT, R33.reuse, RZ, PT ;  /* 0x000000ff2100720c */ /* 0x040fe20003f05270 */
[----:B------:R-:W-:Y:S01]  /*8950*/  VIADD R9, R33, 0xffffffff ;  /* 0xffffffff21097836 */ /* 0x000fe20000000000 */
[----:B------:R-:W-:Y:S01]  /*8960*/  IADD3 R7, PT, PT, R7, R6, -R3 ;  /* 0x0000000607077210 */ /* 0x000fe20007ffe803 */
[----:B------:R-:W-:Y:S01]  /*8970*/  IMAD.U32 R8, R0, 0x10000, RZ ;  /* 0x0001000000087824 */ /* 0x000fe200078e00ff */
[----:B------:R-:W-:Y:S01]  /*8980*/  LOP3.LUT R78, R78, 0xfffffffe, RZ, 0xc0, !PT ;  /* 0xfffffffe4e4e7812 */ /* 0x000fe200078ec0ff */
[----:B------:R-:W-:Y:S01]  /*8990*/  IMAD.U32 R6, R3, 0x10000, RZ ;  /* 0x0001000003067824 */ /* 0x000fe200078e00ff */
[----:B------:R-:W-:Y:S01]  /*89a0*/  SEL R10, R9, 0x1ff, P0 ;  /* 0x000001ff090a7807 */ /* 0x000fe20000000000 */
[----:B------:R-:W-:Y:S01]  /*89b0*/  IMAD R11, R7, 0x4, R4 ;  /* 0x00000004070b7824 */ /* 0x000fe200078e0204 */
[----:B------:R-:W-:Y:S01]  /*89c0*/  LOP3.LUT R8, R8, R5, RZ, 0xfc, !PT ;  /* 0x0000000508087212 */ /* 0x000fe200078efcff */
[--C-:B------:R-:W-:Y:S01]  /*89d0*/  IMAD R12, R3, 0x4, R65.reuse ;  /* 0x00000004030c7824 */ /* 0x100fe200078e0241 */
[----:B------:R-:W-:Y:S01]  /*89e0*/  LOP3.LUT R78, R78, 0xffffdfff, RZ, 0xc0, !PT ;  /* 0xffffdfff4e4e7812 */ /* 0x000fe200078ec0ff */
[----:B------:R-:W-:-:S02]  /*89f0*/  IMAD R15, R10, 0x4, R65 ;  /* 0x000000040a0f7824 */ /* 0x000fc400078e0241 */
[----:B------:R-:W-:Y:S01]  /*8a00*/  @P0 LOP3.LUT R8, R7, R6, RZ, 0xfc, !PT ;  /* 0x0000000607080212 */ /* 0x000fe200078efcff */
[----:B------:R-:W-:Y:S02]  /*8a10*/  IMAD.IADD R6, R0, 0x1, R7 ;  /* 0x0000000100067824 */ /* 0x000fe400078e0207 */
[----:B------:R-:W-:Y:S02]  /*8a20*/  IMAD.MOV.U32 R10, RZ, RZ, R3 ;  /* 0x000000ffff0a7224 */ /* 0x000fe400078e0003 */
        /* <DEDUP_REMOVED lines=10> */
[----:B--2---:R-:W-:Y:S02]  /*8ad0*/  IMAD.MOV.U32 R7, RZ, RZ, R5 ;  /* 0x000000ffff077224 */ /* 0x004fe400078e0005 */
[----:B------:R-:W-:Y:S01]  /*8ae0*/  IMAD.MOV.U32 R9, RZ, RZ, R6 ;  /* 0x000000ffff097224 */ /* 0x000fe200078e0006 */
        /* <DEDUP_REMOVED lines=9> */
[----:B------:R0:W1:Y:S01]  /*8b80*/  @!P3 LDS R8, [R11+0x4] ;  /* 0x000004000b08b984 */ /* 0x0000620000000800 */
        /* <DEDUP_REMOVED lines=139> */
[----:B------:R-:W-:Y:S01]  /*9440*/  IMAD.IADD R31, R25, 0x1, R26 ;  /* 0x00000001191f7824 */ /* 0x000fe200078e021a */
[----:B------:R-:W-:Y:S01]  /*9450*/  ISETP.GE.AND P4, PT, R37, R28, PT ;  /* 0x0000001c2500720c */ /* 0x000fe20003f86270 */
[----:B0-----:R-:W-:Y:S01]  /*9460*/  IMAD.MOV.U32 R43, RZ, RZ, R37 ;  /* 0x000000ffff2b7224 */ /* 0x001fe200078e0025 */
        /* <DEDUP_REMOVED lines=39> */
[----:B------:R-:W-:-:S02]  /*96e0*/  @!P2 IMAD.MOV.U32 R44, RZ, RZ, R31 ;  /* 0x000000ffff2ca224 */ /* 0x000fc400078e001f */
[----:B------:R-:W-:Y:S01]  /*96f0*/  IMAD.IADD R31, R37, 0x1, R38 ;  /* 0x00000001251f7824 */ /* 0x000fe200078e0226 */
[----:B------:R-:W-:Y:S01]  /*9700*/  ISETP.GE.AND P4, PT, R43, R28, PT ;  /* 0x0000001c2b00720c */ /* 0x000fe20003f86270 */
[----:B------:R-:W-:-:S03]  /*9710*/  IMAD.MOV.U32 R49, RZ, RZ, R43 ;  /* 0x000000ffff317224 */ /* 0x000fc600078e002b */
[CC--:B------:R-:W-:Y:S01]  /*9720*/  ISETP.GE.OR P5, PT, R44.reuse, R29.reuse, P4 ;  /* 0x0000001d2c00720c */ /* 0x0c0fe200027a6670 */
[----:B0-----:R-:W-:Y:S01]  /*9730*/  IMAD.MOV.U32 R50, RZ, RZ, R44 ;  /* 0x000000ffff327224 */ /* 0x001fe200078e002c */
[CC--:B------:R-:W-:Y:S02]  /*9740*/  ISETP.LT.AND P0, PT, R44.reuse, R29.reuse, P4 ;  /* 0x0000001d2c00720c */ /* 0x0c0fe40002701270 */
[----:B------:R-:W-:-:S09]  /*9750*/  ISETP.GE.AND P4, PT, R44, R29, PT ;  /* 0x0000001d2c00720c */ /* 0x000fd20003f86270 */
[----:B-1----:R-:W-:Y:S01]  /*9760*/  @!P5 ISETP.LT.AND P0, PT, R41, R42, PT ;  /* 0x0000002a2900d20c */ /* 0x002fe20003f01270 */
[----:B------:R-:W-:Y:S01]  /*9770*/  IMAD.MOV.U32 R48, RZ, RZ, R42 ;  /* 0x000000ffff307224 */ /* 0x000fe200078e002a */
[----:B------:R-:W-:Y:S02]  /*9780*/  @!P5 ISETP.LT.AND P4, PT, R42, R41, PT ;  /* 0x000000292a00d20c */ /* 0x000fe40003f81270 */
[----:B------:R-:W-:-:S04]  /*9790*/  ISETP.GE.AND P5, PT, R31, R30, PT ;  /* 0x0000001e1f00720c */ /* 0x000fc80003fa6270 */
[----:B------:R-:W-:Y:S01]  /*97a0*/  SEL R31, R47, RZ, !P5 ;  /* 0x000000ff2f1f7207 */ /* 0x000fe20006800000 */
[----:B------:R-:W-:Y:S01]  /*97b0*/  IMAD.MOV.U32 R47, RZ, RZ, R41 ;  /* 0x000000ffff2f7224 */ /* 0x000fe200078e0029 */
        /* <DEDUP_REMOVED lines=83> */
[----:B------:R-:W-:Y:S02]  /*9cf0*/  ISETP.GE.AND P4, PT, R56, R29, PT ;  /* 0x0000001d3800720c */ /* 0x000fe40003f86270 */
[----:B------:R-:W-:-:S04]  /*9d00*/  ISETP.GE.AND P2, PT, R63, R30, PT ;  /* 0x0000001e3f00720c */ /* 0x000fc80003f46270 */
[----:B------:R-:W-:-:S03]  /*9d10*/  SEL R77, R77, RZ, !P2 ;  /* 0x000000ff4d4d7207 */ /* 0x000fc60005000000 */
        /* <DEDUP_REMOVED lines=14> */
[----:B------:R-:W-:Y:S01]  /*9e00*/  ISETP.GE.AND P5, PT, R61, R28, PT ;  /* 0x0000001c3d00720c */ /* 0x000fe20003fa6270 */
[C---:B------:R-:W-:Y:S01]  /*9e10*/  IMAD.IADD R69, R62.reuse, 0x1, R61 ;  /* 0x000000013e457824 */ /* 0x040fe200078e023d */
[----:B------:R-:W-:-:S02]  /*9e20*/  ISETP.GE.AND P6, PT, R62, R29, PT ;  /* 0x0000001d3e00720c */ /* 0x000fc40003fc6270 */
[CC--:B------:R-:W-:Y:S02]  /*9e30*/  ISETP.GE.OR P3, PT, R62.reuse, R29.reuse, P5 ;  /* 0x0000001d3e00720c */ /* 0x0c0fe40002f66670 */
[----:B------:R-:W-:Y:S02]  /*9e40*/  ISETP.LT.AND P5, PT, R62, R29, P5 ;  /* 0x0000001d3e00720c */ /* 0x000fe40002fa1270 */
[----:B------:R-:W-:Y:S02]  /*9e50*/  PLOP3.LUT P4, PT, P4, P0, PT, 0x28, 0x82 ;  /* 0x000000000082781c */ /* 0x000fe40002780570 */
[----:B------:R-:W-:Y:S02]  /*9e60*/  ISETP.NE.AND P0, PT, R66, RZ, PT ;  /* 0x000000ff4200720c */ /* 0x000fe40003f05270 */
        /* <DEDUP_REMOVED lines=11> */
[----:B------:R-:W0:Y:S01]  /*9f20*/  @!P5 LDS R60, [R82+0x804] ;  /* 0x00080400523cd984 */ /* 0x000e220000000800 */
        /* <DEDUP_REMOVED lines=8> */
[----:B------:R-:W-:-:S09]  /*9fb0*/  ISETP.GE.AND P2, PT, R62, R29, PT ;  /* 0x0000001d3e00720c */ /* 0x000fd20003f46270 */
[----:B0-----:R-:W-:Y:S01]  /*9fc0*/  @!P3 ISETP.LT.AND P6, PT, R59, R60, PT ;  /* 0x0000003c3b00b20c */ /* 0x001fe20003fc1270 */
[----:B------:R-:W-:Y:S01]  /*9fd0*/  IMAD.MOV.U32 R70, RZ, RZ, R60 ;  /* 0x000000ffff467224 */ /* 0x000fe200078e003c */
[----:B------:R-:W-:Y:S02]  /*9fe0*/  @!P3 ISETP.LT.AND P2, PT, R60, R59, PT ;  /* 0x0000003b3c00b20c */ /* 0x000fe40003f41270 */
[-C--:B------:R-:W-:Y:S02]  /*9ff0*/  ISETP.GE.AND P3, PT, R67, R30.reuse, PT ;  /* 0x0000001e4300720c */ /* 0x080fe40003f66270 */
[----:B------:R-:W-:Y:S02]  /*a000*/  SEL R67, RZ, 0x8000, !P5 ;  /* 0x00008000ff437807 */ /* 0x000fe40006800000 */
[----:B------:R-:W-:Y:S02]  /*a010*/  SEL R82, R68, RZ, !P3 ;  /* 0x000000ff44527207 */ /* 0x000fe40005800000 */
[----:B------:R-:W-:Y:S01]  /*a020*/  ISETP.GE.AND P3, PT, R69, R30, PT ;  /* 0x0000001e4500720c */ /* 0x000fe20003f66270 */
[----:B------:R-:W-:-:S02]  /*a030*/  IMAD.MOV.U32 R69, RZ, RZ, R59 ;  /* 0x000000ffff457224 */ /* 0x000fc400078e003b */
[--C-:B------:R-:W-:Y:S01]  /*a040*/  @!P6 IMAD R68, R61, 0x4, R65.reuse ;  /* 0x000000043d44e824 */ /* 0x100fe200078e0241 */
[----:B------:R-:W-:Y:S01]  /*a050*/  SEL R89, R67, RZ, !P3 ;  /* 0x000000ff43597207 */ /* 0x000fe20005800000 */
[----:B------:R-:W-:Y:S01]  /*a060*/  @!P2 IMAD R67, R62, 0x4, R65 ;  /* 0x000000043e43a824 */ /* 0x000fe200078e0241 */
[----:B------:R-:W-:Y:S01]  /*a070*/  @P6 LOP3.LUT R78, R78, 0x4, RZ, 0xfc, !PT ;  /* 0x000000044e4e6812 */ /* 0x000fe200078efcff */
        /* <DEDUP_REMOVED lines=8> */
[----:B------:R-:W-:Y:S01]  /*a100*/  ISETP.LT.AND P4, PT, R86, R29, P4 ;  /* 0x0000001d5600720c */ /* 0x000fe20002781270 */
[----:B0-----:R-:W-:Y:S01]  /*a110*/  IMAD.IADD R67, R61, 0x1, R62 ;  /* 0x000000013d437824 */ /* 0x001fe200078e023e */
[----:B------:R-:W-:Y:S02]  /*a120*/  PLOP3.LUT P2, PT, P2, P6, PT, 0x28, 0x82 ;  /* 0x000000000082781c */ /* 0x000fe4000174c570 */
[----:B------:R-:W-:-:S02]  /*a130*/  LOP3.LUT P6, RZ, R78, 0x2, RZ, 0xc0, !PT ;  /* 0x000000024eff7812 */ /* 0x000fc400078cc0ff */
[----:B------:R-:W-:Y:S02]  /*a140*/  SEL R68, RZ, 0x10000, !P2 ;  /* 0x00010000ff447807 */ /* 0x000fe40005000000 */
[----:B------:R-:W-:-:S04]  /*a150*/  ISETP.GE.AND P2, PT, R67, R30, PT ;  /* 0x0000001e4300720c */ /* 0x000fc80003f46270 */
[----:B------:R-:W-:Y:S02]  /*a160*/  SEL R84, R68, RZ, !P2 ;  /* 0x000000ff44547207 */ /* 0x000fe40005000000 */
[CC--:B-1----:R-:W-:Y:S02]  /*a170*/  @!P3 ISETP.LT.AND P4, PT, R69.reuse, R70.reuse, PT ;  /* 0x000000464500b20c */ /* 0x0c2fe40003f81270 */
        /* <DEDUP_REMOVED lines=19> */
[----:B------:R-:W-:-:S04]  /*a2b0*/  LOP3.LUT P4, RZ, R78, 0x1000, RZ, 0xc0, !PT ;  /* 0x000010004eff7812 */ /* 0x000fc8000788c0ff */
[----:B------:R-:W-:Y:S02]  /*a2c0*/  PLOP3.LUT P4, PT, P0, P4, PT, 0x28, 0x82 ;  /* 0x000000000082781c */ /* 0x000fe40000788570 */
[----:B------:R-:W-:-:S04]  /*a2d0*/  LOP3.LUT P0, RZ, R78, 0x800, RZ, 0xc0, !PT ;  /* 0x000008004eff7812 */ /* 0x000fc8000780c0ff */
[----:B------:R-:W-:Y:S02]  /*a2e0*/  PLOP3.LUT P0, PT, P1, P0, PT, 0x28, 0x82 ;  /* 0x000000000082781c */ /* 0x000fe40000f00570 */
[----:B------:R-:W-:Y:S02]  /*a2f0*/  LOP3.LUT P1, RZ, R78, 0x400, RZ, 0xc0, !PT ;  /* 0x000004004eff7812 */ /* 0x000fe4000782c0ff */
[----:B0-----:R-:W-:Y:S02]  /*a300*/  @!P2 ISETP.LT.AND P3, PT, R69, R70, PT ;  /* 0x000000464500a20c */ /* 0x001fe40003f61270 */
[----:B------:R-:W-:Y:S02]  /*a310*/  @!P2 ISETP.LT.AND P5, PT, R70, R69, PT ;  /* 0x000000454600a20c */ /* 0x000fe40003fa1270 */
[----:B------:R-:W-:Y:S02]  /*a320*/  ISETP.GE.AND P2, PT, R83, R30, PT ;  /* 0x0000001e5300720c */ /* 0x000fe40003f46270 */
[----:B------:R-:W-:-:S02]  /*a330*/  PLOP3.LUT P5, PT, P5, P3, PT, 0x28, 0x82 ;  /* 0x000000000082781c */ /* 0x000fc40002fa6570 */
[----:B------:R-:W-:Y:S02]  /*a340*/  SEL R85, R28, RZ, !P2 ;  /* 0x000000ff1c557207 */ /* 0x000fe40005000000 */
[----:B------:R-:W-:Y:S02]  /*a350*/  SEL R28, RZ, 0x40000, !P5 ;  /* 0x00040000ff1c7807 */ /* 0x000fe40006800000 */
[----:B------:R-:W-:Y:S01]  /*a360*/  ISETP.GE.AND P2, PT, R29, R30, PT ;  /* 0x0000001e1d00720c */ /* 0x000fe20003f46270 */
[----:B------:R-:W-:Y:S01]  /*a370*/  IMAD.IADD R29, R6, 0x1, R3 ;  /* 0x00000001061d7824 */ /* 0x000fe200078e0203 */
[----:B------:R-:W-:Y:S02]  /*a380*/  SEL R69, R69, R70, P3 ;  /* 0x0000004645457207 */ /* 0x000fe40001800000 */
[----:B------:R-:W-:Y:S01]  /*a390*/  SEL R70, R86, R79, P3 ;  /* 0x0000004f56467207 */ /* 0x000fe20001800000 */
[----:B------:R-:W-:Y:S01]  /*a3a0*/  IMAD.IADD R79, R13, 0x1, R14 ;  /* 0x000000010d4f7824 */ /* 0x000fe200078e020e */
[----:B------:R-:W-:-:S02]  /*a3b0*/  SEL R83, R28, RZ, !P2 ;  /* 0x000000ff1c537207 */ /* 0x000fc40005000000 */
[C---:B------:R-:W-:Y:S02]  /*a3c0*/  LOP3.LUT P3, RZ, R78.reuse, 0x1, RZ, 0xc0, !PT ;  /* 0x000000014eff7812 */ /* 0x040fe4000786c0ff */
[C---:B------:R-:W-:Y:S02]  /*a3d0*/  LOP3.LUT P2, RZ, R78.reuse, 0x2000, RZ, 0xc0, !PT ;  /* 0x000020004eff7812 */ /* 0x040fe4000784c0ff */
[C---:B------:R-:W-:Y:S02]  /*a3e0*/  LOP3.LUT P5, RZ, R78.reuse, 0x200, RZ, 0xc0, !PT ;  /* 0x000002004eff7812 */ /* 0x040fe400078ac0ff */
[----:B------:R-:W-:Y:S02]  /*a3f0*/  PLOP3.LUT P2, PT, P3, P2, PT, 0x28, 0x82 ;  /* 0x000000000082781c */ /* 0x000fe40001f44570 */
[-C--:B------:R-:W-:Y:S01]  /*a400*/  ISETP.LT.AND P0, PT, R79, R30.reuse, P0 ;  /* 0x0000001e4f00720c */ /* 0x080fe20000701270 */
[----:B------:R-:W-:Y:S01]  /*a410*/  IMAD.IADD R79, R21, 0x1, R22 ;  /* 0x00000001154f7824 */ /* 0x000fe200078e0216 */
[----:B------:R-:W-:Y:S01]  /*a420*/  ISETP.LT.AND P3, PT, R29, R30, P2 ;  /* 0x0000001e1d00720c */ /* 0x000fe20001761270 */
[----:B------:R-:W-:Y:S01]  /*a430*/  IMAD.IADD R29, R9, 0x1, R10 ;  /* 0x00000001091d7824 */ /* 0x000fe200078e020a */
[----:B------:R-:W-:-:S02]  /*a440*/  LOP3.LUT P2, RZ, R78, 0x8, RZ, 0xc0, !PT ;  /* 0x000000084eff7812 */ /* 0x000fc4000784c0ff */
[----:B------:R-:W-:Y:S02]  /*a450*/  SEL R28, RZ, 0x4, !P0 ;  /* 0x00000004ff1c7807 */ /* 0x000fe40004000000 */
[-C--:B------:R-:W-:Y:S01]  /*a460*/  ISETP.LT.AND P4, PT, R29, R30.reuse, P4 ;  /* 0x0000001e1d00720c */ /* 0x080fe20002781270 */
[----:B------:R-:W-:Y:S01]  /*a470*/  IMAD.IADD R29, R17, 0x1, R18 ;  /* 0x00000001111d7824 */ /* 0x000fe200078e0212 */
[----:B------:R-:W-:Y:S02]  /*a480*/  PLOP3.LUT P1, PT, P2, P1, PT, 0x28, 0x82 ;  /* 0x000000000082781c */ /* 0x000fe40001722570 */
[----:B------:R-:W-:Y:S02]  /*a490*/  PLOP3.LUT P2, PT, P6, P5, PT, 0x28, 0x82 ;  /* 0x000000000082781c */ /* 0x000fe4000374a570 */
[-C--:B------:R-:W-:Y:S02]  /*a4a0*/  ISETP.LT.AND P1, PT, R29, R30.reuse, P1 ;  /* 0x0000001e1d00720c */ /* 0x080fe40000f21270 */
[----:B------:R-:W-:-:S02]  /*a4b0*/  ISETP.LT.AND P2, PT, R79, R30, P2 ;  /* 0x0000001e4f00720c */ /* 0x000fc40001741270 */
[----:B------:R-:W-:Y:S02]  /*a4c0*/  SEL R29, RZ, 0x1, !P3 ;  /* 0x00000001ff1d7807 */ /* 0x000fe40005800000 */
[----:B------:R-:W-:Y:S02]  /*a4d0*/  SEL R30, RZ, 0x2, !P4 ;  /* 0x00000002ff1e7807 */ /* 0x000fe40006000000 */
[----:B------:R-:W-:Y:S02]  /*a4e0*/  LOP3.LUT R78, R78, 0xfffffffe, RZ, 0xc0, !PT ;  /* 0xfffffffe4e4e7812 */ /* 0x000fe400078ec0ff */
[----:B------:R-:W-:Y:S02]  /*a4f0*/  IADD3 R29, PT, PT, R28, R30, R29 ;  /* 0x0000001e1c1d7210 */ /* 0x000fe40007ffe01d */
[----:B------:R-:W-:Y:S02]  /*a500*/  SEL R28, RZ, 0x8, !P1 ;  /* 0x00000008ff1c7807 */ /* 0x000fe40004800000 */
[----:B------:R-:W-:-:S02]  /*a510*/  SEL R30, RZ, 0x10, !P2 ;  /* 0x00000010ff1e7807 */ /* 0x000fc40005000000 */
        /* <DEDUP_REMOVED lines=73> */
[----:B------:R-:W-:Y:S01]  /*a9b0*/  SEL R34, R28, R34, !P3 ;  /* 0x000000221c227207 */ /* 0x000fe20005800000 */
[----:B------:R-:W-:Y:S01]  /*a9c0*/  IMAD.MOV.U32 R28, RZ, RZ, RZ ;  /* 0x000000ffff1c7224 */ /* 0x000fe200078e00ff */
[----:B------:R-:W-:Y:S01]  /*a9d0*/  ISETP.NE.AND P3, PT, R64, 0xe, PT ;  /* 0x0000000e4000780c */ /* 0x000fe20003f65270 */
[----:B------:R-:W-:-:S03]  /*a9e0*/  IMAD.IADD R30, R30, 0x1, R29 ;  /* 0x000000011e1e7824 */ /* 0x000fc600078e021d */
[----:B------:R-:W-:Y:S01]  /*a9f0*/  SEL R34, R29, R34, !P3 ;  /* 0x000000221d227207 */ /* 0x000fe20005800000 */
[----:B------:R-:W-:Y:S01]  /*aa00*/  IMAD.IADD R31, R31, 0x1, R30 ;  /* 0x000000011f1f7824 */ /* 0x000fe200078e021e */
[----:B------:R-:W-:-:S04]  /*aa10*/  ISETP.NE.AND P3, PT, R64, 0xf, PT ;  /* 0x0000000f4000780c */ /* 0x000fc80003f65270 */
[----:B------:R-:W-:Y:S02]  /*aa20*/  SEL R34, R30, R34, !P3 ;  /* 0x000000221e227207 */ /* 0x000fe40005800000 */
[----:B------:R-:W-:-:S04]  /*aa30*/  ISETP.GE.U32.AND P3, PT, R33, 0x20, PT ;  /* 0x000000202100780c */ /* 0x000fc80003f66070 */
[----:B------:R-:W-:-:S05]  /*aa40*/  SEL R34, R34, RZ, P3 ;  /* 0x000000ff22227207 */ /* 0x000fca0001800000 */
[----:B------:R-:W-:Y:S01]  /*aa50*/  IMAD.IADD R29, R34, 0x1, R83 ;  /* 0x00000001221d7824 */ /* 0x000fe200078e0253 */
[----:B------:R-:W-:Y:S06]  /*aa60*/  BRA `(.L_x_439) ;  /* 0x0000000c00cc7947 */ /* 0x000fec0003800000 */
.L_x_438:
        /* <DEDUP_REMOVED lines=84> */
.L_x_441:
[----:B------:R-:W-:Y:S05]  /*afb0*/  NANOSLEEP 0x1c2 ;  /* 0x000001c20000795d */ /* 0x000fea0003800000 */
[----:B------:R-:W-:Y:S01]  /*afc0*/  NOP ;  /* 0x0000000000007918 */ /* 0x000fe20000000000 */
.L_x_442:
        /* <DEDUP_REMOVED lines=11> */
.L_x_550:
[----:B------:R-:W-:Y:S05]  /*b080*/  @!P3 BRA `(.L_x_444) ;  /* 0x000000000034b947 */ /* 0x000fea0003800000 */
[----:B------:R-:W-:-:S13]  /*b090*/  ISETP.GT.U32.AND P5, PT, R30, 0x1f3, PT ;  /* 0x000001f31e00780c */ /* 0x000fda0003fa4070 */
.L_x_448:
[----:B------:R-:W-:Y:S05]  /*b0a0*/  YIELD ;  /* 0x0000000000007946 */ /* 0x000fea0003800000 */
[----:B------:R-:W-:Y:S05]  /*b0b0*/  @P5 BRA `(.L_x_445) ;  /* 0x0000000000085947 */ /* 0x000fea0003800000 */
[----:B------:R1:W-:Y:S06]  /*b0c0*/  MEMBAR.SC.CTA ;  /* 0x0000000000007992 */ /* 0x0003ec0000000000 */
[----:B-1----:R-:W-:Y:S05]  /*b0d0*/  BRA `(.L_x_446) ;  /* 0x0000000000087947 */ /* 0x002fea0003800000 */
.L_x_445:
[----:B------:R-:W-:Y:S05]  /*b0e0*/  NANOSLEEP 0x15e ;  /* 0x0000015e0000795d */ /* 0x000fea0003800000 */
[----:B------:R-:W-:Y:S01]  /*b0f0*/  NOP ;  /* 0x0000000000007918 */ /* 0x000fe20000000000 */
.L_x_446:
[----:B------:R-:W2:Y:S01]  /*b100*/  LD.E.64.STRONG.GPU R28, desc[UR6][R64.64+0x100] ;  /* 0x00010006401c7980 */ /* 0x000ea2000c10fb00 */
[----:B------:R-:W-:Y:S01]  /*b110*/  UMOV UR4, 0xffffffff ;  /* 0xffffffff00047882 */ /* 0x000fe20000000000 */
[----:B--2---:R-:W-:Y:S02]  /*b120*/  ISETP.NE.AND P3, PT, R28, 0x63, PT ;  /* 0x000000631c00780c */ /* 0x004fe40003f65270 */
[----:B------:R-:W-:Y:S11]  /*b130*/  BRA.DIV UR4, `(.L_x_447) ;  /* 0x0000004604787947 */ /* 0x000ff6000b800000 */
[----:B------:R-:W-:-:S13]  /*b140*/  VOTE.ANY P3, !P3 ;  /* 0x0000000000ff7806 */ /* 0x000fda0005860100 */
.L_x_553:
[----:B------:R-:W-:Y:S05]  /*b150*/  @P3 BRA `(.L_x_448) ;  /* 0xfffffffc00d03947 */ /* 0x000fea000383ffff */
.L_x_444:
[----:B------:R-:W-:Y:S01]  /*b160*/  UMOV UR4, 0xffffffff ;  /* 0xffffffff00047882 */ /* 0x000fe20000000000 */
[----:B------:R-:W-:Y:S02]  /*b170*/  ISETP.NE.AND P3, PT, R28, 0x65, PT ;  /* 0x000000651c00780c */ /* 0x000fe40003f65270 */
[----:B------:R-:W-:Y:S11]  /*b180*/  BRA.DIV UR4, `(.L_x_449) ;  /* 0x0000004604847947 */ /* 0x000ff6000b800000 */
[----:B------:R-:W1:Y:S01]  /*b190*/  S2R R30, SR_GEMASK ;  /* 0x00000000001e7919 */ /* 0x000e620000003c00 */
[----:B------:R-:W-:Y:S01]  /*b1a0*/  VOTE.ANY R34, PT, !P3 ;  /* 0x0000000000227806 */ /* 0x000fe200058e0100 */
[----:B------:R-:W2:Y:S01]  /*b1b0*/  LDC.64 R64, c[0x0][0x3d0] ;  /* 0x0000f400ff407b82 */ /* 0x000ea20000000a00 */
[----:B------:R-:W-:-:S07]  /*b1c0*/  ISETP.NE.AND P5, PT, R28, 0x65, PT ;  /* 0x000000651c00780c */ /* 0x000fce0003fa5270 */
[----:B------:R-:W3:Y:S01]  /*b1d0*/  S2UR UR4, SR_CTAID.X ;  /* 0x00000000000479c3 */ /* 0x000ee20000002500 */
[----:B-1----:R-:W-:-:S05]  /*b1e0*/  LOP3.LUT R34, R34, 0x80000000, R30, 0xec, !PT ;  /* 0x8000000022227812 */ /* 0x002fca00078eec1e */
[----:B------:R-:W-:-:S05]  /*b1f0*/  VIADD R33, R34, 0xffffffff ;  /* 0xffffffff22217836 */ /* 0x000fca0000000000 */
[----:B------:R-:W-:-:S04]  /*b200*/  LOP3.LUT R33, R34, R33, RZ, 0xc, !PT ;  /* 0x0000002122217212 */ /* 0x000fc800078e0cff */
[----:B------:R-:W1:Y:S02]  /*b210*/  POPC R89, R33 ;  /* 0x0000002100597309 */ /* 0x000e640000000000 */
[----:B-1----:R-:W1:Y:S01]  /*b220*/  SHFL.DOWN PT, R79, R29, 0x1, R89 ;  /* 0x082000001d4f7989 */ /* 0x002e6200000e0059 */
[----:B------:R-:W-:-:S04]  /*b230*/  ISETP.GE.AND P3, PT, R84, R89, PT ;  /* 0x000000595400720c */ /* 0x000fc80003f66270 */
[----:B-1----:R-:W-:-:S05]  /*b240*/  SEL R34, R79, RZ, !P3 ;  /* 0x000000ff4f227207 */ /* 0x002fca0005800000 */
[----:B------:R-:W-:Y:S02]  /*b250*/  IMAD.IADD R86, R34, 0x1, R29 ;  /* 0x0000000122567824 */ /* 0x000fe400078e021d */
[----:B------:R-:W-:Y:S01]  /*b260*/  VIADD R34, R84, 0x2 ;  /* 0x0000000254227836 */ /* 0x000fe20000000000 */
[----:B------:R-:W1:Y:S02]  /*b270*/  S2R R29, SR_TID.X ;  /* 0x00000000001d7919 */ /* 0x000e640000002100 */
[----:B------:R-:W4:Y:S02]  /*b280*/  SHFL.DOWN PT, R79, R86, 0x2, R89 ;  /* 0x08400000564f7989 */ /* 0x000f2400000e0059 */
[----:B------:R-:W-:Y:S01]  /*b290*/  ISETP.GT.AND P3, PT, R34, R89, PT ;  /* 0x000000592200720c */ /* 0x000fe20003f64270 */
[----:B------:R-:W-:-:S03]  /*b2a0*/  VIADD R34, R84, 0x4 ;  /* 0x0000000454227836 */ /* 0x000fc60000000000 */
[----:B----4-:R-:W-:Y:S02]  /*b2b0*/  SEL R79, R79, RZ, !P3 ;  /* 0x000000ff4f4f7207 */ /* 0x010fe40005800000 */
[----:B------:R-:W-:Y:S01]  /*b2c0*/  ISETP.GT.AND P3, PT, R34, R89, PT ;  /* 0x000000592200720c */ /* 0x000fe20003f64270 */
[----:B------:R-:W-:Y:S01]  /*b2d0*/  VIADD R34, R84, 0x8 ;  /* 0x0000000854227836 */ /* 0x000fe20000000000 */
[----:B-1----:R-:W-:Y:S01]  /*b2e0*/  LOP3.LUT R29, RZ, R29, RZ, 0x33, !PT ;  /* 0x0000001dff1d7212 */ /* 0x002fe200078e33ff */
[----:B------:R-:W-:-:S04]  /*b2f0*/  IMAD.IADD R88, R86, 0x1, R79 ;  /* 0x0000000156587824 */ /* 0x000fc800078e024f */
[----:B---3--:R-:W-:Y:S01]  /*b300*/  VIADD R29, R29, UR4 ;  /* 0x000000041d1d7c36 */ /* 0x008fe20008000000 */
[----:B------:R-:W1:Y:S02]  /*b310*/  SHFL.DOWN PT, R79, R88, 0x4, R89 ;  /* 0x08800000584f7989 */ /* 0x000e6400000e0059 */
[----:B-1----:R-:W-:Y:S02]  /*b320*/  SEL R79, R79, RZ, !P3 ;  /* 0x000000ff4f4f7207 */ /* 0x002fe40005800000 */
[----:B------:R-:W-:Y:S01]  /*b330*/  ISETP.GT.AND P3, PT, R34, R89, PT ;  /* 0x000000592200720c */ /* 0x000fe20003f64270 */
[----:B------:R-:W-:Y:S02]  /*b340*/  VIADD R34, R84, 0x10 ;  /* 0x0000001054227836 */ /* 0x000fe40000000000 */
[----:B------:R-:W-:-:S05]  /*b350*/  IMAD.IADD R90, R88, 0x1, R79 ;  /* 0x00000001585a7824 */ /* 0x000fca00078e024f */
[----:B------:R-:W1:Y:S02]  /*b360*/  SHFL.DOWN PT, R79, R90, 0x8, R89 ;  /* 0x090000005a4f7989 */ /* 0x000e6400000e0059 */
[----:B-1----:R-:W-:Y:S02]  /*b370*/  SEL R79, R79, RZ, !P3 ;  /* 0x000000ff4f4f7207 */ /* 0x002fe40005800000 */
[----:B--2---:R-:W-:-:S03]  /*b380*/  IADD3 R86, P3, PT, R64, 0x100, RZ ;  /* 0x0000010040567810 */ /* 0x004fc60007f7e0ff */
[----:B------:R-:W-:Y:S02]  /*b390*/  IMAD.IADD R92, R90, 0x1, R79 ;  /* 0x000000015a5c7824 */ /* 0x000fe400078e024f */
[----:B------:R-:W-:Y:S01]  /*b3a0*/  IMAD.X R87, RZ, RZ, R65, P3 ;  /* 0x000000ffff577224 */ /* 0x000fe200018e0641 */
[----:B------:R-:W-:Y:S02]  /*b3b0*/  ISETP.GT.AND P3, PT, R34, R89, PT ;  /* 0x000000592200720c */ /* 0x000fe40003f64270 */
[----:B------:R-:W1:Y:S02]  /*b3c0*/  SHFL.DOWN PT, R79, R92, 0x10, R89 ;  /* 0x0a0000005c4f7989 */ /* 0x000e6400000e0059 */
[----:B-1----:R-:W-:Y:S02]  /*b3d0*/  SEL R79, R79, RZ, !P3 ;  /* 0x000000ff4f4f7207 */ /* 0x002fe40005800000 */
[----:B------:R-:W-:-:S03]  /*b3e0*/  VOTE.ALL P3, P5 ;  /* 0x0000000000ff7806 */ /* 0x000fc60002860000 */
[----:B------:R-:W-:-:S10]  /*b3f0*/  IMAD.IADD R88, R92, 0x1, R79 ;  /* 0x000000015c587824 */ /* 0x000fd400078e024f */
.L_x_562:
[----:B------:R-:W-:Y:S05]  /*b400*/  @!P3 BRA `(.L_x_450) ;  /* 0x0000000000f4b947 */ /* 0x000fea0003800000 */
[----:B------:R-:W-:-:S07]  /*b410*/  IMAD.MOV.U32 R89, RZ, RZ, R29 ;  /* 0x000000ffff597224 */ /* 0x000fce00078e001d */
.L_x_458:
        /* <DEDUP_REMOVED lines=9> */
.L_x_565:
[----:B------:R-:W-:Y:S05]  /*b4b0*/  @!P3 BRA `(.L_x_452) ;  /* 0x000000000038b947 */ /* 0x000fea0003800000 */
.L_x_456:
[----:B------:R-:W-:Y:S05]  /*b4c0*/  YIELD ;  /* 0x0000000000007946 */ /* 0x000fea0003800000 */
[----:B------:R-:W1:Y:S02]  /*b4d0*/  LDCU UR4, c[0x0][0x370] ;  /* 0x00006e00ff0477ac */ /* 0x000e640008000800 */
[----:B-1----:R-:W-:-:S09]  /*b4e0*/  UISETP.GT.U32.AND UP0, UPT, UR4, 0x1f3, UPT ;  /* 0x000001f30400788c */ /* 0x002fd2000bf04070 */
[----:B------:R-:W-:Y:S05]  /*b4f0*/  BRA.U UP0, `(.L_x_453) ;  /* 0x0000000100087547 */ /* 0x000fea000b800000 */
[----:B------:R1:W-:Y:S06]  /*b500*/  MEMBAR.SC.CTA ;  /* 0x0000000000007992 */ /* 0x0003ec0000000000 */
[----:B-1----:R-:W-:Y:S05]  /*b510*/  BRA `(.L_x_454) ;  /* 0x0000000000087947 */ /* 0x002fea0003800000 */
.L_x_453:
[----:B------:R-:W-:Y:S05]  /*b520*/  NANOSLEEP 0x15e ;  /* 0x0000015e0000795d */ /* 0x000fea0003800000 */
[----:B------:R-:W-:Y:S01]  /*b530*/  NOP ;  /* 0x0000000000007918 */ /* 0x000fe20000000000 */
.L_x_454:
[----:B------:R-:W2:Y:S01]  /*b540*/  LD.E.64.STRONG.GPU R28, desc[UR6][R64.64+-0x100] ;  /* 0xffff0006401c7980 */ /* 0x000ea2000c10fb00 */
[----:B------:R-:W-:Y:S01]  /*b550*/  UMOV UR4, 0xffffffff ;  /* 0xffffffff00047882 */ /* 0x000fe20000000000 */
[----:B--2---:R-:W-:Y:S02]  /*b560*/  ISETP.NE.AND P3, PT, R28, 0x63, PT ;  /* 0x000000631c00780c */ /* 0x004fe40003f65270 */
[----:B------:R-:W-:Y:S11]  /*b570*/  BRA.DIV UR4, `(.L_x_455) ;  /* 0x0000004604c47947 */ /* 0x000ff6000b800000 */
[----:B------:R-:W-:-:S13]  /*b580*/  VOTE.ANY P3, !P3 ;  /* 0x0000000000ff7806 */ /* 0x000fda0005860100 */
.L_x_568:
[----:B------:R-:W-:Y:S05]  /*b590*/  @P3 BRA `(.L_x_456) ;  /* 0xfffffffc00c83947 */ /* 0x000fea000383ffff */
.L_x_452:
[----:B------:R-:W-:Y:S01]  /*b5a0*/  UMOV UR4, 0xffffffff ;  /* 0xffffffff00047882 */ /* 0x000fe20000000000 */
[----:B------:R-:W-:Y:S02]  /*b5b0*/  ISETP.NE.AND P3, PT, R28, 0x65, PT ;  /* 0x000000651c00780c */ /* 0x000fe40003f65270 */
[----:B------:R-:W-:Y:S11]  /*b5c0*/  BRA.DIV UR4, `(.L_x_457) ;  /* 0x0000004604d07947 */ /* 0x000ff6000b800000 */
[----:B------:R-:W-:Y:S01]  /*b5d0*/  VOTE.ANY R34, PT, !P3 ;  /* 0x0000000000227806 */ /* 0x000fe200058e0100 */
[----:B------:R-:W-:-:S03]  /*b5e0*/  VIADD R89, R89, 0xffffffe0 ;  /* 0xffffffe059597836 */ /* 0x000fc60000000000 */
[----:B------:R-:W-:-:S05]  /*b5f0*/  LOP3.LUT R34, R34, 0x80000000, R30, 0xec, !PT ;  /* 0x8000000022227812 */ /* 0x000fca00078eec1e */
[----:B------:R-:W-:-:S05]  /*b600*/  VIADD R33, R34, 0xffffffff ;  /* 0xffffffff22217836 */ /* 0x000fca0000000000 */
[----:B------:R-:W-:-:S04]  /*b610*/  LOP3.LUT R33, R34, R33, RZ, 0xc, !PT ;  /* 0x0000002122217212 */ /* 0x000fc800078e0cff */
        /* <DEDUP_REMOVED lines=27> */
.L_x_577:
[----:B------:R-:W-:Y:S05]  /*b7d0*/  @P3 BRA `(.L_x_458) ;  /* 0xfffffffc00103947 */ /* 0x000fea000383ffff */
.L_x_450:
[----:B------:R-:W1:Y:S02]  /*b7e0*/  S2R R33, SR_TID.X ;  /* 0x0000000000217919 */ /* 0x000e640000002100 */
        /* <DEDUP_REMOVED lines=11> */
[----:B------:R-:W-:-:S04]  /*b8a0*/  @!P3 MOV R29, 0x400 ;  /* 0x00000400001db802 */ /* 0x000fc80000000f00 */
[----:B-1----:R-:W-:Y:S01]  /*b8b0*/  @!P3 LEA R65, R34, R29, 0x18 ;  /* 0x0000001d2241b211 */ /* 0x002fe200078ec0ff */
[----:B------:R-:W-:Y:S02]  /*b8c0*/  IMAD.MOV.U32 R29, RZ, RZ, R85 ;  /* 0x000000ffff1d7224 */ /* 0x000fe400078e0055 */
[----:B------:R-:W-:Y:S02]  /*b8d0*/  @!P3 IMAD.MOV.U32 R29, RZ, RZ, R88 ;  /* 0x000000ffff1db224 */ /* 0x000fe400078e0058 */
[----:B------:R2:W-:Y:S05]  /*b8e0*/  @!P3 STS [R65+0x50], R88 ;  /* 0x000050584100b388 */ /* 0x0005ea0000000800 */
.L_x_440:
[----:B------:R-:W-:Y:S05]  /*b8f0*/  WARPSYNC.ALL ;  /* 0x0000000000007948 */ /* 0x000fea0003800000 */
[----:B------:R-:W-:Y:S01]  /*b900*/  ISETP.NE.AND P3, PT, R33, RZ, PT ;  /* 0x000000ff2100720c */ /* 0x000fe20003f65270 */
[----:B------:R-:W1:Y:S08]  /*b910*/  S2UR UR5, SR_CgaCtaId ;  /* 0x00000000000579c3 */ /* 0x000e700000008800 */
[----:B------:R-:W-:Y:S06]  /*b920*/  BAR.SYNC.DEFER_BLOCKING 0x0 ;  /* 0x0000000000007b1d */ /* 0x000fec0000010000 */
[----:B------:R-:W-:-:S02]  /*b930*/  UMOV UR4, 0x400 ;  /* 0x0000040000047882 */ /* 0x000fc40000000000 */
[----:B-1----:R-:W-:-:S06]  /*b940*/  ULEA UR4, UR5, UR4, 0x18 ;  /* 0x0000000405047291 */ /* 0x002fcc000f8ec0ff */
[----:B--2---:R-:W-:-:S03]  /*b950*/  IMAD.U32 R65, RZ, RZ, UR4 ;  /* 0x00000004ff417e24 */ /* 0x004fc6000f8e00ff */
[----:B------:R-:W1:Y:S04]  /*b960*/  @P3 LDS R28, [UR4+0x50] ;  /* 0x00005004ff1c3984 */ /* 0x000e680008000800 */
[----:B------:R2:W3:Y:S01]  /*b970*/  LDS R31, [R65+0x6c] ;  /* 0x00006c00411f7984 */ /* 0x0004e20000000800 */
[----:B-1----:R-:W-:-:S03]  /*b980*/  @P3 IMAD.IADD R29, R29, 0x1, R28 ;  /* 0x000000011d1d3824 */ /* 0x002fc600078e021c */
[----:B------:R2:W1:Y:S04]  /*b990*/  LDS R28, [R65+0x64] ;  /* 0x00006400411c7984 */ /* 0x0004680000000800 */
.L_x_439:
[----:B------:R-:W-:Y:S01]  /*b9a0*/  BAR.SYNC.DEFER_BLOCKING 0x0 ;  /* 0x0000000000007b1d */ /* 0x000fe20000010000 */
[C---:B------:R-:W-:Y:S01]  /*b9b0*/  LOP3.LUT P3, RZ, R78.reuse, 0x1, RZ, 0xc0, !PT ;  /* 0x000000014eff7812 */ /* 0x040fe2000786c0ff */
[----:B-1----:R-:W-:Y:S01]  /*b9c0*/  IMAD.IADD R30, R29, 0x1, -R28 ;  /* 0x000000011d1e7824 */ /* 0x002fe200078e0a1c */
[----:B------:R-:W-:Y:S02]  /*b9d0*/  P2R R83, PR, RZ, 0x4 ;  /* 0x00000004ff537803 */ /* 0x000fe40000000000 */
[C---:B------:R-:W-:Y:S01]  /*b9e0*/  LOP3.LUT P2, RZ, R78.reuse, 0x800, RZ, 0xc0, !PT ;  /* 0x000008004eff7812 */ /* 0x040fe2000784c0ff */
[----:B------:R-:W-:Y:S01]  /*b9f0*/  IMAD.MOV.U32 R34, RZ, RZ, R30 ;  /* 0x000000ffff227224 */ /* 0x000fe200078e001e */
[----:B------:R-:W-:Y:S01]  /*ba00*/  P2R R64, PR, RZ, 0x2 ;  /* 0x00000002ff407803 */ /* 0x000fe20000000000 */
[----:B------:R-:W-:Y:S01]  /*ba10*/  BSSY.RECONVERGENT B0, `(.L_x_459) ;  /* 0x00000f8000007945 */ /* 0x000fe20003800200 */
[----:B------:R-:W-:Y:S02]  /*ba20*/  LOP3.LUT P1, RZ, R78, 0x2000, RZ, 0xc0, !PT ;  /* 0x000020004eff7812 */ /* 0x000fe4000782c0ff */
[----:B------:R-:W-:-:S02]  /*ba30*/  P2R R79, PR, RZ, 0x4 ;  /* 0x00000004ff4f7803 */ /* 0x000fc40000000000 */
[----:B------:R-:W-:Y:S01]  /*ba40*/  LOP3.LUT P2, RZ, R78, 0x1000, RZ, 0xc0, !PT ;  /* 0x000010004eff7812 */ /* 0x000fe2000784c0ff */
[----:B------:R-:W-:Y:S01]  /*ba50*/  @P3 VIADD R34, R30, 0x1 ;  /* 0x000000011e223836 */ /* 0x000fe20000000000 */
[----:B------:R-:W-:Y:S02]  /*ba60*/  @P3 SEL R5, R5, R4, P1 ;  /* 0x0000000405053207 */ /* 0x000fe40000800000 */
[----:B------:R-:W-:Y:S01]  /*ba70*/  ISETP.NE.AND P1, PT, R64, RZ, PT ;  /* 0x000000ff4000720c */ /* 0x000fe20003f25270 */
[C---:B------:R-:W-:Y:S01]  /*ba80*/  @P4 VIADD R82, R34.reuse, 0x1 ;  /* 0x0000000122524836 */ /* 0x040fe20000000000 */
[----:B------:R-:W-:Y:S01]  /*ba90*/  @P4 SEL R64, R7, R8, P2 ;  /* 0x0000000807404207 */ /* 0x000fe20001000000 */
[--C-:B------:R-:W-:Y:S01]  /*baa0*/  @P4 IMAD R29, R34, 0x4, R65.reuse ;  /* 0x00000004221d4824 */ /* 0x100fe200078e0241 */
[----:B------:R-:W-:Y:S01]  /*bab0*/  ISETP.NE.AND P2, PT, R79, RZ, PT ;  /* 0x000000ff4f00720c */ /* 0x000fe20003f45270 */
[----:B------:R-:W-:Y:S01]  /*bac0*/  @P4 IMAD.MOV.U32 R34, RZ, RZ, R82 ;  /* 0x000000ffff224224 */ /* 0x000fe200078e0052 */
[----:B------:R-:W-:Y:S01]  /*bad0*/  LOP3.LUT P6, RZ, R78, 0x400, RZ, 0xc0, !PT ;  /* 0x000004004eff7812 */ /* 0x000fe200078cc0ff */
[--C-:B------:R-:W-:Y:S01]  /*bae0*/  @P3 IMAD R8, R30, 0x4, R65.reuse ;  /* 0x000000041e083824 */ /* 0x100fe200078e0241 */
[----:B------:R-:W-:Y:S01]  /*baf0*/  @P0 SEL R7, R11, R12, P2 ;  /* 0x0000000c0b070207 */ /* 0x000fe20001000000 */
[C---:B------:R-:W-:Y:S01]  /*bb00*/  @P0 VIADD R84, R34.reuse, 0x1 ;  /* 0x0000000122540836 */ /* 0x040fe20000000000 */
[----:B------:R-:W-:Y:S01]  /*bb10*/  ISETP.NE.AND P2, PT, R83, RZ, PT ;  /* 0x000000ff5300720c */ /* 0x000fe20003f45270 */
[----:B------:R-:W-:Y:S01]  /*bb20*/  @P0 IMAD R82, R34, 0x4, R65 ;  /* 0x0000000422520824 */ /* 0x000fe200078e0241 */
[----:B------:R1:W-:Y:S01]  /*bb30*/  @P3 STS [R8+0x800], R5 ;  /* 0x0008000508003388 */ /* 0x0003e20000000800 */
[----:B------:R-:W-:Y:S01]  /*bb40*/  @P0 IMAD.MOV.U32 R34, RZ, RZ, R84 ;  /* 0x000000ffff220224 */ /* 0x000fe200078e0054 */
[----:B------:R-:W-:-:S02]  /*bb50*/  @P1 SEL R11, R15, R16, P6 ;  /* 0x000000100f0b1207 */ /* 0x000fc40003000000 */
[----:B------:R-:W-:Y:S01]  /*bb60*/  LOP3.LUT P5, RZ, R78, 0x200, RZ, 0xc0, !PT ;  /* 0x000002004eff7812 */ /* 0x000fe200078ac0ff */
[C---:B------:R-:W-:Y:S01]  /*bb70*/  @P1 VIADD R4, R34.reuse, 0x1 ;  /* 0x0000000122041836 */ /* 0x040fe20000000000 */
[----:B------:R-:W-:Y:S01]  /*bb80*/  @P4 STS [R29+0x800], R64 ;  /* 0x000800401d004388 */ /* 0x000fe20000000800 */
[--C-:B------:R-:W-:Y:S01]  /*bb90*/  @P1 IMAD R84, R34, 0x4, R65.reuse ;  /* 0x0000000422541824 */ /* 0x100fe200078e0241 */
[----:B------:R-:W-:Y:S01]  /*bba0*/  LOP3.LUT P6, RZ, R78, 0x100, RZ, 0xc0, !PT ;  /* 0x000001004eff7812 */ /* 0x000fe200078cc0ff */
[----:B------:R-:W-:Y:S01]  /*bbb0*/  @P1 IMAD.MOV.U32 R34, RZ, RZ, R4 ;  /* 0x000000ffff221224 */ /* 0x000fe200078e0004 */
[----:B------:R4:W-:Y:S01]  /*bbc0*/  @P0 STS [R82+0x800], R7 ;  /* 0x0008000752000388 */ /* 0x0009e20000000800 */
[----:B------:R-:W-:Y:S02]  /*bbd0*/  @P2 SEL R12, R19, R20, P5 ;  /* 0x00000014130c2207 */ /* 0x000fe40002800000 */
[C---:B------:R-:W-:Y:S01]  /*bbe0*/  @P2 VIADD R4, R34.reuse, 0x1 ;  /* 0x0000000122042836 */ /* 0x040fe20000000000 */
[----:B------:R5:W-:Y:S01]  /*bbf0*/  @P1 STS [R84+0x800], R11 ;  /* 0x0008000b54001388 */ /* 0x000be20000000800 */
[----:B------:R-:W-:Y:S01]  /*bc00*/  @P2 IMAD R15, R34, 0x4, R65 ;  /* 0x00000004220f2824 */ /* 0x000fe200078e0241 */
[----:B------:R-:W-:Y:S01]  /*bc10*/  LOP3.LUT P5, RZ, R78, 0x80, RZ, 0xc0, !PT ;  /* 0x000000804eff7812 */ /* 0x000fe200078ac0ff */
[----:B------:R-:W-:Y:S01]  /*bc20*/  @P2 IMAD.MOV.U32 R34, RZ, RZ, R4 ;  /* 0x000000ffff222224 */ /* 0x000fe200078e0004 */
[----:B------:R-:W-:-:S02]  /*bc30*/  LOP3.LUT P3, R4, R71, 0x20, RZ, 0xc0, !PT ;  /* 0x0000002047047812 */ /* 0x000fc4000786c0ff */
        /* <DEDUP_REMOVED lines=9> */
[----:B------:R-:W-:-:S03]  /*bcd0*/  @P3 VIADD R5, R34, 0x1 ;  /* 0x0000000122053836 */ /* 0x000fc60000000000 */
[----:B------:R1:W-:Y:S01]  /*bce0*/  @P3 STS [R19+0x800], R8 ;  /* 0x0008000813003388 */ /* 0x0003e20000000800 */
[----:B------:R-:W-:Y:S01]  /*bcf0*/  @P3 IMAD.MOV.U32 R34, RZ, RZ, R5 ;  /* 0x000000ffff223224 */ /* 0x000fe200078e0005 */
[----:B------:R-:W-:-:S13]  /*bd00*/  LOP3.LUT P3, R5, R72, 0x80, RZ, 0xc0, !PT ;  /* 0x0000008048057812 */ /* 0x000fda000786c0ff */
[C---:B------:R-:W-:Y:S02]  /*bd10*/  @P3 IMAD R16, R34.reuse, 0x4, R65 ;  /* 0x0000000422103824 */ /* 0x040fe400078e0241 */
[----:B----4-:R-:W-:-:S03]  /*bd20*/  @P3 VIADD R7, R34, 0x1 ;  /* 0x0000000122073836 */ /* 0x010fc60000000000 */
[----:B------:R-:W-:Y:S01]  /*bd30*/  @P3 STS [R16+0x800], R39 ;  /* 0x0008002710003388 */ /* 0x000fe20000000800 */
[----:B------:R-:W-:Y:S01]  /*bd40*/  @P3 IMAD.MOV.U32 R34, RZ, RZ, R7 ;  /* 0x000000ffff223224 */ /* 0x000fe200078e0007 */
[----:B------:R-:W-:-:S13]  /*bd50*/  LOP3.LUT P3, R72, R72, 0x100, RZ, 0xc0, !PT ;  /* 0x0000010048487812 */ /* 0x000fda000786c0ff */
[----:B-----5:R-:W-:Y:S01]  /*bd60*/  @P3 SEL R11, R35, R36, P5 ;  /* 0x00000024230b3207 */ /* 0x020fe20002800000 */
[----:B0-----:R-:W-:Y:S01]  /*bd70*/  @P3 IMAD R20, R34, 0x4, R65 ;  /* 0x0000000422143824 */ /* 0x001fe200078e0241 */
        /* <DEDUP_REMOVED lines=17> */
[C---:B0-----:R-:W-:Y:S02]  /*be90*/  @P3 IMAD R20, R34.reuse, 0x4, R65 ;  /* 0x0000000422143824 */ /* 0x041fe400078e0241 */
[----:B------:R-:W-:-:S03]  /*bea0*/  @P3 VIADD R11, R34, 0x1 ;  /* 0x00000001220b3836 */ /* 0x000fc60000000000 */
[----:B------:R0:W-:Y:S01]  /*beb0*/  @P3 STS [R20+0x800], R51 ;  /* 0x0008003314003388 */ /* 0x0001e20000000800 */
[----:B------:R-:W-:Y:S01]  /*bec0*/  @P3 IMAD.MOV.U32 R34, RZ, RZ, R11 ;  /* 0x000000ffff223224 */ /* 0x000fe200078e000b */
[----:B------:R-:W-:-:S13]  /*bed0*/  LOP3.LUT P3, R16, R74, 0x1000, RZ, 0xc0, !PT ;  /* 0x000010004a107812 */ /* 0x000fda000786c0ff */
[----:B------:R-:W-:Y:S01]  /*bee0*/  @P3 SEL R15, R47, R48, P5 ;  /* 0x000000302f0f3207 */ /* 0x000fe20002800000 */
[----:B-1----:R-:W-:Y:S01]  /*bef0*/  @P3 IMAD R24, R34, 0x4, R65 ;  /* 0x0000000422183824 */ /* 0x002fe200078e0241 */
[----:B------:R-:W-:Y:S01]  /*bf00*/  LOP3.LUT P5, RZ, R78, 0x4, RZ, 0xc0, !PT ;  /* 0x000000044eff7812 */ /* 0x000fe200078ac0ff */
[----:B------:R-:W-:Y:S01]  /*bf10*/  @P3 VIADD R11, R34, 0x1 ;  /* 0x00000001220b3836 */ /* 0x000fe20000000000 */
[----:B------:R-:W-:Y:S02]  /*bf20*/  LOP3.LUT R78, R78, 0xffffbfff, RZ, 0xc0, !PT ;  /* 0xffffbfff4e4e7812 */ /* 0x000fe400078ec0ff */
[----:B------:R1:W-:Y:S01]  /*bf30*/  @P3 STS [R24+0x800], R15 ;  /* 0x0008000f18003388 */ /* 0x0003e20000000800 */
[----:B------:R-:W-:Y:S01]  /*bf40*/  @P3 IMAD.MOV.U32 R34, RZ, RZ, R11 ;  /* 0x000000ffff223224 */ /* 0x000fe200078e000b */
[----:B------:R-:W-:-:S13]  /*bf50*/  LOP3.LUT P3, R11, R75, 0x2000, RZ, 0xc0, !PT ;  /* 0x000020004b0b7812 */ /* 0x000fda000786c0ff */
[C---:B------:R-:W-:Y:S02]  /*bf60*/  @P3 IMAD R36, R34.reuse, 0x4, R65 ;  /* 0x0000000422243824 */ /* 0x040fe400078e0241 */
[----:B----4-:R-:W-:-:S03]  /*bf70*/  @P3 VIADD R12, R34, 0x1 ;  /* 0x00000001220c3836 */ /* 0x010fc60000000000 */
[----:B------:R4:W-:Y:S01]  /*bf80*/  @P3 STS [R36+0x800], R57 ;  /* 0x0008003924003388 */ /* 0x0009e20000000800 */
[----:B------:R-:W-:Y:S01]  /*bf90*/  @P3 IMAD.MOV.U32 R34, RZ, RZ, R12 ;  /* 0x000000ffff223224 */ /* 0x000fe200078e000c */
[----:B------:R-:W-:-:S13]  /*bfa0*/  LOP3.LUT P3, R19, R75, 0x4000, RZ, 0xc0, !PT ;  /* 0x000040004b137812 */ /* 0x000fda000786c0ff */
[----:B0-----:R-:W-:Y:S01]  /*bfb0*/  @P3 SEL R20, R53, R54, P6 ;  /* 0x0000003635143207 */ /* 0x001fe20003000000 */
[C---:B------:R-:W-:Y:S02]  /*bfc0*/  @P3 IMAD R23, R34.reuse, 0x4, R65 ;  /* 0x0000000422173824 */ /* 0x040fe400078e0241 */
        /* <DEDUP_REMOVED lines=8> */
[----:B------:R-:W-:-:S13]  /*c050*/  LOP3.LUT P3, R76, R76, 0x10000, RZ, 0xc0, !PT ;  /* 0x000100004c4c7812 */ /* 0x000fda000786c0ff */
[----:B------:R-:W-:Y:S01]  /*c060*/  @P3 SEL R59, R59, R60, P5 ;  /* 0x0000003c3b3b3207 */ /* 0x000fe20002800000 */
[C---:B----4-:R-:W-:Y:S01]  /*c070*/  @P3 IMAD R36, R34.reuse, 0x4, R65 ;  /* 0x0000000422243824 */ /* 0x050fe200078e0241 */
[----:B---3--:R-:W-:Y:S01]  /*c080*/  ISETP.GE.AND P5, PT, R33, R31, PT ;  /* 0x0000001f2100720c */ /* 0x008fe20003fa6270 */
[----:B------:R-:W-:-:S03]  /*c090*/  @P3 VIADD R15, R34, 0x1 ;  /* 0x00000001220f3836 */ /* 0x000fc60000000000 */
[----:B------:R1:W-:Y:S01]  /*c0a0*/  @P3 STS [R36+0x800], R59 ;  /* 0x0008003b24003388 */ /* 0x0003e20000000800 */
[----:B------:R-:W-:Y:S01]  /*c0b0*/  @P3 IMAD.MOV.U32 R34, RZ, RZ, R15 ;  /* 0x000000ffff223224 */ /* 0x000fe200078e000f */
[----:B------:R-:W-:-:S07]  /*c0c0*/  LOP3.LUT P3, R15, R77, 0x20000, RZ, 0xc0, !PT ;  /* 0x000200004d0f7812 */ /* 0x000fce000786c0ff */
[----:B------:R-:W-:-:S06]  /*c0d0*/  @P5 LOP3.LUT R78, R78, 0x4000, RZ, 0xfc, !PT ;  /* 0x000040004e4e5812 */ /* 0x000fcc00078efcff */
[C---:B------:R-:W-:Y:S02]  /*c0e0*/  @P3 IMAD R42, R34.reuse, 0x4, R65 ;  /* 0x00000004222a3824 */ /* 0x040fe400078e0241 */
[----:B0-----:R-:W-:-:S03]  /*c0f0*/  @P3 VIADD R20, R34, 0x1 ;  /* 0x0000000122143836 */ /* 0x001fc60000000000 */
[----:B------:R1:W-:Y:S01]  /*c100*/  @P3 STS [R42+0x800], R67 ;  /* 0x000800432a003388 */ /* 0x0003e20000000800 */
[----:B------:R-:W-:Y:S01]  /*c110*/  @P3 IMAD.MOV.U32 R34, RZ, RZ, R20 ;  /* 0x000000ffff223224 */ /* 0x000fe200078e0014 */
[----:B------:R-:W-:-:S13]  /*c120*/  LOP3.LUT P3, R77, R77, 0x40000, RZ, 0xc0, !PT ;  /* 0x000400004d4d7812 */ /* 0x000fda000786c0ff */
[----:B------:R-:W-:-:S05]  /*c130*/  @P3 IMAD R20, R34, 0x4, R65 ;  /* 0x0000000422143824 */ /* 0x000fca00078e0241 */
[----:B------:R1:W-:Y:S01]  /*c140*/  @P3 STS [R20+0x800], R69 ;  /* 0x0008004514003388 */ /* 0x0003e20000000800 */
[----:B------:R-:W-:Y:S06]  /*c150*/  BAR.SYNC.DEFER_BLOCKING 0x0 ;  /* 0x0000000000007b1d */ /* 0x000fec0000010000 */
[----:B------:R-:W-:Y:S05]  /*c160*/  @P5 BRA `(.L_x_460) ;  /* 0x0000000800085947 */ /* 0x000fea0003800000 */
[----:B-1----:R-:W-:Y:S01]  /*c170*/  LOP3.LUT R20, RZ, R33, RZ, 0x33, !PT ;  /* 0x00000021ff147212 */ /* 0x002fe200078e33ff */
        /* <DEDUP_REMOVED lines=14> */
[----:B------:R-:W-:Y:S02]  /*c260*/  IMAD.IADD R36, R34, 0x1, R33 ;  /* 0x0000000122247824 */ /* 0x000fe400078e0221 */
[----:B------:R-:W-:-:S07]  /*c270*/  IMAD.MOV R23, RZ, RZ, -R23 ;  /* 0x000000ffff177224 */ /* 0x000fce00078e0a17 */
.L_x_464:
[----:B0-----:R0:W1:Y:S01]  /*c280*/  LDS R29, [R24] ;  /* 0x00000000181d7984 */ /* 0x0010620000000800 */
[----:B------:R-:W3:Y:S01]  /*c290*/  LDC.64 R34, c[0x0][0x3a8] ;  /* 0x0000ea00ff227b82 */ /* 0x000ee20000000a00 */
[----:B------:R-:W-:-:S05]  /*c2a0*/  VIADD R23, R23, 0x1 ;  /* 0x0000000117177836 */ /* 0x000fca0000000000 */
[----:B------:R-:W-:Y:S01]  /*c2b0*/  ISETP.NE.AND P3, PT, R23, RZ, PT ;  /* 0x000000ff1700720c */ /* 0x000fe20003f65270 */
[----:B0-----:R-:W-:Y:S02]  /*c2c0*/  VIADD R24, R24, 0x800 ;  /* 0x0000080018187836 */ /* 0x001fe40000000000 */
[----:B---3--:R-:W-:-:S04]  /*c2d0*/  IMAD.WIDE R34, R27, 0x4, R34 ;  /* 0x000000041b227825 */ /* 0x008fc800078e0222 */
[----:B------:R-:W-:Y:S01]  /*c2e0*/  VIADD R27, R27, 0x200 ;  /* 0x000002001b1b7836 */ /* 0x000fe20000000000 */
[----:B-1----:R0:W-:Y:S05]  /*c2f0*/  STG.E desc[UR6][R34.64], R29 ;  /* 0x0000001d22007986 */ /* 0x0021ea000c101906 */
[----:B------:R-:W-:Y:S05]  /*c300*/  @P3 BRA `(.L_x_464) ;  /* 0xfffffffc00dc3947 */ /* 0x000fea000383ffff */
[----:B------:R-:W-:Y:S05]  /*c310*/  BSYNC.RECONVERGENT B2 ;  /* 0x0000000000027941 */ /* 0x000fea0003800200 */
.L_x_463:
[----:B------:R-:W-:-:S07]  /*c320*/  IMAD.MOV.U32 R24, RZ, RZ, R36 ;  /* 0x000000ffff187224 */ /* 0x000fce00078e0024 */
.L_x_462:
[----:B------:R-:W-:Y:S05]  /*c330*/  BSYNC.RECONVERGENT B1 ;  /* 0x0000000000017941 */ /* 0x000fea0003800200 */
.L_x_461:
        /* <DEDUP_REMOVED lines=9> */
[----:B------:R-:W-:Y:S01]  /*c3d0*/  VIADD R20, R20, 0x2000 ;  /* 0x0000200014147836 */ /* 0x000fe20000000000 */
[----:B-1----:R-:W-:-:S04]  /*c3e0*/  UIADD3 UR4, UP0, UPT, UR4, 0x1000, URZ ;  /* 0x0000100004047890 */ /* 0x002fc8000ff1e0ff */
[----:B------:R-:W-:Y:S02]  /*c3f0*/  UIADD3.X UR5, UPT, UPT, URZ, UR5, URZ, UP0, !UPT ;  /* 0x00000005ff057290 */ /* 0x000fe400087fe4ff */
[----:B0-----:R-:W-:-:S04]  /*c400*/  IMAD.U32 R34, RZ, RZ, UR4 ;  /* 0x00000004ff227e24 */ /* 0x001fc8000f8e00ff */
[----:B------:R-:W-:Y:S01]  /*c410*/  IMAD.U32 R35, RZ, RZ, UR5 ;  /* 0x00000005ff237e24 */ /* 0x000fe2000f8e00ff */
[----:B------:R-:W-:Y:S06]  /*c420*/  @!P5 BRA `(.L_x_466) ;  /* 0x0000000000b8d947 */ /* 0x000fec0003800000 */
[----:B------:R-:W-:Y:S01]  /*c430*/  VIADD R93, R31, 0xffffe800 ;  /* 0xffffe8001f5d7836 */ /* 0x000fe20000000000 */
[----:B------:R-:W-:-:S13]  /*c440*/  PLOP3.LUT P3, PT, PT, PT, PT, 0x8, 0x80 ;  /* 0x000000000080781c */ /* 0x000fda0003f6e170 */
.L_x_467:
[----:B0-----:R-:W0:Y:S01]  /*c450*/  LDS R27, [R20+-0x1800] ;  /* 0xffe80000141b7984 */ /* 0x001e220000000800 */
[C---:B------:R-:W-:Y:S02]  /*c460*/  VIADD R83, R23.reuse, 0x800 ;  /* 0x0000080017537836 */ /* 0x040fe40000000000 */
[C---:B------:R-:W-:Y:S01]  /*c470*/  VIADD R85, R23.reuse, 0x1000 ;  /* 0x0000100017557836 */ /* 0x040fe20000000000 */
[----:B------:R-:W1:Y:S01]  /*c480*/  LDS R29, [R20+-0x1000] ;  /* 0xfff00000141d7984 */ /* 0x000e620000000800 */
[C---:B------:R-:W-:Y:S02]  /*c490*/  VIADD R87, R23.reuse, 0x1800 ;  /* 0x0000180017577836 */ /* 0x040fe40000000000 */
[--C-:B------:R-:W-:Y:S01]  /*c4a0*/  IMAD.WIDE R74, R23, 0x4, R34.reuse ;  /* 0x00000004174a7825 */ /* 0x100fe200078e0222 */
[----:B------:R-:W3:Y:S03]  /*c4b0*/  LDS R39, [R20+-0x800] ;  /* 0xfff8000014277984 */ /* 0x000ee60000000800 */
[--C-:B------:R-:W-:Y:S01]  /*c4c0*/  IMAD.WIDE R82, R83, 0x4, R34.reuse ;  /* 0x0000000453527825 */ /* 0x100fe200078e0222 */
[----:B------:R-:W4:Y:S03]  /*c4d0*/  LDS R41, [R20] ;  /* 0x0000000014297984 */ /* 0x000f260000000800 */
[--C-:B------:R-:W-:Y:S01]  /*c4e0*/  IMAD.WIDE R84, R85, 0x4, R34.reuse ;  /* 0x0000000455547825 */ /* 0x100fe200078e0222 */
[----:B------:R-:W5:Y:S03]  /*c4f0*/  LDS R45, [R20+0x800] ;  /* 0x00080000142d7984 */ /* 0x000f660000000800 */
[----:B------:R-:W-:Y:S01]  /*c500*/  IMAD.WIDE R86, R87, 0x4, R34 ;  /* 0x0000000457567825 */ /* 0x000fe200078e0222 */
[----:B------:R-:W2:Y:S03]  /*c510*/  LDS R47, [R20+0x1000] ;  /* 0x00100000142f7984 */ /* 0x000ea60000000800 */
[----:B------:R-:W-:Y:S01]  /*c520*/  VIADD R24, R24, 0x2000 ;  /* 0x0000200018187836 */ /* 0x000fe20000000000 */
[----:B------:R-:W2:Y:S01]  /*c530*/  LDS R51, [R20+0x1800] ;  /* 0x0018000014337984 */ /* 0x000ea20000000800 */
[----:B------:R-:W-:-:S03]  /*c540*/  VIADD R23, R23, 0x2000 ;  /* 0x0000200017177836 */ /* 0x000fc60000000000 */
[----:B------:R-:W2:Y:S01]  /*c550*/  LDS R53, [R20+0x2000] ;  /* 0x0020000014357984 */ /* 0x000ea20000000800 */
[----:B------:R-:W-:-:S03]  /*c560*/  ISETP.GE.AND P5, PT, R24, R93, PT ;  /* 0x0000005d1800720c */ /* 0x000fc60003fa6270 */
[----:B------:R-:W2:Y:S04]  /*c570*/  LDS R57, [R20+0x2800] ;  /* 0x0028000014397984 */ /* 0x000ea80000000800 */
[----:B------:R-:W2:Y:S04]  /*c580*/  LDS R59, [R20+0x3000] ;  /* 0x00300000143b7984 */ /* 0x000ea80000000800 */
[----:B------:R-:W2:Y:S04]  /*c590*/  LDS R63, [R20+0x3800] ;  /* 0x00380000143f7984 */ /* 0x000ea80000000800 */
[----:B------:R-:W2:Y:S04]  /*c5a0*/  LDS R67, [R20+0x4000] ;  /* 0x0040000014437984 */ /* 0x000ea80000000800 */
[----:B------:R-:W2:Y:S04]  /*c5b0*/  LDS R69, [R20+0x4800] ;  /* 0x0048000014457984 */ /* 0x000ea80000000800 */
[----:B------:R-:W2:Y:S04]  /*c5c0*/  LDS R79, [R20+0x5000] ;  /* 0x00500000144f7984 */ /* 0x000ea80000000800 */
[----:B------:R-:W2:Y:S04]  /*c5d0*/  LDS R89, [R20+0x5800] ;  /* 0x0058000014597984 */ /* 0x000ea80000000800 */
[----:B------:R3:W2:Y:S04]  /*c5e0*/  LDS R91, [R20+0x6000] ;  /* 0x00600000145b7984 */ /* 0x0006a80000000800 */
[----:B0-----:R0:W-:Y:S04]  /*c5f0*/  STG.E desc[UR6][R74.64+-0x1000], R27 ;  /* 0xfff0001b4a007986 */ /* 0x0011e8000c101906 */
[----:B-1----:R0:W-:Y:S01]  /*c600*/  STG.E desc[UR6][R74.64+-0x800], R29 ;  /* 0xfff8001d4a007986 */ /* 0x0021e2000c101906 */
[----:B---3--:R-:W-:-:S03]  /*c610*/  VIADD R20, R20, 0x8000 ;  /* 0x0000800014147836 */ /* 0x008fc60000000000 */
[----:B------:R0:W-:Y:S04]  /*c620*/  STG.E desc[UR6][R74.64], R39 ;  /* 0x000000274a007986 */ /* 0x0001e8000c101906 */
[----:B----4-:R0:W-:Y:S04]  /*c630*/  STG.E desc[UR6][R74.64+0x800], R41 ;  /* 0x000800294a007986 */ /* 0x0101e8000c101906 */
[----:B-----5:R0:W-:Y:S04]  /*c640*/  STG.E desc[UR6][R82.64+-0x1000], R45 ;  /* 0xfff0002d52007986 */ /* 0x0201e8000c101906 */
[----:B--2---:R0:W-:Y:S04]  /*c650*/  STG.E desc[UR6][R82.64+-0x800], R47 ;  /* 0xfff8002f52007986 */ /* 0x0041e8000c101906 */
        /* <DEDUP_REMOVED lines=11> */
.L_x_466:
[----:B------:R-:W-:Y:S05]  /*c710*/  BSYNC.RECONVERGENT B1 ;  /* 0x0000000000017941 */ /* 0x000fea0003800200 */
.L_x_465:
        /* <DEDUP_REMOVED lines=10> */
[----:B------:R-:W3:Y:S03]  /*c7c0*/  LDS R39, [R20+-0x800] ;  /* 0xfff8000014277984 */ /* 0x000ee60000000800 */
[----:B------:R-:W-:Y:S01]  /*c7d0*/  VIADD R24, R24, 0x1000 ;  /* 0x0000100018187836 */ /* 0x000fe20000000000 */
[----:B------:R-:W4:Y:S01]  /*c7e0*/  LDS R41, [R20] ;  /* 0x0000000014297984 */ /* 0x000f220000000800 */
[----:B------:R-:W-:-:S03]  /*c7f0*/  VIADD R23, R23, 0x1000 ;  /* 0x0000100017177836 */ /* 0x000fc60000000000 */
[----:B------:R-:W5:Y:S04]  /*c800*/  LDS R45, [R20+0x800] ;  /* 0x00080000142d7984 */ /* 0x000f680000000800 */
[----:B------:R-:W2:Y:S04]  /*c810*/  LDS R47, [R20+0x1000] ;  /* 0x00100000142f7984 */ /* 0x000ea80000000800 */
[----:B------:R-:W2:Y:S04]  /*c820*/  LDS R51, [R20+0x1800] ;  /* 0x0018000014337984 */ /* 0x000ea80000000800 */
[----:B------:R0:W2:Y:S02]  /*c830*/  LDS R53, [R20+0x2000] ;  /* 0x0020000014357984 */ /* 0x0000a40000000800 */
[----:B0-----:R-:W-:-:S02]  /*c840*/  VIADD R20, R20, 0x4000 ;  /* 0x0000400014147836 */ /* 0x001fc40000000000 */
[----:B------:R0:W-:Y:S04]  /*c850*/  STG.E desc[UR6][R74.64+-0x1000], R27 ;  /* 0xfff0001b4a007986 */ /* 0x0001e8000c101906 */
[----:B-1----:R0:W-:Y:S04]  /*c860*/  STG.E desc[UR6][R74.64+-0x800], R29 ;  /* 0xfff8001d4a007986 */ /* 0x0021e8000c101906 */
[----:B---3--:R0:W-:Y:S04]  /*c870*/  STG.E desc[UR6][R74.64], R39 ;  /* 0x000000274a007986 */ /* 0x0081e8000c101906 */
[----:B----4-:R0:W-:Y:S04]  /*c880*/  STG.E desc[UR6][R74.64+0x800], R41 ;  /* 0x000800294a007986 */ /* 0x0101e8000c101906 */
[----:B-----5:R0:W-:Y:S04]  /*c890*/  STG.E desc[UR6][R82.64+-0x1000], R45 ;  /* 0xfff0002d52007986 */ /* 0x0201e8000c101906 */
[----:B--2---:R0:W-:Y:S04]  /*c8a0*/  STG.E desc[UR6][R82.64+-0x800], R47 ;  /* 0xfff8002f52007986 */ /* 0x0041e8000c101906 */
[----:B------:R0:W-:Y:S04]  /*c8b0*/  STG.E desc[UR6][R82.64], R51 ;  /* 0x0000003352007986 */ /* 0x0001e8000c101906 */
[----:B------:R0:W-:Y:S02]  /*c8c0*/  STG.E desc[UR6][R82.64+0x800], R53 ;  /* 0x0008003552007986 */ /* 0x0001e4000c101906 */
.L_x_469:
[----:B------:R-:W-:Y:S05]  /*c8d0*/  BSYNC.RECONVERGENT B1 ;  /* 0x0000000000017941 */ /* 0x000fea0003800200 */
.L_x_468:
[----:B------:R-:W-:-:S13]  /*c8e0*/  ISETP.LT.OR P3, PT, R24, R31, P3 ;  /* 0x0000001f1800720c */ /* 0x000fda0001f61670 */
[----:B------:R-:W-:Y:S05]  /*c8f0*/  @!P3 BRA `(.L_x_460) ;  /* 0x000000000024b947 */ /* 0x000fea0003800000 */
[----:B0-----:R-:W0:Y:S01]  /*c900*/  LDS R27, [R20+-0x1800] ;  /* 0xffe80000141b7984 */ /* 0x001e220000000800 */
[----:B------:R-:W-:-:S03]  /*c910*/  IMAD.WIDE R34, R23, 0x4, R34 ;  /* 0x0000000417227825 */ /* 0x000fc600078e0222 */
[----:B------:R-:W1:Y:S04]  /*c920*/  LDS R29, [R20+-0x1000] ;  /* 0xfff00000141d7984 */ /* 0x000e680000000800 */
[----:B------:R-:W3:Y:S04]  /*c930*/  LDS R39, [R20+-0x800] ;  /* 0xfff8000014277984 */ /* 0x000ee80000000800 */
[----:B------:R-:W4:Y:S04]  /*c940*/  LDS R41, [R20] ;  /* 0x0000000014297984 */ /* 0x000f280000000800 */
[----:B0-----:R0:W-:Y:S04]  /*c950*/  STG.E desc[UR6][R34.64+-0x1000], R27 ;  /* 0xfff0001b22007986 */ /* 0x0011e8000c101906 */
[----:B-1----:R0:W-:Y:S04]  /*c960*/  STG.E desc[UR6][R34.64+-0x800], R29 ;  /* 0xfff8001d22007986 */ /* 0x0021e8000c101906 */
[----:B---3--:R0:W-:Y:S04]  /*c970*/  STG.E desc[UR6][R34.64], R39 ;  /* 0x0000002722007986 */ /* 0x0081e8000c101906 */
[----:B----4-:R0:W-:Y:S02]  /*c980*/  STG.E desc[UR6][R34.64+0x800], R41 ;  /* 0x0008002922007986 */ /* 0x0101e4000c101906 */
.L_x_460:
[----:B------:R-:W-:Y:S05]  /*c990*/  BSYNC.RECONVERGENT B0 ;  /* 0x0000000000007941 */ /* 0x000fea0003800200 */
.L_x_459:
[----:B-1----:R-:W-:Y:S01]  /*c9a0*/  P2R R24, PR, RZ, 0x10 ;  /* 0x00000010ff187803 */ /* 0x002fe20000000000 */
[----:B------:R-:W1:Y:S01]  /*c9b0*/  LDCU.64 UR4, c[0x0][0x390] ;  /* 0x00007200ff0477ac */ /* 0x000e620008000a00 */
[C---:B------:R-:W-:Y:S01]  /*c9c0*/  LOP3.LUT P4, RZ, R78.reuse, 0x1, RZ, 0xc0, !PT ;  /* 0x000000014eff7812 */ /* 0x040fe2000788c0ff */
[----:B------:R-:W-:Y:S01]  /*c9d0*/  BSSY.RECONVERGENT B0, `(.L_x_470) ;  /* 0x000004a000007945 */ /* 0x000fe20003800200 */
[----:B0-----:R-:W-:Y:S02]  /*c9e0*/  P2R R29, PR, RZ, 0x1 ;  /* 0x00000001ff1d7803 */ /* 0x001fe40000000000 */
[----:B------:R-:W-:Y:S02]  /*c9f0*/  LOP3.LUT P0, RZ, R78, 0x2000, RZ, 0xc0, !PT ;  /* 0x000020004eff7812 */ /* 0x000fe4000780c0ff */
[----:B------:R-:W-:Y:S02]  /*ca00*/  P2R R34, PR, RZ, 0x2 ;  /* 0x00000002ff227803 */ /* 0x000fe40000000000 */
[----:B------:R-:W-:-:S02]  /*ca10*/  SHF.R.S32.HI R23, RZ, 0x1f, R81 ;  /* 0x0000001fff177819 */ /* 0x000fc40000011451 */
[--C-:B------:R-:W-:Y:S02]  /*ca20*/  SHF.R.S32.HI R20, RZ, 0x1f, R0.reuse ;  /* 0x0000001fff147819 */ /* 0x100fe40000011400 */
[----:B------:R-:W-:Y:S02]  /*ca30*/  IADD3 R27, P3, P5, R81, R33, -R0 ;  /* 0x00000021511b7210 */ /* 0x000fe40007d7e800 */
[----:B------:R-:W-:Y:S02]  /*ca40*/  @P4 SEL R6, R3, R6, P0 ;  /* 0x0000000603064207 */ /* 0x000fe40000000000 */
[----:B------:R-:W-:Y:S02]  /*ca50*/  ISETP.NE.AND P4, PT, R24, RZ, PT ;  /* 0x000000ff1800720c */ /* 0x000fe40003f85270 */
[----:B------:R-:W-:Y:S02]  /*ca60*/  LOP3.LUT P1, RZ, R78, 0x1000, RZ, 0xc0, !PT ;  /* 0x000010004eff7812 */ /* 0x000fe4000782c0ff */
[----:B------:R-:W-:-:S02]  /*ca70*/  IADD3.X R48, PT, PT, R23, RZ, ~R20, P3, P5 ;  /* 0x000000ff17307210 */ /* 0x000fc40001feac14 */
[C---:B------:R-:W-:Y:S02]  /*ca80*/  LOP3.LUT P3, RZ, R78.reuse, 0x20, RZ, 0xc0, !PT ;  /* 0x000000204eff7812 */ /* 0x040fe4000786c0ff */
[----:B------:R-:W-:Y:S02]  /*ca90*/  ISETP.NE.AND P0, PT, R29, RZ, PT ;  /* 0x000000ff1d00720c */ /* 0x000fe40003f05270 */
[----:B------:R-:W-:Y:S02]  /*caa0*/  P2R R39, PR, RZ, 0x8 ;  /* 0x00000008ff277803 */ /* 0x000fe40000000000 */
[----:B------:R-:W-:Y:S02]  /*cab0*/  LOP3.LUT P3, RZ, R78, 0x80, RZ, 0xc0, !PT ;  /* 0x000000804eff7812 */ /* 0x000fe4000786c0ff */
[----:B------:R-:W-:Y:S02]  /*cac0*/  @P4 SEL R10, R10, R9, P1 ;  /* 0x000000090a0a4207 */ /* 0x000fe40000800000 */
[----:B------:R-:W-:-:S02]  /*cad0*/  ISETP.NE.AND P1, PT, R34, RZ, PT ;  /* 0x000000ff2200720c */ /* 0x000fc40003f25270 */
[----:B------:R-:W-:Y:S02]  /*cae0*/  P2R R23, PR, RZ, 0x8 ;  /* 0x00000008ff177803 */ /* 0x000fe40000000000 */
[C---:B------:R-:W-:Y:S02]  /*caf0*/  LOP3.LUT P3, RZ, R78.reuse, 0x400, RZ, 0xc0, !PT ;  /* 0x000004004eff7812 */ /* 0x040fe4000786c0ff */
[----:B------:R-:W-:Y:S02]  /*cb00*/  P2R R35, PR, RZ, 0x4 ;  /* 0x00000004ff237803 */ /* 0x000fe40000000000 */
[C---:B------:R-:W-:Y:S02]  /*cb10*/  LOP3.LUT P2, RZ, R78.reuse, 0x800, RZ, 0xc0, !PT ;  /* 0x000008004eff7812 */ /* 0x040fe4000784c0ff */
[----:B------:R-:W-:Y:S02]  /*cb20*/  LOP3.LUT P6, RZ, R78, 0x10, RZ, 0xc0, !PT ;  /* 0x000000104eff7812 */ /* 0x000fe400078cc0ff */
[----:B------:R-:W-:-:S02]  /*cb30*/  @P0 SEL R14, R14, R13, P2 ;  /* 0x0000000d0e0e0207 */ /* 0x000fc40001000000 */
[----:B------:R-:W-:Y:S02]  /*cb40*/  @P1 SEL R20, R18, R17, P3 ;  /* 0x0000001112141207 */ /* 0x000fe40001800000 */
[----:B------:R-:W-:Y:S02]  /*cb50*/  ISETP.NE.AND P3, PT, R71, RZ, PT ;  /* 0x000000ff4700720c */ /* 0x000fe40003f65270 */
[----:B------:R-:W-:Y:S02]  /*cb60*/  P2R R41, PR, RZ, 0x40 ;  /* 0x00000040ff297803 */ /* 0x000fe40000000000 */
[----:B------:R-:W-:Y:S02]  /*cb70*/  ISETP.NE.AND P2, PT, R35, RZ, PT ;  /* 0x000000ff2300720c */ /* 0x000fe40003f45270 */
[C---:B------:R-:W-:Y:S02]  /*cb80*/  LOP3.LUT P6, RZ, R78.reuse, 0x40, RZ, 0xc0, !PT ;  /* 0x000000404eff7812 */ /* 0x040fe400078cc0ff */
[----:B------:R-:W-:-:S02]  /*cb90*/  LOP3.LUT P5, RZ, R78, 0x200, RZ, 0xc0, !PT ;  /* 0x000002004eff7812 */ /* 0x000fc400078ac0ff */
[----:B------:R-:W-:Y:S02]  /*cba0*/  P2R R36, PR, RZ, 0x40 ;  /* 0x00000040ff247803 */ /* 0x000fe40000000000 */
[----:B------:R-:W-:-:S04]  /*cbb0*/  LOP3.LUT P6, RZ, R78, 0x100, RZ, 0xc0, !PT ;  /* 0x000001004eff7812 */ /* 0x000fc800078cc0ff */
[----:B------:R-:W-:Y:S02]  /*cbc0*/  @P3 SEL R24, R26, R25, P6 ;  /* 0x000000191a183207 */ /* 0x000fe40003000000 */
[----:B------:R-:W-:Y:S02]  /*cbd0*/  ISETP.NE.AND P6, PT, R72, RZ, PT ;  /* 0x000000ff4800720c */ /* 0x000fe40003fc5270 */
[----:B------:R-:W-:Y:S02]  /*cbe0*/  @P2 SEL R22, R22, R21, P5 ;  /* 0x0000001516162207 */ /* 0x000fe40002800000 */
[C---:B------:R-:W-:Y:S02]  /*cbf0*/  LOP3.LUT P5, RZ, R78.reuse, 0x4, RZ, 0xc0, !PT ;  /* 0x000000044eff7812 */ /* 0x040fe400078ac0ff */
[----:B------:R-:W-:-:S04]  /*cc00*/  LOP3.LUT R78, R78, 0xfffff7ff, RZ, 0xc0, !PT ;  /* 0xfffff7ff4e4e7812 */ /* 0x000fc800078ec0ff */
[----:B------:R-:W-:Y:S02]  /*cc10*/  @P3 LOP3.LUT R78, R78, 0x800, RZ, 0xfc, !PT ;  /* 0x000008004e4e3812 */ /* 0x000fe400078efcff */
[----:B------:R-:W-:Y:S02]  /*cc20*/  ISETP.NE.AND P3, PT, R23, RZ, PT ;  /* 0x000000ff1700720c */ /* 0x000fe40003f65270 */
[----:B------:R-:W-:Y:S02]  /*cc30*/  LOP3.LUT R78, R78, 0xfffffbff, RZ, 0xc0, !PT ;  /* 0xfffffbff4e4e7812 */ /* 0x000fe400078ec0ff */
[----:B------:R-:W-:Y:S02]  /*cc40*/  @P6 SEL R26, R38, R37, P3 ;  /* 0x00000025261a6207 */ /* 0x000fe40001800000 */
[----:B------:R-:W-:Y:S02]  /*cc50*/  ISETP.NE.AND P3, PT, R73, RZ, PT ;  /* 0x000000ff4900720c */ /* 0x000fe40003f65270 */
[----:B------:R-:W-:-:S02]  /*cc60*/  @P6 LOP3.LUT R78, R78, 0x400, RZ, 0xfc, !PT ;  /* 0x000004004e4e6812 */ /* 0x000fc400078efcff */
        /* <DEDUP_REMOVED lines=12> */
[----:B------:R-:W-:Y:S02]  /*cd30*/  @P3 LOP3.LUT R78, R78, 0x80, RZ, 0xfc, !PT ;  /* 0x000000804e4e3812 */ /* 0x000fe400078efcff */
[----:B------:R-:W-:Y:S02]  /*cd40*/  @P3 SEL R38, R56, R55, P6 ;  /* 0x0000003738263207 */ /* 0x000fe40003000000 */
[----:B------:R-:W-:-:S04]  /*cd50*/  IADD3 R3, P3, PT, R80, R33, RZ ;  /* 0x0000002150037210 */ /* 0x000fc80007f7e0ff */
[----:B------:R-:W-:Y:S02]  /*cd60*/  LEA.HI.X.SX32 R80, R80, RZ, 0x1, P3 ;  /* 0x000000ff50507211 */ /* 0x000fe400018f0eff */
[----:B-1----:R-:W-:-:S04]  /*cd70*/  LEA R16, P3, R3, UR4, 0x2 ;  /* 0x0000000403107c11 */ /* 0x002fc8000f8610ff */
[----:B------:R-:W-:Y:S02]  /*cd80*/  LEA.HI.X R17, R3, UR5, R80, 0x2, P3 ;  /* 0x0000000503117c11 */ /* 0x000fe400098f1450 */
[----:B------:R-:W-:-:S13]  /*cd90*/  ISETP.NE.AND P3, PT, R76, RZ, PT ;  /* 0x000000ff4c00720c */ /* 0x000fda0003f65270 */
[----:B------:R-:W-:Y:S02]  /*cda0*/  @P3 SEL R62, R62, R61, P5 ;  /* 0x0000003d3e3e3207 */ /* 0x000fe40002800000 */
[----:B------:R-:W-:-:S13]  /*cdb0*/  ISETP.GE.AND P5, PT, R33, R2, PT ;  /* 0x000000022100720c */ /* 0x000fda0003fa6270 */
[----:B------:R-:W-:Y:S05]  /*cdc0*/  @P5 BRA `(.L_x_471) ;  /* 0x0000000000285947 */ /* 0x000fea0003800000 */
[----:B------:R-:W-:-:S13]  /*cdd0*/  ISETP.GE.AND P5, PT, R33, R0, PT ;  /* 0x000000002100720c */ /* 0x000fda0003fa6270 */
[----:B------:R0:W5:Y:S01]  /*cde0*/  @!P5 LDG.E R23, desc[UR6][R16.64] ;  /* 0x000000061017d981 */ /* 0x000162000c1e1900 */
[----:B------:R-:W-:-:S05]  /*cdf0*/  @P5 IMAD.IADD R18, R33, 0x1, -R0 ;  /* 0x0000000121125824 */ /* 0x000fca00078e0a00 */
[----:B------:R-:W-:Y:S02]  /*ce00*/  @P5 SHF.R.S32.HI R42, RZ, 0x1f, R18 ;  /* 0x0000001fff2a5819 */ /* 0x000fe40000011412 */
[C---:B------:R-:W-:Y:S02]  /*ce10*/  @P5 IADD3 R3, P6, PT, R81.reuse, R18, RZ ;  /* 0x0000001251035210 */ /* 0x040fe40007fde0ff */
[----:B------:R-:W1:Y:S02]  /*ce20*/  @P5 LDC.64 R18, c[0x0][0x398] ;  /* 0x0000e600ff125b82 */ /* 0x000e640000000a00 */
[----:B------:R-:W-:Y:S02]  /*ce30*/  @P5 LEA.HI.X.SX32 R42, R81, R42, 0x1, P6 ;  /* 0x0000002a512a5211 */ /* 0x000fe400030f0eff */
[----:B-1----:R-:W-:-:S04]  /*ce40*/  @P5 LEA R18, P6, R3, R18, 0x2 ;  /* 0x0000001203125211 */ /* 0x002fc800078c10ff */
[----:B------:R-:W-:-:S05]  /*ce50*/  @P5 LEA.HI.X R19, R3, R19, R42, 0x2, P6 ;  /* 0x0000001303135211 */ /* 0x000fca00030f142a */
[----:B------:R0:W5:Y:S04]  /*ce60*/  @P5 LDG.E R23, desc[UR6][R18.64] ;  /* 0x0000000612175981 */ /* 0x000168000c1e1900 */
.L_x_471:
[----:B------:R-:W-:Y:S05]  /*ce70*/  BSYNC.RECONVERGENT B0 ;  /* 0x0000000000007941 */ /* 0x000fea0003800200 */
.L_x_470:
[----:B------:R-:W0:Y:S01]  /*ce80*/  LDCU.64 UR4, c[0x0][0x398] ;  /* 0x00007300ff0477ac */ /* 0x000e220008000a00 */
[----:B------:R-:W-:Y:S01]  /*ce90*/  VIADD R3, R33, 0x200 ;  /* 0x0000020021037836 */ /* 0x000fe20000000000 */
[----:B------:R-:W-:Y:S01]  /*cea0*/  LOP3.LUT P6, RZ, R78, 0x1, RZ, 0xc0, !PT ;  /* 0x000000014eff7812 */ /* 0x000fe200078cc0ff */
[----:B------:R-:W-:-:S12]  /*ceb0*/  BSSY.RECONVERGENT B0, `(.L_x_472) ;  /* 0x000000c000007945 */ /* 0x000fd80003800200 */
[C---:B------:R-:W-:Y:S02]  /*cec0*/  @P6 VIADD R9, R30.reuse, 0x1 ;  /* 0x000000011e096836 */ /* 0x040fe40000000000 */
[----:B------:R-:W-:Y:S01]  /*ced0*/  @P6 IMAD R42, R30, 0x4, R65 ;  /* 0x000000041e2a6824 */ /* 0x000fe200078e0241 */
[----:B0-----:R-:W-:Y:S01]  /*cee0*/  LEA R18, P5, R27, UR4, 0x2 ;  /* 0x000000041b127c11 */ /* 0x001fe2000f8a10ff */
[----:B------:R-:W-:Y:S01]  /*cef0*/  @P6 IMAD.MOV.U32 R30, RZ, RZ, R9 ;  /* 0x000000ffff1e6224 */ /* 0x000fe200078e0009 */
[----:B------:R-:W-:Y:S02]  /*cf00*/  LOP3.LUT R9, R33, 0x400, RZ, 0xfc, !PT ;  /* 0x0000040021097812 */ /* 0x000fe400078efcff */
[----:B------:R-:W-:Y:S02]  /*cf10*/  LEA.HI.X R19, R27, UR5, R48, 0x2, P5 ;  /* 0x000000051b137c11 */ /* 0x000fe4000a8f1430 */
[----:B------:R-:W-:-:S13]  /*cf20*/  ISETP.GE.AND P5, PT, R3, R2, PT ;  /* 0x000000020300720c */ /* 0x000fda0003fa6270 */
[----:B------:R-:W-:Y:S05]  /*cf30*/  @P5 BRA `(.L_x_473) ;  /* 0x00000000000c5947 */ /* 0x000fea0003800000 */
[----:B------:R-:W-:-:S13]  /*cf40*/  ISETP.GE.AND P5, PT, R3, R0, PT ;  /* 0x000000000300720c */ /* 0x000fda0003fa6270 */
[----:B------:R0:W5:Y:S04]  /*cf50*/  @P5 LDG.E R25, desc[UR6][R18.64+0x800] ;  /* 0x0008000612195981 */ /* 0x000168000c1e1900 */
[----:B------:R0:W5:Y:S02]  /*cf60*/  @!P5 LDG.E R25, desc[UR6][R16.64+0x800] ;  /* 0x000800061019d981 */ /* 0x000164000c1e1900 */
.L_x_473:
[----:B------:R-:W-:Y:S05]  /*cf70*/  BSYNC.RECONVERGENT B0 ;  /* 0x0000000000007941 */ /* 0x000fea0003800200 */
.L_x_472:
[----:B------:R-:W-:Y:S01]  /*cf80*/  ISETP.GE.AND P5, PT, R9, R2, PT ;  /* 0x000000020900720c */ /* 0x000fe20003fa6270 */
[----:B------:R-:W-:Y:S01]  /*cf90*/  BSSY.RECONVERGENT B0, `(.L_x_474) ;  /* 0x0000006000007945 */ /* 0x000fe20003800200 */
[----:B------:R-:W-:-:S11]  /*cfa0*/  VIADD R3, R33, 0x600 ;  /* 0x0000060021037836 */ /* 0x000fd60000000000 */
[----:B------:R-:W-:Y:S05]  /*cfb0*/  @P5 BRA `(.L_x_475) ;  /* 0x00000000000c5947 */ /* 0x000fea0003800000 */
[----:B------:R-:W-:-:S13]  /*cfc0*/  ISETP.GE.AND P5, PT, R9, R0, PT ;  /* 0x000000000900720c */ /* 0x000fda0003fa6270 */
[----:B------:R1:W5:Y:S04]  /*cfd0*/  @P5 LDG.E R27, desc[UR6][R18.64+0x1000] ;  /* 0x00100006121b5981 */ /* 0x000368000c1e1900 */
[----:B------:R1:W5:Y:S02]  /*cfe0*/  @!P5 LDG.E R27, desc[UR6][R16.64+0x1000] ;  /* 0x00100006101bd981 */ /* 0x000364000c1e1900 */
.L_x_475:
[----:B------:R-:W-:Y:S05]  /*cff0*/  BSYNC.RECONVERGENT B0 ;  /* 0x0000000000007941 */ /* 0x000fea0003800200 */
.L_x_474:
[----:B------:R-:W-:Y:S01]  /*d000*/  ISETP.GE.AND P5, PT, R3, R2, PT ;  /* 0x000000020300720c */ /* 0x000fe20003fa6270 */
[----:B------:R-:W-:Y:S01]  /*d010*/  BSSY.RECONVERGENT B0, `(.L_x_476) ;  /* 0x0000006000007945 */ /* 0x000fe20003800200 */
[----:B------:R-:W-:-:S11]  /*d020*/  LOP3.LUT R9, R33, 0x800, RZ, 0xfc, !PT ;  /* 0x0000080021097812 */ /* 0x000fd600078efcff */
[----:B------:R-:W-:Y:S05]  /*d030*/  @P5 BRA `(.L_x_477) ;  /* 0x00000000000c5947 */ /* 0x000fea0003800000 */
[----:B------:R-:W-:-:S13]  /*d040*/  ISETP.GE.AND P5, PT, R3, R0, PT ;  /* 0x000000000300720c */ /* 0x000fda0003fa6270 */
[----:B------:R3:W5:Y:S04]  /*d050*/  @P5 LDG.E R29, desc[UR6][R18.64+0x1800] ;  /* 0x00180006121d5981 */ /* 0x000768000c1e1900 */
[----:B------:R3:W5:Y:S02]  /*d060*/  @!P5 LDG.E R29, desc[UR6][R16.64+0x1800] ;  /* 0x00180006101dd981 */ /* 0x000764000c1e1900 */
.L_x_477:
[----:B------:R-:W-:Y:S05]  /*d070*/  BSYNC.RECONVERGENT B0 ;  /* 0x0000000000007941 */ /* 0x000fea0003800200 */
.L_x_476:
[----:B------:R-:W-:Y:S01]  /*d080*/  ISETP.GE.AND P5, PT, R9, R2, PT ;  /* 0x000000020900720c */ /* 0x000fe20003fa6270 */
[----:B------:R-:W-:Y:S01]  /*d090*/  BSSY.RECONVERGENT B0, `(.L_x_478) ;  /* 0x0000006000007945 */ /* 0x000fe20003800200 */
[----:B------:R-:W-:-:S11]  /*d0a0*/  VIADD R3, R33, 0xa00 ;  /* 0x00000a0021037836 */ /* 0x000fd60000000000 */
[----:B------:R-:W-:Y:S05]  /*d0b0*/  @P5 BRA `(.L_x_479) ;  /* 0x00000000000c5947 */ /* 0x000fea0003800000 */
[----:B------:R-:W-:-:S13]  /*d0c0*/  ISETP.GE.AND P5, PT, R9, R0, PT ;  /* 0x000000000900720c */ /* 0x000fda0003fa6270 */
[----:B------:R4:W5:Y:S04]  /*d0d0*/  @P5 LDG.E R35, desc[UR6][R18.64+0x2000] ;  /* 0x0020000612235981 */ /* 0x000968000c1e1900 */
[----:B------:R4:W5:Y:S02]  /*d0e0*/  @!P5 LDG.E R35, desc[UR6][R16.64+0x2000] ;  /* 0x002000061023d981 */ /* 0x000964000c1e1900 */
.L_x_479:
[----:B------:R-:W-:Y:S05]  /*d0f0*/  BSYNC.RECONVERGENT B0 ;  /* 0x0000000000007941 */ /* 0x000fea0003800200 */
.L_x_478:
[----:B------:R-:W-:Y:S01]  /*d100*/  ISETP.GE.AND P5, PT, R3, R2, PT ;  /* 0x000000020300720c */ /* 0x000fe20003fa6270 */
[----:B------:R-:W-:Y:S01]  /*d110*/  BSSY.RECONVERGENT B0, `(.L_x_480) ;  /* 0x0000006000007945 */ /* 0x000fe20003800200 */
[----:B------:R-:W-:-:S11]  /*d120*/  LOP3.LUT R9, R33, 0xc00, RZ, 0xfc, !PT ;  /* 0x00000c0021097812 */ /* 0x000fd600078efcff */
[----:B------:R-:W-:Y:S05]  /*d130*/  @P5 BRA `(.L_x_481) ;  /* 0x00000000000c5947 */ /* 0x000fea0003800000 */
[----:B------:R-:W-:-:S13]  /*d140*/  ISETP.GE.AND P5, PT, R3, R0, PT ;  /* 0x000000000300720c */ /* 0x000fda0003fa6270 */
[----:B------:R0:W5:Y:S04]  /*d150*/  @P5 LDG.E R37, desc[UR6][R18.64+0x2800] ;  /* 0x0028000612255981 */ /* 0x000168000c1e1900 */
[----:B------:R0:W5:Y:S02]  /*d160*/  @!P5 LDG.E R37, desc[UR6][R16.64+0x2800] ;  /* 0x002800061025d981 */ /* 0x000164000c1e1900 */
.L_x_481:
[----:B------:R-:W-:Y:S05]  /*d170*/  BSYNC.RECONVERGENT B0 ;  /* 0x0000000000007941 */ /* 0x000fea0003800200 */
.L_x_480:
[----:B------:R-:W-:Y:S01]  /*d180*/  ISETP.GE.AND P5, PT, R9, R2, PT ;  /* 0x000000020900720c */ /* 0x000fe20003fa6270 */
[----:B------:R-:W-:Y:S01]  /*d190*/  BSSY.RECONVERGENT B0, `(.L_x_482) ;  /* 0x0000006000007945 */ /* 0x000fe20003800200 */
[----:B------:R-:W-:-:S11]  /*d1a0*/  VIADD R3, R33, 0xe00 ;  /* 0x00000e0021037836 */ /* 0x000fd60000000000 */
[----:B------:R-:W-:Y:S05]  /*d1b0*/  @P5 BRA `(.L_x_483) ;  /* 0x00000000000c5947 */ /* 0x000fea0003800000 */
[----:B------:R-:W-:-:S13]  /*d1c0*/  ISETP.GE.AND P5, PT, R9, R0, PT ;  /* 0x000000000900720c */ /* 0x000fda0003fa6270 */
[----:B------:R0:W5:Y:S04]  /*d1d0*/  @P5 LDG.E R39, desc[UR6][R18.64+0x3000] ;  /* 0x0030000612275981 */ /* 0x000168000c1e1900 */
[----:B------:R0:W5:Y:S02]  /*d1e0*/  @!P5 LDG.E R39, desc[UR6][R16.64+0x3000] ;  /* 0x003000061027d981 */ /* 0x000164000c1e1900 */
.L_x_483:
[----:B------:R-:W-:Y:S05]  /*d1f0*/  BSYNC.RECONVERGENT B0 ;  /* 0x0000000000007941 */ /* 0x000fea0003800200 */
.L_x_482:
[----:B------:R-:W-:Y:S01]  /*d200*/  ISETP.GE.AND P5, PT, R3, R2, PT ;  /* 0x000000020300720c */ /* 0x000fe20003fa6270 */
[----:B------:R-:W-:Y:S01]  /*d210*/  BSSY.RECONVERGENT B0, `(.L_x_484) ;  /* 0x0000006000007945 */ /* 0x000fe20003800200 */
[----:B------:R-:W-:-:S11]  /*d220*/  LOP3.LUT R9, R33, 0x1000, RZ, 0xfc, !PT ;  /* 0x0000100021097812 */ /* 0x000fd600078efcff */
[----:B------:R-:W-:Y:S05]  /*d230*/  @P5 BRA `(.L_x_485) ;  /* 0x00000000000c5947 */ /* 0x000fea0003800000 */
[----:B------:R-:W-:-:S13]  /*d240*/  ISETP.GE.AND P5, PT, R3, R0, PT ;  /* 0x000000000300720c */ /* 0x000fda0003fa6270 */
[----:B------:R0:W5:Y:S04]  /*d250*/  @P5 LDG.E R41, desc[UR6][R18.64+0x3800] ;  /* 0x0038000612295981 */ /* 0x000168000c1e1900 */
[----:B------:R0:W5:Y:S02]  /*d260*/  @!P5 LDG.E R41, desc[UR6][R16.64+0x3800] ;  /* 0x003800061029d981 */ /* 0x000164000c1e1900 */
.L_x_485:
[----:B------:R-:W-:Y:S05]  /*d270*/  BSYNC.RECONVERGENT B0 ;  /* 0x0000000000007941 */ /* 0x000fea0003800200 */
.L_x_484:
[----:B------:R-:W-:Y:S01]  /*d280*/  ISETP.GE.AND P5, PT, R9, R2, PT ;  /* 0x000000020900720c */ /* 0x000fe20003fa6270 */
[----:B------:R-:W-:Y:S01]  /*d290*/  BSSY.RECONVERGENT B0, `(.L_x_486) ;  /* 0x0000006000007945 */ /* 0x000fe20003800200 */
[----:B------:R-:W-:-:S11]  /*d2a0*/  VIADD R3, R33, 0x1200 ;  /* 0x0000120021037836 */ /* 0x000fd60000000000 */
[----:B------:R-:W-:Y:S05]  /*d2b0*/  @P5 BRA `(.L_x_487) ;  /* 0x00000000000c5947 */ /* 0x000fea0003800000 */
[----:B------:R-:W-:-:S13]  /*d2c0*/  ISETP.GE.AND P5, PT, R9, R0, PT ;  /* 0x000000000900720c */ /* 0x000fda0003fa6270 */
[----:B------:R0:W5:Y:S04]  /*d2d0*/  @P5 LDG.E R43, desc[UR6][R18.64+0x4000] ;  /* 0x00400006122b5981 */ /* 0x000168000c1e1900 */
[----:B------:R0:W5:Y:S02]  /*d2e0*/  @!P5 LDG.E R43, desc[UR6][R16.64+0x4000] ;  /* 0x00400006102bd981 */ /* 0x000164000c1e1900 */
.L_x_487:
[----:B------:R-:W-:Y:S05]  /*d2f0*/  BSYNC.RECONVERGENT B0 ;  /* 0x0000000000007941 */ /* 0x000fea0003800200 */
.L_x_486:
[----:B------:R-:W-:Y:S01]  /*d300*/  ISETP.GE.AND P5, PT, R3, R2, PT ;  /* 0x000000020300720c */ /* 0x000fe20003fa6270 */
[----:B------:R-:W-:Y:S01]  /*d310*/  BSSY.RECONVERGENT B0, `(.L_x_488) ;  /* 0x0000006000007945 */ /* 0x000fe20003800200 */
[----:B------:R-:W-:-:S11]  /*d320*/  LOP3.LUT R9, R33, 0x1400, RZ, 0xfc, !PT ;  /* 0x0000140021097812 */ /* 0x000fd600078efcff */
[----:B------:R-:W-:Y:S05]  /*d330*/  @P5 BRA `(.L_x_489) ;  /* 0x00000000000c5947 */ /* 0x000fea0003800000 */
[----:B------:R-:W-:-:S13]  /*d340*/  ISETP.GE.AND P5, PT, R3, R0, PT ;  /* 0x000000000300720c */ /* 0x000fda0003fa6270 */
[----:B------:R0:W5:Y:S04]  /*d350*/  @P5 LDG.E R45, desc[UR6][R18.64+0x4800] ;  /* 0x00480006122d5981 */ /* 0x000168000c1e1900 */
[----:B------:R0:W5:Y:S02]  /*d360*/  @!P5 LDG.E R45, desc[UR6][R16.64+0x4800] ;  /* 0x00480006102dd981 */ /* 0x000164000c1e1900 */
.L_x_489:
[----:B------:R-:W-:Y:S05]  /*d370*/  BSYNC.RECONVERGENT B0 ;  /* 0x0000000000007941 */ /* 0x000fea0003800200 */
.L_x_488:
[----:B------:R-:W-:Y:S01]  /*d380*/  ISETP.GE.AND P5, PT, R9, R2, PT ;  /* 0x000000020900720c */ /* 0x000fe20003fa6270 */
[----:B------:R-:W-:Y:S01]  /*d390*/  BSSY.RECONVERGENT B0, `(.L_x_490) ;  /* 0x0000006000007945 */ /* 0x000fe20003800200 */
[----:B------:R-:W-:-:S11]  /*d3a0*/  VIADD R3, R33, 0x1600 ;  /* 0x0000160021037836 */ /* 0x000fd60000000000 */
[----:B------:R-:W-:Y:S05]  /*d3b0*/  @P5 BRA `(.L_x_491) ;  /* 0x00000000000c5947 */ /* 0x000fea0003800000 */
[----:B------:R-:W-:-:S13]  /*d3c0*/  ISETP.GE.AND P5, PT, R9, R0, PT ;  /* 0x000000000900720c */ /* 0x000fda0003fa6270 */
[----:B------:R0:W5:Y:S04]  /*d3d0*/  @P5 LDG.E R47, desc[UR6][R18.64+0x5000] ;  /* 0x00500006122f5981 */ /* 0x000168000c1e1900 */
[----:B------:R0:W5:Y:S02]  /*d3e0*/  @!P5 LDG.E R47, desc[UR6][R16.64+0x5000] ;  /* 0x00500006102fd981 */ /* 0x000164000c1e1900 */
.L_x_491:
[----:B------:R-:W-:Y:S05]  /*d3f0*/  BSYNC.RECONVERGENT B0 ;  /* 0x0000000000007941 */ /* 0x000fea0003800200 */
.L_x_490:
[----:B------:R-:W-:Y:S01]  /*d400*/  ISETP.GE.AND P5, PT, R3, R2, PT ;  /* 0x000000020300720c */ /* 0x000fe20003fa6270 */
[----:B------:R-:W-:Y:S01]  /*d410*/  BSSY.RECONVERGENT B0, `(.L_x_492) ;  /* 0x0000006000007945 */ /* 0x000fe20003800200 */
[----:B------:R-:W-:-:S11]  /*d420*/  LOP3.LUT R9, R33, 0x1800, RZ, 0xfc, !PT ;  /* 0x0000180021097812 */ /* 0x000fd600078efcff */
[----:B------:R-:W-:Y:S05]  /*d430*/  @P5 BRA `(.L_x_493) ;  /* 0x00000000000c5947 */ /* 0x000fea0003800000 */
[----:B------:R-:W-:-:S13]  /*d440*/  ISETP.GE.AND P5, PT, R3, R0, PT ;  /* 0x000000000300720c */ /* 0x000fda0003fa6270 */
[----:B------:R0:W5:Y:S04]  /*d450*/  @P5 LDG.E R49, desc[UR6][R18.64+0x5800] ;  /* 0x0058000612315981 */ /* 0x000168000c1e1900 */
[----:B------:R0:W5:Y:S02]  /*d460*/  @!P5 LDG.E R49, desc[UR6][R16.64+0x5800] ;  /* 0x005800061031d981 */ /* 0x000164000c1e1900 */
.L_x_493:
[----:B------:R-:W-:Y:S05]  /*d470*/  BSYNC.RECONVERGENT B0 ;  /* 0x0000000000007941 */ /* 0x000fea0003800200 */
.L_x_492:
[----:B------:R-:W-:Y:S01]  /*d480*/  ISETP.GE.AND P5, PT, R9, R2, PT ;  /* 0x000000020900720c */ /* 0x000fe20003fa6270 */
[----:B------:R-:W-:Y:S01]  /*d490*/  BSSY.RECONVERGENT B0, `(.L_x_494) ;  /* 0x0000006000007945 */ /* 0x000fe20003800200 */
[----:B------:R-:W-:-:S11]  /*d4a0*/  VIADD R3, R33, 0x1a00 ;  /* 0x00001a0021037836 */ /* 0x000fd60000000000 */
[----:B------:R-:W-:Y:S05]  /*d4b0*/  @P5 BRA `(.L_x_495) ;  /* 0x00000000000c5947 */ /* 0x000fea0003800000 */
[----:B------:R-:W-:-:S13]  /*d4c0*/  ISETP.GE.AND P5, PT, R9, R0, PT ;  /* 0x000000000900720c */ /* 0x000fda0003fa6270 */
[----:B------:R0:W5:Y:S04]  /*d4d0*/  @P5 LDG.E R51, desc[UR6][R18.64+0x6000] ;  /* 0x0060000612335981 */ /* 0x000168000c1e1900 */
[----:B------:R0:W5:Y:S02]  /*d4e0*/  @!P5 LDG.E R51, desc[UR6][R16.64+0x6000] ;  /* 0x006000061033d981 */ /* 0x000164000c1e1900 */
.L_x_495:
[----:B------:R-:W-:Y:S05]  /*d4f0*/  BSYNC.RECONVERGENT B0 ;  /* 0x0000000000007941 */ /* 0x000fea0003800200 */
.L_x_494:
[----:B------:R-:W-:Y:S01]  /*d500*/  ISETP.GE.AND P5, PT, R3, R2, PT ;  /* 0x000000020300720c */ /* 0x000fe20003fa6270 */
[----:B------:R-:W-:Y:S01]  /*d510*/  BSSY.RECONVERGENT B0, `(.L_x_496) ;  /* 0x0000006000007945 */ /* 0x000fe20003800200 */
[----:B------:R-:W-:-:S11]  /*d520*/  LOP3.LUT R9, R33, 0x1c00, RZ, 0xfc, !PT ;  /* 0x00001c0021097812 */ /* 0x000fd600078efcff */
[----:B------:R-:W-:Y:S05]  /*d530*/  @P5 BRA `(.L_x_497) ;  /* 0x00000000000c5947 */ /* 0x000fea0003800000 */
[----:B------:R-:W-:-:S13]  /*d540*/  ISETP.GE.AND P5, PT, R3, R0, PT ;  /* 0x000000000300720c */ /* 0x000fda0003fa6270 */
[----:B------:R0:W5:Y:S04]  /*d550*/  @P5 LDG.E R3, desc[UR6][R18.64+0x6800] ;  /* 0x0068000612035981 */ /* 0x000168000c1e1900 */
[----:B------:R0:W5:Y:S02]  /*d560*/  @!P5 LDG.E R3, desc[UR6][R16.64+0x6800] ;  /* 0x006800061003d981 */ /* 0x000164000c1e1900 */
.L_x_497:
[----:B------:R-:W-:Y:S05]  /*d570*/  BSYNC.RECONVERGENT B0 ;  /* 0x0000000000007941 */ /* 0x000fea0003800200 */
.L_x_496:
[----:B------:R-:W-:Y:S01]  /*d580*/  ISETP.GE.AND P5, PT, R9, R2, PT ;  /* 0x000000020900720c */ /* 0x000fe20003fa6270 */
[----:B------:R-:W-:Y:S01]  /*d590*/  BSSY.RECONVERGENT B0, `(.L_x_498) ;  /* 0x0000006000007945 */ /* 0x000fe20003800200 */
[----:B------:R-:W-:-:S11]  /*d5a0*/  VIADD R13, R33, 0x1e00 ;  /* 0x00001e00210d7836 */ /* 0x000fd60000000000 */
[----:B------:R-:W-:Y:S05]  /*d5b0*/  @P5 BRA `(.L_x_499) ;  /* 0x00000000000c5947 */ /* 0x000fea0003800000 */
[----:B------:R-:W-:-:S13]  /*d5c0*/  ISETP.GE.AND P5, PT, R9, R0, PT ;  /* 0x000000000900720c */ /* 0x000fda0003fa6270 */
[----:B------:R0:W5:Y:S04]  /*d5d0*/  @P5 LDG.E R9, desc[UR6][R18.64+0x7000] ;  /* 0x0070000612095981 */ /* 0x000168000c1e1900 */
[----:B------:R0:W5:Y:S02]  /*d5e0*/  @!P5 LDG.E R9, desc[UR6][R16.64+0x7000] ;  /* 0x007000061009d981 */ /* 0x000164000c1e1900 */
.L_x_499:
[----:B------:R-:W-:Y:S05]  /*d5f0*/  BSYNC.RECONVERGENT B0 ;  /* 0x0000000000007941 */ /* 0x000fea0003800200 */
.L_x_498:
[----:B------:R-:W-:Y:S01]  /*d600*/  ISETP.GE.AND P5, PT, R13, R2, PT ;  /* 0x000000020d00720c */ /* 0x000fe20003fa6270 */
[----:B------:R-:W-:Y:S01]  /*d610*/  BSSY.RECONVERGENT B0, `(.L_x_500) ;  /* 0x0000006000007945 */ /* 0x000fe20003800200 */
[----:B------:R-:W-:-:S11]  /*d620*/  LOP3.LUT R21, R33, 0x2000, RZ, 0xfc, !PT ;  /* 0x0000200021157812 */ /* 0x000fd600078efcff */
[----:B------:R-:W-:Y:S05]  /*d630*/  @P5 BRA `(.L_x_501) ;  /* 0x00000000000c5947 */ /* 0x000fea0003800000 */
[----:B------:R-:W-:-:S13]  /*d640*/  ISETP.GE.AND P5, PT, R13, R0, PT ;  /* 0x000000000d00720c */ /* 0x000fda0003fa6270 */
[----:B------:R0:W5:Y:S04]  /*d650*/  @P5 LDG.E R13, desc[UR6][R18.64+0x7800] ;  /* 0x00780006120d5981 */ /* 0x000168000c1e1900 */
[----:B------:R0:W5:Y:S02]  /*d660*/  @!P5 LDG.E R13, desc[UR6][R16.64+0x7800] ;  /* 0x00780006100dd981 */ /* 0x000164000c1e1900 */
.L_x_501:
[----:B------:R-:W-:Y:S05]  /*d670*/  BSYNC.RECONVERGENT B0 ;  /* 0x0000000000007941 */ /* 0x000fea0003800200 */
.L_x_500:
[----:B------:R-:W-:Y:S01]  /*d680*/  ISETP.GE.AND P5, PT, R21, R2, PT ;  /* 0x000000021500720c */ /* 0x000fe20003fa6270 */
[----:B------:R-:W-:Y:S01]  /*d690*/  BSSY.RECONVERGENT B0, `(.L_x_502) ;  /* 0x0000006000007945 */ /* 0x000fe20003800200 */
[----:B------:R-:W-:-:S11]  /*d6a0*/  VIADD R53, R33, 0x2200 ;  /* 0x0000220021357836 */ /* 0x000fd60000000000 */
[----:B------:R-:W-:Y:S05]  /*d6b0*/  @P5 BRA `(.L_x_503) ;  /* 0x00000000000c5947 */ /* 0x000fea0003800000 */
[----:B------:R-:W-:-:S13]  /*d6c0*/  ISETP.GE.AND P5, PT, R21, R0, PT ;  /* 0x000000001500720c */ /* 0x000fda0003fa6270 */
[----:B------:R0:W5:Y:S04]  /*d6d0*/  @P5 LDG.E R21, desc[UR6][R18.64+0x8000] ;  /* 0x0080000612155981 */ /* 0x000168000c1e1900 */
[----:B------:R0:W5:Y:S02]  /*d6e0*/  @!P5 LDG.E R21, desc[UR6][R16.64+0x8000] ;  /* 0x008000061015d981 */ /* 0x000164000c1e1900 */
.L_x_503:
[----:B------:R-:W-:Y:S05]  /*d6f0*/  BSYNC.RECONVERGENT B0 ;  /* 0x0000000000007941 */ /* 0x000fea0003800200 */
.L_x_502:
[----:B------:R-:W-:Y:S01]  /*d700*/  ISETP.GE.AND P5, PT, R53, R2, PT ;  /* 0x000000023500720c */ /* 0x000fe20003fa6270 */
[----:B------:R-:W-:Y:S01]  /*d710*/  BSSY.RECONVERGENT B0, `(.L_x_504) ;  /* 0x0000006000007945 */ /* 0x000fe20003800200 */
[----:B------:R-:W-:-:S11]  /*d720*/  LOP3.LUT R55, R33, 0x2400, RZ, 0xfc, !PT ;  /* 0x0000240021377812 */ /* 0x000fd600078efcff */
[----:B------:R-:W-:Y:S05]  /*d730*/  @P5 BRA `(.L_x_505) ;  /* 0x00000000000c5947 */ /* 0x000fea0003800000 */
[----:B------:R-:W-:-:S13]  /*d740*/  ISETP.GE.AND P5, PT, R53, R0, PT ;  /* 0x000000003500720c */ /* 0x000fda0003fa6270 */
[----:B------:R0:W5:Y:S04]  /*d750*/  @P5 LDG.E R53, desc[UR6][R18.64+0x8800] ;  /* 0x0088000612355981 */ /* 0x000168000c1e1900 */
[----:B------:R0:W5:Y:S02]  /*d760*/  @!P5 LDG.E R53, desc[UR6][R16.64+0x8800] ;  /* 0x008800061035d981 */ /* 0x000164000c1e1900 */
.L_x_505:
[----:B------:R-:W-:Y:S05]  /*d770*/  BSYNC.RECONVERGENT B0 ;  /* 0x0000000000007941 */ /* 0x000fea0003800200 */
.L_x_504:
[----:B------:R-:W-:Y:S01]  /*d780*/  ISETP.GE.AND P5, PT, R55, R2, PT ;  /* 0x000000023700720c */ /* 0x000fe20003fa6270 */
[----:B------:R-:W-:-:S12]  /*d790*/  BSSY.RECONVERGENT B0, `(.L_x_506) ;  /* 0x0000005000007945 */ /* 0x000fd80003800200 */
[----:B------:R-:W-:Y:S05]  /*d7a0*/  @P5 BRA `(.L_x_507) ;  /* 0x00000000000c5947 */ /* 0x000fea0003800000 */
[----:B------:R-:W-:-:S13]  /*d7b0*/  ISETP.GE.AND P5, PT, R55, R0, PT ;  /* 0x000000003700720c */ /* 0x000fda0003fa6270 */
[----:B------:R0:W5:Y:S04]  /*d7c0*/  @P5 LDG.E R55, desc[UR6][R18.64+0x9000] ;  /* 0x0090000612375981 */ /* 0x000168000c1e1900 */
[----:B------:R0:W5:Y:S02]  /*d7d0*/  @!P5 LDG.E R55, desc[UR6][R16.64+0x9000] ;  /* 0x009000061037d981 */ /* 0x000164000c1e1900 */
.L_x_507:
[----:B------:R-:W-:Y:S05]  /*d7e0*/  BSYNC.RECONVERGENT B0 ;  /* 0x0000000000007941 */ /* 0x000fea0003800200 */
.L_x_506:
[----:B------:R-:W-:Y:S01]  /*d7f0*/  BAR.SYNC.DEFER_BLOCKING 0x0 ;  /* 0x0000000000007b1d */ /* 0x000fe20000010000 */
[--C-:B------:R-:W-:Y:S01]  /*d800*/  IMAD R0, R33, 0x4, R65.reuse ;  /* 0x0000000421007824 */ /* 0x100fe200078e0241 */
        /* <DEDUP_REMOVED lines=8> */
[C---:B------:R-:W-:Y:S01]  /*d890*/  LOP3.LUT P3, RZ, R78.reuse, 0x1, RZ, 0xc0, !PT ;  /* 0x000000014eff7812 */ /* 0x040fe2000786c0ff */
[----:B------:R-:W-:Y:S01]  /*d8a0*/  BSSY.RECONVERGENT B0, `(.L_x_508) ;  /* 0x0000135000007945 */ /* 0x000fe20003800200 */
[----:B------:R-:W-:-:S07]  /*d8b0*/  LOP3.LUT P5, RZ, R78, 0x100, RZ, 0xc0, !PT ;  /* 0x000001004eff7812 */ /* 0x000fce00078ac0ff */
[----:B------:R-:W-:-:S04]  /*d8c0*/  @P6 IMAD R26, R26, 0x4, R65 ;  /* 0x000000041a1a6824 */ /* 0x000fc800078e0241 */
[--C-:B------:R-:W-:Y:S01]  /*d8d0*/  @P3 IMAD R6, R6, 0x4, R65.reuse ;  /* 0x0000000406063824 */ /* 0x100fe200078e0241 */
[----:B-----5:R-:W-:Y:S01]  /*d8e0*/  STS [R0+0x800], R23 ;  /* 0x0008001700007388 */ /* 0x020fe20000000800 */
[----:B------:R-:W-:-:S03]  /*d8f0*/  @P5 IMAD R36, R36, 0x4, R65 ;  /* 0x0000000424245824 */ /* 0x000fc600078e0241 */
        /* <DEDUP_REMOVED lines=19> */
[----:B------:R0:W-:Y:S04]  /*da30*/  @P4 LDS R25, [R10+0x800] ;  /* 0x000800000a194984 */ /* 0x0001e80000000800 */
[----:B------:R1:W3:Y:S01]  /*da40*/  @P3 LDS R23, [R6+0x800] ;  /* 0x0008000006173984 */ /* 0x0002e20000000800 */
[----:B------:R-:W-:-:S02]  /*da50*/  ISETP.NE.AND P3, PT, R4, RZ, PT ;  /* 0x000000ff0400720c */ /* 0x000fc40003f65270 */
[----:B0-----:R-:W-:Y:S01]  /*da60*/  P2R R10, PR, RZ, 0x10 ;  /* 0x00000010ff0a7803 */ /* 0x001fe20000000000 */
[----:B------:R0:W4:Y:S01]  /*da70*/  @P0 LDS R27, [R14+0x800] ;  /* 0x000800000e1b0984 */ /* 0x0001220000000800 */
[----:B------:R-:W-:-:S03]  /*da80*/  LOP3.LUT P4, RZ, R78, 0x80, RZ, 0xc0, !PT ;  /* 0x000000804eff7812 */ /* 0x000fc6000788c0ff */
[----:B------:R-:W-:Y:S01]  /*da90*/  @P6 LDS R43, [R26+0x800] ;  /* 0x000800001a2b6984 */ /* 0x000fe20000000800 */
[----:B-1----:R-:W-:Y:S02]  /*daa0*/  P2R R6, PR, RZ, 0x10 ;  /* 0x00000010ff067803 */ /* 0x002fe40000000000 */
[----:B------:R-:W-:Y:S01]  /*dab0*/  ISETP.NE.AND P4, PT, R5, RZ, PT ;  /* 0x000000ff0500720c */ /* 0x000fe20003f85270 */
[----:B------:R-:W-:Y:S01]  /*dac0*/  @P5 LDS R51, [R36+0x800] ;  /* 0x0008000024335984 */ /* 0x000fe20000000800 */
[----:B0-----:R-:W-:Y:S01]  /*dad0*/  P2R R14, PR, RZ, 0x1 ;  /* 0x00000001ff0e7803 */ /* 0x001fe20000000000 */
[----:B------:R-:W-:Y:S01]  /*dae0*/  @P3 IMAD R32, R32, 0x4, R65 ;  /* 0x0000000420203824 */ /* 0x000fe200078e0241 */
[C---:B------:R-:W-:Y:S01]  /*daf0*/  LOP3.LUT P0, RZ, R78.reuse, 0x800, RZ, 0xc0, !PT ;  /* 0x000008004eff7812 */ /* 0x040fe2000780c0ff */
[----:B------:R-:W0:Y:S01]  /*db00*/  @P1 LDS R29, [R20+0x800] ;  /* 0x00080000141d1984 */ /* 0x000e220000000800 */
[----:B------:R-:W-:Y:S02]  /*db10*/  LOP3.LUT R78, R78, 0xffffffdf, RZ, 0xc0, !PT ;  /* 0xffffffdf4e4e7812 */ /* 0x000fe400078ec0ff */
[----:B------:R-:W-:Y:S01]  /*db20*/  ISETP.NE.AND P6, PT, R8, RZ, PT ;  /* 0x000000ff0800720c */ /* 0x000fe20003fc5270 */
[----:B------:R-:W-:Y:S01]  /*db30*/  @P3 LDS R37, [R32+0x800] ;  /* 0x0008000020253984 */ /* 0x000fe20000000800 */
[----:B------:R-:W-:-:S02]  /*db40*/  @P3 LOP3.LUT R78, R78, 0x20, RZ, 0xfc, !PT ;  /* 0x000000204e4e3812 */ /* 0x000fc400078efcff */
[----:B------:R-:W-:Y:S01]  /*db50*/  ISETP.NE.AND P3, PT, R2, RZ, PT ;  /* 0x000000ff0200720c */ /* 0x000fe20003f65270 */
[--C-:B------:R-:W-:Y:S01]  /*db60*/  @P4 IMAD R40, R40, 0x4, R65.reuse ;  /* 0x0000000428284824 */ /* 0x100fe200078e0241 */
        /* <DEDUP_REMOVED lines=9> */
[----:B------:R-:W2:Y:S01]  /*dc00*/  @P0 LDS R39, [R24+0x800] ;  /* 0x0008000018270984 */ /* 0x000ea20000000800 */
[----:B------:R-:W-:Y:S01]  /*dc10*/  ISETP.NE.AND P0, PT, R11, RZ, PT ;  /* 0x000000ff0b00720c */ /* 0x000fe20003f05270 */
[----:B------:R-:W-:-:S02]  /*dc20*/  @P3 IMAD R34, R34, 0x4, R65 ;  /* 0x0000000422223824 */ /* 0x000fc400078e0241 */
[----:B------:R-:W-:Y:S02]  /*dc30*/  @P6 LDS R49, [R52+0x800] ;  /* 0x0008000034316984 */ /* 0x000fe40000000800 */
[--C-:B------:R-:W-:Y:S02]  /*dc40*/  @P5 IMAD R66, R66, 0x4, R65.reuse ;  /* 0x0000000442425824 */ /* 0x100fe400078e0241 */
[----:B------:R-:W-:Y:S01]  /*dc50*/  @P3 LDS R47, [R34+0x800] ;  /* 0x00080000222f3984 */ /* 0x000fe20000000800 */
[----:B------:R-:W-:Y:S01]  /*dc60*/  ISETP.NE.AND P3, PT, R16, RZ, PT ;  /* 0x000000ff1000720c */ /* 0x000fe20003f65270 */
[--C-:B------:R-:W-:Y:S01]  /*dc70*/  @P4 IMAD R46, R46, 0x4, R65.reuse ;  /* 0x000000042e2e4824 */ /* 0x100fe200078e0241 */
[----:B------:R-:W-:Y:S01]  /*dc80*/  @P4 LOP3.LUT R78, R78, 0x8, RZ, 0xfc, !PT ;  /* 0x000000084e4e4812 */ /* 0x000fe200078efcff */
[----:B------:R-:W-:Y:S01]  /*dc90*/  @P5 LDS R13, [R66+0x800] ;  /* 0x00080000420d5984 */ /* 0x000fe20000000800 */
[----:B------:R-:W-:Y:S01]  /*dca0*/  P2R R12, PR, RZ, 0x8 ;  /* 0x00000008ff0c7803 */ /* 0x000fe20000000000 */
[----:B------:R-:W-:Y:S01]  /*dcb0*/  @P0 IMAD R58, R58, 0x4, R65 ;  /* 0x000000043a3a0824 */ /* 0x000fe200078e0241 */
[----:B------:R-:W-:Y:S01]  /*dcc0*/  LOP3.LUT R78, R78, 0xfffffffb, RZ, 0xc0, !PT ;  /* 0xfffffffb4e4e7812 */ /* 0x000fe200078ec0ff */
[----:B------:R-:W2:Y:S01]  /*dcd0*/  @P4 LDS R45, [R46+0x800] ;  /* 0x000800002e2d4984 */ /* 0x000ea20000000800 */
[----:B------:R-:W-:-:S02]  /*dce0*/  ISETP.NE.AND P4, PT, R6, RZ, PT ;  /* 0x000000ff0600720c */ /* 0x000fc40003f85270 */
[----:B------:R-:W-:Y:S01]  /*dcf0*/  @P6 LOP3.LUT R78, R78, 0x4, RZ, 0xfc, !PT ;  /* 0x000000044e4e6812 */ /* 0x000fe200078efcff */
[----:B------:R-:W2:Y:S01]  /*dd00*/  @P0 LDS R3, [R58+0x800] ;  /* 0x000800003a030984 */ /* 0x000ea20000000800 */
[----:B------:R-:W-:Y:S01]  /*dd10*/  ISETP.NE.AND P6, PT, R15, RZ, PT ;  /* 0x000000ff0f00720c */ /* 0x000fe20003fc5270 */
[--C-:B------:R-:W-:Y:S01]  /*dd20*/  @P3 IMAD R62, R62, 0x4, R65.reuse ;  /* 0x000000043e3e3824 */ /* 0x100fe200078e0241 */
[----:B------:R-:W-:Y:S02]  /*dd30*/  LOP3.LUT R78, R78, 0xfffffffd, RZ, 0xc0, !PT ;  /* 0xfffffffd4e4e7812 */ /* 0x000fe400078ec0ff */
[----:B------:R-:W-:Y:S02]  /*dd40*/  P2R R15, PR, RZ, 0x20 ;  /* 0x00000020ff0f7803 */ /* 0x000fe40000000000 */
[----:B------:R-:W-:Y:S01]  /*dd50*/  @P0 LOP3.LUT R78, R78, 0x2, RZ, 0xfc, !PT ;  /* 0x000000024e4e0812 */ /* 0x000fe200078efcff */
[----:B------:R-:W-:Y:S01]  /*dd60*/  @P3 LDS R21, [R62+0x800] ;  /* 0x000800003e153984 */ /* 0x000fe20000000800 */
[----:B------:R-:W-:Y:S01]  /*dd70*/  ISETP.NE.AND P0, PT, R77, RZ, PT ;  /* 0x000000ff4d00720c */ /* 0x000fe20003f05270 */
[----:B------:R-:W-:Y:S01]  /*dd80*/  @P4 IMAD R38, R38, 0x4, R65 ;  /* 0x0000000426264824 */ /* 0x000fe200078e0241 */
[----:B------:R-:W-:-:S02]  /*dd90*/  LOP3.LUT R78, R78, 0xffffffbf, RZ, 0xc0, !PT ;  /* 0xffffffbf4e4e7812 */ /* 0x000fc400078ec0ff */
[----:B------:R-:W-:Y:S01]  /*dda0*/  P2R R11, PR, RZ, 0x40 ;  /* 0x00000040ff0b7803 */ /* 0x000fe20000000000 */
[----:B------:R-:W-:Y:S01]  /*ddb0*/  @P6 IMAD R68, R68, 0x4, R65 ;  /* 0x0000000444446824 */ /* 0x000fe200078e0241 */
[----:B------:R-:W2:Y:S01]  /*ddc0*/  @P4 LDS R9, [R38+0x800] ;  /* 0x0008000026094984 */ /* 0x000ea20000000800 */
[----:B------:R-:W-:-:S03]  /*ddd0*/  ISETP.NE.AND P4, PT, R10, RZ, PT ;  /* 0x000000ff0a00720c */ /* 0x000fc60003f85270 */
[----:B------:R-:W2:Y:S03]  /*dde0*/  @P6 LDS R53, [R68+0x800] ;  /* 0x0008000044356984 */ /* 0x000ea60000000800 */
[----:B------:R-:W-:Y:S01]  /*ddf0*/  @P0 IMAD R70, R70, 0x4, R65 ;  /* 0x0000000446460824 */ /* 0x000fe200078e0241 */
[----:B------:R-:W-:-:S04]  /*de00*/  @P0 LOP3.LUT R78, R78, 0x40, RZ, 0xfc, !PT ;  /* 0x000000404e4e0812 */ /* 0x000fc800078efcff */
[----:B------:R-:W2:Y:S01]  /*de10*/  @P0 LDS R55, [R70+0x800] ;  /* 0x0008000046370984 */ /* 0x000ea20000000800 */
[----:B------:R-:W-:Y:S01]  /*de20*/  BAR.SYNC.DEFER_BLOCKING 0x0 ;  /* 0x0000000000007b1d */ /* 0x000fe20000010000 */
[----:B------:R-:W-:Y:S01]  /*de30*/  ISETP.NE.AND P0, PT, R14, RZ, PT ;  /* 0x000000ff0e00720c */ /* 0x000fe20003f05270 */
[----:B------:R-:W-:Y:S01]  /*de40*/  @P4 VIADD R2, R30, 0x1 ;  /* 0x000000011e024836 */ /* 0x000fe20000000000 */
[----:B------:R-:W-:Y:S01]  /*de50*/  LOP3.LUT P5, RZ, R78, 0x1, RZ, 0xc0, !PT ;  /* 0x000000014eff7812 */ /* 0x000fe200078ac0ff */
[----:B------:R-:W-:Y:S01]  /*de60*/  @P4 IMAD R4, R30, 0x4, R65 ;  /* 0x000000041e044824 */ /* 0x000fe200078e0241 */
[C---:B------:R-:W-:Y:S01]  /*de70*/  LOP3.LUT P6, RZ, R78.reuse, 0x8, RZ, 0xc0, !PT ;  /* 0x000000084eff7812 */ /* 0x040fe200078cc0ff */
[----:B------:R-:W-:Y:S01]  /*de80*/  @P4 IMAD.MOV.U32 R30, RZ, RZ, R2 ;  /* 0x000000ffff1e4224 */ /* 0x000fe200078e0002 */
[----:B------:R-:W-:Y:S02]  /*de90*/  LOP3.LUT P3, RZ, R78, 0x200, RZ, 0xc0, !PT ;  /* 0x000002004eff7812 */ /* 0x000fe4000786c0ff */
[----:B------:R-:W-:-:S02]  /*dea0*/  P2R R7, PR, RZ, 0x40 ;  /* 0x00000040ff077803 */ /* 0x000fc40000000000 */
[----:B------:R-:W-:-:S03]  /*deb0*/  LOP3.LUT P6, RZ, R78, 0x10, RZ, 0xc0, !PT ;  /* 0x000000104eff7812 */ /* 0x000fc600078cc0ff */
[C---:B------:R-:W-:Y:S01]  /*dec0*/  @P0 VIADD R2, R30.reuse, 0x1 ;  /* 0x000000011e020836 */ /* 0x040fe20000000000 */
[----:B------:R-:W-:Y:S01]  /*ded0*/  P2R R5, PR, RZ, 0x40 ;  /* 0x00000040ff057803 */ /* 0x000fe20000000000 */
[----:B------:R-:W-:Y:S01]  /*dee0*/  @P0 IMAD R6, R30, 0x4, R65 ;  /* 0x000000041e060824 */ /* 0x000fe200078e0241 */
[----:B------:R-:W-:Y:S01]  /*def0*/  LOP3.LUT P6, RZ, R78, 0x800, RZ, 0xc0, !PT ;  /* 0x000008004eff7812 */ /* 0x000fe200078cc0ff */
[----:B------:R-:W-:-:S04]  /*df00*/  @P0 IMAD.MOV.U32 R30, RZ, RZ, R2 ;  /* 0x000000ffff1e0224 */ /* 0x000fc800078e0002 */
[C-C-:B------:R-:W-:Y:S02]  /*df10*/  @P1 IMAD R8, R30.reuse, 0x4, R65.reuse ;  /* 0x000000041e081824 */ /* 0x140fe400078e0241 */
[----:B------:R-:W-:Y:S01]  /*df20*/  @P1 VIADD R2, R30, 0x1 ;  /* 0x000000011e021836 */ /* 0x000fe20000000000 */
[----:B---3--:R-:W-:Y:S01]  /*df30*/  @P5 STS [R42+0x800], R23 ;  /* 0x000800172a005388 */ /* 0x008fe20000000800 */
[C---:B------:R-:W-:Y:S02]  /*df40*/  LOP3.LUT P5, RZ, R78.reuse, 0x4, RZ, 0xc0, !PT ;  /* 0x000000044eff7812 */ /* 0x040fe400078ac0ff */
[----:B------:R-:W-:Y:S01]  /*df50*/  @P1 IMAD.MOV.U32 R30, RZ, RZ, R2 ;  /* 0x000000ffff1e1224 */ /* 0x000fe200078e0002 */
[----:B------:R3:W-:Y:S01]  /*df60*/  @P4 STS [R4+0x800], R25 ;  /* 0x0008001904004388 */ /* 0x0007e20000000800 */
[----:B------:R-:W-:Y:S02]  /*df70*/  LOP3.LUT P4, RZ, R78, 0x400, RZ, 0xc0, !PT ;  /* 0x000004004eff7812 */ /* 0x000fe4000788c0ff */
[C---:B------:R-:W-:Y:S01]  /*df80*/  @P2 VIADD R2, R30.reuse, 0x1 ;  /* 0x000000011e022836 */ /* 0x040fe20000000000 */
[----:B----4-:R4:W-:Y:S01]  /*df90*/  @P0 STS [R6+0x800], R27 ;  /* 0x0008001b06000388 */ /* 0x0109e20000000800 */
[----:B------:R-:W-:Y:S01]  /*dfa0*/  @P2 IMAD R10, R30, 0x4, R65 ;  /* 0x000000041e0a2824 */ /* 0x000fe200078e0241 */
[C---:B------:R-:W-:Y:S01]  /*dfb0*/  LOP3.LUT P0, RZ, R78.reuse, 0x100, RZ, 0xc0, !PT ;  /* 0x000001004eff7812 */ /* 0x040fe2000780c0ff */
[----:B------:R-:W-:Y:S01]  /*dfc0*/  @P2 IMAD.MOV.U32 R30, RZ, RZ, R2 ;  /* 0x000000ffff1e2224 */ /* 0x000fe200078e0002 */
[----:B0-----:R0:W-:Y:S01]  /*dfd0*/  @P1 STS [R8+0x800], R29 ;  /* 0x0008001d08001388 */ /* 0x0011e20000000800 */
[----:B------:R-:W-:-:S03]  /*dfe0*/  LOP3.LUT P1, RZ, R78, 0x20, RZ, 0xc0, !PT ;  /* 0x000000204eff7812 */ /* 0x000fc6000782c0ff */
[----:B-1----:R1:W-:Y:S01]  /*dff0*/  @P2 STS [R10+0x800], R35 ;  /* 0x000800230a002388 */ /* 0x0023e20000000800 */
[----:B------:R-:W-:-:S09]  /*e000*/  LOP3.LUT P2, RZ, R78, 0x2, RZ, 0xc0, !PT ;  /* 0x000000024eff7812 */ /* 0x000fd2000784c0ff */
[C---:B------:R-:W-:Y:S02]  /*e010*/  @P1 VIADD R2, R30.reuse, 0x1 ;  /* 0x000000011e021836 */ /* 0x040fe40000000000 */
[----:B---3--:R-:W-:Y:S02]  /*e020*/  @P1 IMAD R4, R30, 0x4, R65 ;  /* 0x000000041e041824 */ /* 0x008fe400078e0241 */
[----:B------:R-:W-:-:S03]  /*e030*/  @P1 IMAD.MOV.U32 R30, RZ, RZ, R2 ;  /* 0x000000ffff1e1224 */ /* 0x000fc600078e0002 */
[----:B------:R3:W-:Y:S01]  /*e040*/  @P1 STS [R4+0x800], R37 ;  /* 0x0008002504001388 */ /* 0x0007e20000000800 */
[----:B----4-:R-:W-:Y:S01]  /*e050*/  @P6 IMAD R6, R30, 0x4, R65 ;  /* 0x000000041e066824 */ /* 0x010fe200078e0241 */
[----:B------:R-:W-:Y:S01]  /*e060*/  LOP3.LUT P1, RZ, R78, 0x80, RZ, 0xc0, !PT ;  /* 0x000000804eff7812 */ /* 0x000fe2000782c0ff */
[----:B------:R-:W-:-:S03]  /*e070*/  @P6 VIADD R2, R30, 0x1 ;  /* 0x000000011e026836 */ /* 0x000fc60000000000 */
[----:B--2---:R2:W-:Y:S01]  /*e080*/  @P6 STS [R6+0x800], R39 ;  /* 0x0008002706006388 */ /* 0x0045e20000000800 */
[----:B------:R-:W-:Y:S01]  /*e090*/  @P6 IMAD.MOV.U32 R30, RZ, RZ, R2 ;  /* 0x000000ffff1e6224 */ /* 0x000fe200078e0002 */
[----:B------:R-:W-:-:S13]  /*e0a0*/  ISETP.NE.AND P6, PT, R5, RZ, PT ;  /* 0x000000ff0500720c */ /* 0x000fda0003fc5270 */
[C---:B0-----:R-:W-:Y:S02]  /*e0b0*/  @P6 IMAD R8, R30.reuse, 0x4, R65 ;  /* 0x000000041e086824 */ /* 0x041fe400078e0241 */
[----:B------:R-:W-:-:S03]  /*e0c0*/  @P6 VIADD R2, R30, 0x1 ;  /* 0x000000011e026836 */ /* 0x000fc60000000000 */
[----:B------:R0:W-:Y:S01]  /*e0d0*/  @P6 STS [R8+0x800], R41 ;  /* 0x0008002908006388 */ /* 0x0001e20000000800 */
[----:B------:R-:W-:Y:S01]  /*e0e0*/  @P6 IMAD.MOV.U32 R30, RZ, RZ, R2 ;  /* 0x000000ffff1e6224 */ /* 0x000fe200078e0002 */
[----:B------:R-:W-:-:S03]  /*e0f0*/  ISETP.NE.AND P6, PT, R7, RZ, PT ;  /* 0x000000ff0700720c */ /* 0x000fc60003fc5270 */
[C---:B------:R-:W-:Y:S02]  /*e100*/  @P4 VIADD R2, R30.reuse, 0x1 ;  /* 0x000000011e024836 */ /* 0x040fe40000000000 */
[----:B-1----:R-:W-:Y:S02]  /*e110*/  @P4 IMAD R10, R30, 0x4, R65 ;  /* 0x000000041e0a4824 */ /* 0x002fe400078e0241 */
[----:B------:R-:W-:-:S03]  /*e120*/  @P4 IMAD.MOV.U32 R30, RZ, RZ, R2 ;  /* 0x000000ffff1e4224 */ /* 0x000fc600078e0002 */
[----:B------:R1:W-:Y:S01]  /*e130*/  @P4 STS [R10+0x800], R43 ;  /* 0x0008002b0a004388 */ /* 0x0003e20000000800 */
[----:B------:R-:W-:Y:S02]  /*e140*/  LOP3.LUT P4, RZ, R78, 0x40, RZ, 0xc0, !PT ;  /* 0x000000404eff7812 */ /* 0x000fe4000788c0ff */
[C---:B------:R-:W-:Y:S02]  /*e150*/  @P6 VIADD R2, R30.reuse, 0x1 ;  /* 0x000000011e026836 */ /* 0x040fe40000000000 */
[----:B---3--:R-:W-:Y:S02]  /*e160*/  @P6 IMAD R4, R30, 0x4, R65 ;  /* 0x000000041e046824 */ /* 0x008fe400078e0241 */
[----:B------:R-:W-:-:S03]  /*e170*/  @P6 IMAD.MOV.U32 R30, RZ, RZ, R2 ;  /* 0x000000ffff1e6224 */ /* 0x000fc600078e0002 */
[----:B------:R3:W-:Y:S01]  /*e180*/  @P6 STS [R4+0x800], R45 ;  /* 0x0008002d04006388 */ /* 0x0007e20000000800 */
[C---:B------:R-:W-:Y:S01]  /*e190*/  @P3 VIADD R2, R30.reuse, 0x1 ;  /* 0x000000011e023836 */ /* 0x040fe20000000000 */
[----:B------:R-:W-:Y:S01]  /*e1a0*/  ISETP.NE.AND P6, PT, R11, RZ, PT ;  /* 0x000000ff0b00720c */ /* 0x000fe20003fc5270 */
[----:B--2---:R-:W-:Y:S02]  /*e1b0*/  @P3 IMAD R6, R30, 0x4, R65 ;  /* 0x000000041e063824 */ /* 0x004fe400078e0241 */
[----:B------:R-:W-:-:S03]  /*e1c0*/  @P3 IMAD.MOV.U32 R30, RZ, RZ, R2 ;  /* 0x000000ffff1e3224 */ /* 0x000fc600078e0002 */
[----:B------:R2:W-:Y:S01]  /*e1d0*/  @P3 STS [R6+0x800], R47 ;  /* 0x0008002f06003388 */ /* 0x0005e20000000800 */
[----:B------:R-:W-:Y:S01]  /*e1e0*/  @P5 VIADD R2, R30, 0x1 ;  /* 0x000000011e025836 */ /* 0x000fe20000000000 */
[----:B------:R-:W-:Y:S01]  /*e1f0*/  ISETP.NE.AND P3, PT, R12, RZ, PT ;  /* 0x000000ff0c00720c */ /* 0x000fe20003f65270 */
[----:B0-----:R-:W-:Y:S02]  /*e200*/  @P5 IMAD R8, R30, 0x4, R65 ;  /* 0x000000041e085824 */ /* 0x001fe400078e0241 */
[----:B------:R-:W-:-:S03]  /*e210*/  @P5 IMAD.MOV.U32 R30, RZ, RZ, R2 ;  /* 0x000000ffff1e5224 */ /* 0x000fc600078e0002 */
[----:B------:R0:W-:Y:S01]  /*e220*/  @P5 STS [R8+0x800], R49 ;  /* 0x0008003108005388 */ /* 0x0001e20000000800 */
[C---:B------:R-:W-:Y:S01]  /*e230*/  @P0 VIADD R2, R30.reuse, 0x1 ;  /* 0x000000011e020836 */ /* 0x040fe20000000000 */
[----:B------:R-:W-:Y:S01]  /*e240*/  ISETP.NE.AND P5, PT, R15, RZ, PT ;  /* 0x000000ff0f00720c */ /* 0x000fe20003fa5270 */
[----:B-1----:R-:W-:Y:S02]  /*e250*/  @P0 IMAD R10, R30, 0x4, R65 ;  /* 0x000000041e0a0824 */ /* 0x002fe400078e0241 */
[----:B------:R-:W-:-:S03]  /*e260*/  @P0 IMAD.MOV.U32 R30, RZ, RZ, R2 ;  /* 0x000000ffff1e0224 */ /* 0x000fc600078e0002 */
[----:B------:R1:W-:Y:S01]  /*e270*/  @P0 STS [R10+0x800], R51 ;  /* 0x000800330a000388 */ /* 0x0003e20000000800 */
[----:B------:R-:W-:Y:S01]  /*e280*/  @P2 VIADD R2, R30, 0x1 ;  /* 0x000000011e022836 */ /* 0x000fe20000000000 */
[----:B------:R-:W-:Y:S01]  /*e290*/  LOP3.LUT P0, RZ, R78, 0x4000, RZ, 0xc0, !PT ;  /* 0x000040004eff7812 */ /* 0x000fe2000780c0ff */
[----:B---3--:R-:W-:Y:S02]  /*e2a0*/  @P2 IMAD R4, R30, 0x4, R65 ;  /* 0x000000041e042824 */ /* 0x008fe400078e0241 */
[----:B------:R-:W-:-:S03]  /*e2b0*/  @P2 IMAD.MOV.U32 R30, RZ, RZ, R2 ;  /* 0x000000ffff1e2224 */ /* 0x000fc600078e0002 */
[----:B------:R3:W-:Y:S01]  /*e2c0*/  @P2 STS [R4+0x800], R3 ;  /* 0x0008000304002388 */ /* 0x0007e20000000800 */
[C---:B------:R-:W-:Y:S02]  /*e2d0*/  @P1 VIADD R2, R30.reuse, 0x1 ;  /* 0x000000011e021836 */ /* 0x040fe40000000000 */
[----:B--2---:R-:W-:Y:S02]  /*e2e0*/  @P1 IMAD R6, R30, 0x4, R65 ;  /* 0x000000041e061824 */ /* 0x004fe400078e0241 */
[----:B------:R-:W-:-:S03]  /*e2f0*/  @P1 IMAD.MOV.U32 R30, RZ, RZ, R2 ;  /* 0x000000ffff1e1224 */ /* 0x000fc600078e0002 */
[----:B------:R3:W-:Y:S01]  /*e300*/  @P1 STS [R6+0x800], R9 ;  /* 0x0008000906001388 */ /* 0x0007e20000000800 */
[C---:B------:R-:W-:Y:S02]  /*e310*/  @P5 VIADD R2, R30.reuse, 0x1 ;  /* 0x000000011e025836 */ /* 0x040fe40000000000 */
        /* <DEDUP_REMOVED lines=15> */
[----:B---3--:R-:W-:Y:S01]  /*e410*/  LOP3.LUT R2, RZ, R33, RZ, 0x33, !PT ;  /* 0x00000021ff027212 */ /* 0x008fe200078e33ff */
[----:B------:R-:W-:Y:S01]  /*e420*/  BSSY.RECONVERGENT B1, `(.L_x_510) ;  /* 0x0000018000017945 */ /* 0x000fe20003800200 */
[----:B------:R-:W-:-:S03]  /*e430*/  IMAD.MOV.U32 R12, RZ, RZ, R33 ;  /* 0x000000ffff0c7224 */ /* 0x000fc600078e0021 */
[----:B------:R-:W-:-:S05]  /*e440*/  IMAD.IADD R2, R2, 0x1, R31 ;  /* 0x0000000102027824 */ /* 0x000fca00078e021f */
[C---:B------:R-:W-:Y:S02]  /*e450*/  LOP3.LUT R3, R2.reuse, 0x600, RZ, 0xc0, !PT ;  /* 0x0000060002037812 */ /* 0x040fe400078ec0ff */
[----:B------:R-:W-:Y:S02]  /*e460*/  ISETP.GE.U32.AND P1, PT, R2, 0x600, PT ;  /* 0x000006000200780c */ /* 0x000fe40003f26070 */
[----:B------:R-:W-:-:S13]  /*e470*/  ISETP.NE.AND P0, PT, R3, 0x600, PT ;  /* 0x000006000300780c */ /* 0x000fda0003f05270 */
[----:B------:R-:W-:Y:S05]  /*e480*/  @!P0 BRA `(.L_x_511) ;  /* 0x0000000000448947 */ /* 0x000fea0003800000 */
[----:B------:R-:W0:Y:S01]  /*e490*/  LDC.64 R4, c[0x0][0x3b0] ;  /* 0x0000ec00ff047b82 */ /* 0x000e220000000a00 */
[----:B------:R-:W-:Y:S01]  /*e4a0*/  LEA.HI R2, R2, 0x1, RZ, 0x17 ;  /* 0x0000000102027811 */ /* 0x000fe200078fb8ff */
[----:B------:R-:W-:Y:S02]  /*e4b0*/  VIADD R0, R0, 0x800 ;  /* 0x0000080000007836 */ /* 0x000fe40000000000 */
[----:B------:R-:W-:Y:S02]  /*e4c0*/  IMAD.IADD R7, R33, 0x1, R28 ;  /* 0x0000000121077824 */ /* 0x000fe400078e021c */
[C---:B------:R-:W-:Y:S01]  /*e4d0*/  IMAD.SHL.U32 R3, R2.reuse, 0x200, RZ ;  /* 0x0000020002037824 */ /* 0x040fe200078e00ff */
[----:B------:R-:W-:-:S04]  /*e4e0*/  LOP3.LUT R2, R2, 0x3, RZ, 0xc0, !PT ;  /* 0x0000000302027812 */ /* 0x000fc800078ec0ff */
[----:B------:R-:W-:Y:S01]  /*e4f0*/  LOP3.LUT R12, R3, 0x600, RZ, 0xc0, !PT ;  /* 0x00000600030c7812 */ /* 0x000fe200078ec0ff */
[----:B------:R-:W-:-:S04]  /*e500*/  IMAD.MOV R6, RZ, RZ, -R2 ;  /* 0x000000ffff067224 */ /* 0x000fc800078e0a02 */
[----:B------:R-:W-:-:S07]  /*e510*/  IMAD.IADD R12, R12, 0x1, R33 ;  /* 0x000000010c0c7824 */ /* 0x000fce00078e0221 */
.L_x_512:
        /* <DEDUP_REMOVED lines=8> */
.L_x_511:
[----:B------:R-:W-:Y:S05]  /*e5a0*/  BSYNC.RECONVERGENT B1 ;  /* 0x0000000000017941 */ /* 0x000fea0003800200 */
.L_x_510:
[----:B------:R-:W-:Y:S05]  /*e5b0*/  @!P1 BRA `(.L_x_509) ;  /* 0x00000004008c9947 */ /* 0x000fea0003800000 */
[----:B------:R-:W0:Y:S01]  /*e5c0*/  LDCU.64 UR4, c[0x0][0x3b0] ;  /* 0x00007600ff0477ac */ /* 0x000e220008000a00 */
[----:B------:R-:W-:Y:S01]  /*e5d0*/  IMAD.IADD R0, R31, 0x1, -R12 ;  /* 0x000000011f007824 */ /* 0x000fe200078e0a0c */
[----:B------:R-:W-:Y:S01]  /*e5e0*/  BSSY.RECONVERGENT B1, `(.L_x_513) ;  /* 0x0000039000017945 */ /* 0x000fe20003800200 */
[C---:B------:R-:W-:Y:S01]  /*e5f0*/  IMAD R65, R12.reuse, 0x4, R65 ;  /* 0x000000040c417824 */ /* 0x040fe200078e0241 */
[----:B------:R-:W-:Y:S01]  /*e600*/  PLOP3.LUT P0, PT, PT, PT, PT, 0x80, 0x8 ;  /* 0x000000000008781c */ /* 0x000fe20003f0f070 */
[----:B------:R-:W-:Y:S01]  /*e610*/  IMAD.IADD R13, R12, 0x1, R28 ;  /* 0x000000010c0d7824 */ /* 0x000fe200078e021c */
[----:B------:R-:W-:Y:S01]  /*e620*/  ISETP.GT.AND P1, PT, R0, 0x1800, PT ;  /* 0x000018000000780c */ /* 0x000fe20003f24270 */
[----:B------:R-:W-:Y:S01]  /*e630*/  VIADD R65, R65, 0x2000 ;  /* 0x0000200041417836 */ /* 0x000fe20000000000 */
[----:B0-----:R-:W-:-:S04]  /*e640*/  UIADD3 UR4, UP0, UPT, UR4, 0x1000, URZ ;  /* 0x0000100004047890 */ /* 0x001fc8000ff1e0ff */
[----:B------:R-:W-:Y:S02]  /*e650*/  UIADD3.X UR5, UPT, UPT, URZ, UR5, URZ, UP0, !UPT ;  /* 0x00000005ff057290 */ /* 0x000fe400087fe4ff */
[----:B------:R-:W-:-:S04]  /*e660*/  IMAD.U32 R10, RZ, RZ, UR4 ;  /* 0x00000004ff0a7e24 */ /* 0x000fc8000f8e00ff */
[----:B------:R-:W-:Y:S01]  /*e670*/  IMAD.U32 R11, RZ, RZ, UR5 ;  /* 0x00000005ff0b7e24 */ /* 0x000fe2000f8e00ff */
[----:B------:R-:W-:Y:S06]  /*e680*/  @!P1 BRA `(.L_x_514) ;  /* 0x0000000000b89947 */ /* 0x000fec0003800000 */
[----:B------:R-:W-:Y:S01]  /*e690*/  PLOP3.LUT P0, PT, PT, PT, PT, 0x8, 0x80 ;  /* 0x000000000080781c */ /* 0x000fe20003f0e170 */
[----:B------:R-:W-:-:S12]  /*e6a0*/  VIADD R51, R31, 0xffffe800 ;  /* 0xffffe8001f337836 */ /* 0x000fd80000000000 */
.L_x_515:
        /* <DEDUP_REMOVED lines=44> */
.L_x_514:
[----:B------:R-:W-:Y:S05]  /*e970*/  BSYNC.RECONVERGENT B1 ;  /* 0x0000000000017941 */ /* 0x000fea0003800200 */
.L_x_513:
[----:B------:R-:W-:Y:S01]  /*e980*/  IMAD.IADD R0, R31, 0x1, -R12 ;  /* 0x000000011f007824 */ /* 0x000fe200078e0a0c */
[----:B------:R-:W-:Y:S04]  /*e990*/  BSSY.RECONVERGENT B1, `(.L_x_516) ;  /* 0x000001a000017945 */ /* 0x000fe80003800200 */
[----:B------:R-:W-:-:S13]  /*e9a0*/  ISETP.GT.AND P1, PT, R0, 0x800, PT ;  /* 0x000008000000780c */ /* 0x000fda0003f24270 */
[----:B------:R-:W-:Y:S05]  /*e9b0*/  @!P1 BRA `(.L_x_517) ;  /* 0x00000000005c9947 */ /* 0x000fea0003800000 */
[----:B-1----:R-:W0:Y:S01]  /*e9c0*/  LDS R7, [R65+-0x1800] ;  /* 0xffe8000041077984 */ /* 0x002e220000000800 */
        /* <DEDUP_REMOVED lines=22> */
.L_x_517:
[----:B------:R-:W-:Y:S05]  /*eb30*/  BSYNC.RECONVERGENT B1 ;  /* 0x0000000000017941 */ /* 0x000fea0003800200 */
.L_x_516:
[----:B------:R-:W-:-:S13]  /*eb40*/  ISETP.LT.OR P0, PT, R12, R31, P0 ;  /* 0x0000001f0c00720c */ /* 0x000fda0000701670 */
[----:B------:R-:W-:Y:S05]  /*eb50*/  @!P0 BRA `(.L_x_509) ;  /* 0x0000000000248947 */ /* 0x000fea0003800000 */
[----:B01----:R-:W0:Y:S01]  /*eb60*/  LDS R5, [R65+-0x1800] ;  /* 0xffe8000041057984 */ /* 0x003e220000000800 */
        /* <DEDUP_REMOVED lines=8> */
.L_x_509:
[----:B------:R-:W-:Y:S05]  /*ebf0*/  BSYNC.RECONVERGENT B0 ;  /* 0x0000000000007941 */ /* 0x000fea0003800200 */
.L_x_508:
[----:B------:R-:W-:-:S13]  /*ec00*/  ISETP.NE.AND P0, PT, R33, RZ, PT ;  /* 0x000000ff2100720c */ /* 0x000fda0003f05270 */
[----:B------:R-:W-:Y:S05]  /*ec10*/  @P0 EXIT ;  /* 0x000000000000094d */ /* 0x000fea0003800000 */
[----:B01-34-:R-:W0:Y:S01]  /*ec20*/  LDC.64 R2, c[0x0][0x3c8] ;  /* 0x0000f200ff027b82 */ /* 0x01be220000000a00 */
[----:B------:R-:W-:-:S05]  /*ec30*/  IMAD.IADD R28, R28, 0x1, R31 ;  /* 0x000000011c1c7824 */ /* 0x000fca00078e021f */
[----:B------:R-:W-:-:S05]  /*ec40*/  SHF.R.S32.HI R29, RZ, 0x1f, R28 ;  /* 0x0000001fff1d7819 */ /* 0x000fca000001141c */
[----:B0-----:R-:W-:Y:S01]  /*ec50*/  STG.E.64 desc[UR6][R2.64], R28 ;  /* 0x0000001c02007986 */ /* 0x001fe2000c101b06 */
[----:B------:R-:W-:Y:S05]  /*ec60*/  EXIT ;  /* 0x000000000000794d */ /* 0x000fea0003800000 */
.L_x_346:
[----:B------:R-:W-:Y:S01]  /*ec70*/  BSSY B1, `(.L_x_518) ;  /* 0x0000006000017945 */ /* 0x000fe20003800000 */
[----:B------:R-:W-:Y:S01]  /*ec80*/  PLOP3.LUT P3, PT, P3, PT, PT, 0x8, 0x80 ;  /* 0x000000000080781c */ /* 0x000fe20001f6e170 */
[----:B------:R-:W-:-:S12]  /*ec90*/  IMAD.MOV.U32 R34, RZ, RZ, -0x1 ;  /* 0xffffffffff227424 */ /* 0x000fd800078e00ff */
[----:B0-----:R-:W-:Y:S05]  /*eca0*/  WARPSYNC.COLLECTIVE R34, `(.L_x_519) ;  /* 0x0000000022087348 */ /* 0x001fea0003c00000 */
[----:B------:R-:W-:Y:S01]  /*ecb0*/  VOTE.ANY P3, P3 ;  /* 0x0000000000ff7806 */ /* 0x000fe20001860100 */
[----:B0-----:R-:W-:-:S12]  /*ecc0*/  ENDCOLLECTIVE ;  /* 0x000000000000791b */ /* 0x001fd80003800000 */
.L_x_519:
[----:B------:R-:W-:Y:S05]  /*ecd0*/  BSYNC B1 ;  /* 0x0000000000017941 */ /* 0x000fea0003800000 */
.L_x_518:
[----:B------:R-:W-:Y:S05]  /*ece0*/  BRA `(.L_x_520) ;  /* 0xffffff4c00847947 */ /* 0x000fea000383ffff */
.L_x_350:
[----:B------:R-:W-:Y:S01]  /*ecf0*/  BSSY B1, `(.L_x_521) ;  /* 0x0000006000017945 */ /* 0x000fe20003800000 */
[----:B------:R-:W-:Y:S01]  /*ed00*/  PLOP3.LUT P3, PT, P3, PT, PT, 0x8, 0x80 ;  /* 0x000000000080781c */ /* 0x000fe20001f6e170 */
[----:B------:R-:W-:-:S12]  /*ed10*/  IMAD.MOV.U32 R34, RZ, RZ, -0x1 ;  /* 0xffffffffff227424 */ /* 0x000fd800078e00ff */
[----:B0-----:R-:W-:Y:S05]  /*ed20*/  WARPSYNC.COLLECTIVE R34, `(.L_x_522) ;  /* 0x0000000022087348 */ /* 0x001fea0003c00000 */
[----:B------:R-:W-:Y:S01]  /*ed30*/  VOTE.ANY P3, P3 ;  /* 0x0000000000ff7806 */ /* 0x000fe20001860100 */
[----:B0-----:R-:W-:-:S12]  /*ed40*/  ENDCOLLECTIVE ;  /* 0x000000000000791b */ /* 0x001fd80003800000 */
.L_x_522:
[----:B------:R-:W-:Y:S05]  /*ed50*/  BSYNC B1 ;  /* 0x0000000000017941 */ /* 0x000fea0003800000 */
.L_x_521:
[----:B------:R-:W-:Y:S05]  /*ed60*/  BRA `(.L_x_523) ;  /* 0xffffff4c00987947 */ /* 0x000fea000383ffff */
.L_x_352:
[----:B------:R-:W-:Y:S01]  /*ed70*/  BSSY B1, `(.L_x_524) ;  /* 0x0000007000017945 */ /* 0x000fe20003800000 */
[----:B------:R-:W-:Y:S01]  /*ed80*/  ISETP.NE.AND P4, PT, R32, 0x65, PT ;  /* 0x000000652000780c */ /* 0x000fe20003f85270 */
[----:B------:R-:W-:Y:S01]  /*ed90*/  IMAD.MOV.U32 R34, RZ, RZ, -0x1 ;  /* 0xffffffffff227424 */ /* 0x000fe200078e00ff */
[----:B------:R-:W-:-:S13]  /*eda0*/  PLOP3.LUT P3, PT, P3, PT, PT, 0x8, 0x80 ;  /* 0x000000000080781c */ /* 0x000fda0001f6e170 */
[----:B0-----:R-:W-:Y:S05]  /*edb0*/  WARPSYNC.COLLECTIVE R34, `(.L_x_525) ;  /* 0x0000000022087348 */ /* 0x001fea0003c00000 */
[----:B------:R-:W-:Y:S01]  /*edc0*/  VOTE.ANY R34, PT, P3 ;  /* 0x0000000000227806 */ /* 0x000fe200018e0100 */
[----:B0-----:R-:W-:Y:S06]  /*edd0*/  ENDCOLLECTIVE ;  /* 0x000000000000791b */ /* 0x001fec0003800000 */
.L_x_525:
[----:B------:R-:W-:Y:S05]  /*ede0*/  BSYNC B1 ;  /* 0x0000000000017941 */ /* 0x000fea0003800000 */
.L_x_524:
[----:B------:R-:W0:Y:S01]  /*edf0*/  S2R R84, SR_GEMASK ;  /* 0x0000000000547919 */ /* 0x000e220000003c00 */
[----:B------:R-:W-:Y:S02]  /*ee00*/  IMAD.MOV.U32 R64, RZ, RZ, 0x1 ;  /* 0x00000001ff407424 */ /* 0x000fe400078e00ff */
[----:B------:R-:W-:Y:S01]  /*ee10*/  VIADD R32, R82, 0x2 ;  /* 0x0000000252207836 */ /* 0x000fe20000000000 */
[----:B0-----:R-:W-:-:S05]  /*ee20*/  LOP3.LUT R34, R34, 0x80000000, R84, 0xec, !PT ;  /* 0x8000000022227812 */ /* 0x001fca00078eec54 */
[----:B------:R-:W-:-:S05]  /*ee30*/  VIADD R65, R34, 0xffffffff ;  /* 0xffffffff22417836 */ /* 0x000fca0000000000 */
[----:B------:R-:W-:Y:S01]  /*ee40*/  LOP3.LUT R87, R34, R65, RZ, 0xc, !PT ;  /* 0x0000004122577212 */ /* 0x000fe200078e0cff */
[----:B------:R-:W-:-:S05]  /*ee50*/  IMAD.MOV.U32 R34, RZ, RZ, -0x1 ;  /* 0xffffffffff227424 */ /* 0x000fca00078e00ff */
[----:B------:R-:W0:Y:S02]  /*ee60*/  POPC R87, R87 ;  /* 0x0000005700577309 */ /* 0x000e240000000000 */
[----:B0-----:R-:W-:Y:S01]  /*ee70*/  IMAD.MOV.U32 R65, RZ, RZ, R87 ;  /* 0x000000ffff417224 */ /* 0x001fe200078e0057 */
[----:B------:R-:W-:Y:S01]  /*ee80*/  ISETP.GT.AND P5, PT, R32, R87, PT ;  /* 0x000000572000720c */ /* 0x000fe20003fa4270 */
[----:B------:R-:W-:-:S12]  /*ee90*/  VIADD R32, R82, 0x4 ;  /* 0x0000000452207836 */ /* 0x000fd80000000000 */
[----:B------:R-:W-:Y:S05]  /*eea0*/  WARPSYNC.COLLECTIVE R34, `(.L_x_526) ;  /* 0x0000000022087348 */ /* 0x000fea0003c00000 */
[----:B------:R0:W1:Y:S02]  /*eeb0*/  SHFL.DOWN P3, R79, R33, R64, R65 ;  /* 0x08000040214f7389 */ /* 0x0000640000060041 */
[----:B01----:R-:W-:Y:S05]  /*eec0*/  ENDCOLLECTIVE ;  /* 0x000000000000791b */ /* 0x003fea0003800000 */
.L_x_526:
[----:B------:R-:W-:Y:S01]  /*eed0*/  IMAD.MOV.U32 R64, RZ, RZ, 0x2 ;  /* 0x00000002ff407424 */ /* 0x000fe200078e00ff */
[----:B------:R-:W-:-:S04]  /*eee0*/  ISETP.GE.AND P3, PT, R82, R87, PT ;  /* 0x000000575200720c */ /* 0x000fc80003f66270 */
[----:B------:R-:W-:-:S05]  /*eef0*/  SEL R86, R79, RZ, !P3 ;  /* 0x000000ff4f567207 */ /* 0x000fca0005800000 */
[----:B------:R-:W-:-:S04]  /*ef00*/  IMAD.IADD R86, R86, 0x1, R33 ;  /* 0x0000000156567824 */ /* 0x000fc800078e0221 */
[----:B------:R-:W-:-:S07]  /*ef10*/  IMAD.MOV.U32 R33, RZ, RZ, R86 ;  /* 0x000000ffff217224 */ /* 0x000fce00078e0056 */
[----:B------:R-:W-:Y:S05]  /*ef20*/  WARPSYNC.COLLECTIVE R34, `(.L_x_527) ;  /* 0x0000000022087348 */ /* 0x000fea0003c00000 */
[----:B------:R0:W1:Y:S02]  /*ef30*/  SHFL.DOWN P3, R79, R33, R64, R65 ;  /* 0x08000040214f7389 */ /* 0x0000640000060041 */
[----:B01----:R-:W-:Y:S05]  /*ef40*/  ENDCOLLECTIVE ;  /* 0x000000000000791b */ /* 0x003fea0003800000 */
.L_x_527:
[----:B------:R-:W-:Y:S01]  /*ef50*/  IMAD.MOV.U32 R64, RZ, RZ, 0x4 ;  /* 0x00000004ff407424 */ /* 0x000fe200078e00ff */
[----:B------:R-:W-:Y:S02]  /*ef60*/  SEL R79, R79, RZ, !P5 ;  /* 0x000000ff4f4f7207 */ /* 0x000fe40006800000 */
[----:B------:R-:W-:Y:S01]  /*ef70*/  ISETP.GT.AND P5, PT, R32, R87, PT ;  /* 0x000000572000720c */ /* 0x000fe20003fa4270 */
[----:B------:R-:W-:Y:S02]  /*ef80*/  VIADD R32, R82, 0x8 ;  /* 0x0000000852207836 */ /* 0x000fe40000000000 */
[----:B------:R-:W-:-:S04]  /*ef90*/  IMAD.IADD R88, R86, 0x1, R79 ;  /* 0x0000000156587824 */ /* 0x000fc800078e024f */
[----:B------:R-:W-:-:S07]  /*efa0*/  IMAD.MOV.U32 R33, RZ, RZ, R88 ;  /* 0x000000ffff217224 */ /* 0x000fce00078e0058 */
[----:B------:R-:W-:Y:S05]  /*efb0*/  WARPSYNC.COLLECTIVE R34, `(.L_x_528) ;  /* 0x0000000022087348 */ /* 0x000fea0003c00000 */
[----:B------:R0:W1:Y:S02]  /*efc0*/  SHFL.DOWN P3, R79, R33, R64, R65 ;  /* 0x08000040214f7389 */ /* 0x0000640000060041 */
[----:B01----:R-:W-:Y:S05]  /*efd0*/  ENDCOLLECTIVE ;  /* 0x000000000000791b */ /* 0x003fea0003800000 */
.L_x_528:
        /* <DEDUP_REMOVED lines=9> */
.L_x_529:
[----:B------:R-:W-:Y:S01]  /*f070*/  IMAD.MOV.U32 R64, RZ, RZ, 0x10 ;  /* 0x00000010ff407424 */ /* 0x000fe200078e00ff */
[----:B------:R-:W-:-:S05]  /*f080*/  SEL R79, R79, RZ, !P5 ;  /* 0x000000ff4f4f7207 */ /* 0x000fca0006800000 */
[----:B------:R-:W-:-:S04]  /*f090*/  IMAD.IADD R92, R90, 0x1, R79 ;  /* 0x000000015a5c7824 */ /* 0x000fc800078e024f */
[----:B------:R-:W-:-:S07]  /*f0a0*/  IMAD.MOV.U32 R33, RZ, RZ, R92 ;  /* 0x000000ffff217224 */ /* 0x000fce00078e005c */
[----:B------:R-:W-:Y:S05]  /*f0b0*/  WARPSYNC.COLLECTIVE R34, `(.L_x_530) ;  /* 0x0000000022087348 */ /* 0x000fea0003c00000 */
[----:B------:R0:W1:Y:S02]  /*f0c0*/  SHFL.DOWN P3, R79, R33, R64, R65 ;  /* 0x08000040214f7389 */ /* 0x0000640000060041 */
[----:B01----:R-:W-:Y:S05]  /*f0d0*/  ENDCOLLECTIVE ;  /* 0x000000000000791b */ /* 0x003fea0003800000 */
.L_x_530:
[----:B------:R-:W0:Y:S01]  /*f0e0*/  S2UR UR4, SR_CTAID.X ;  /* 0x00000000000479c3 */ /* 0x000e220000002500 */
[----:B------:R-:W-:-:S07]  /*f0f0*/  ISETP.GT.AND P3, PT, R32, R87, PT ;  /* 0x000000572000720c */ /* 0x000fce0003f64270 */
[----:B------:R-:W1:Y:S01]  /*f100*/  LDC.64 R32, c[0x0][0x3d0] ;  /* 0x0000f400ff207b82 */ /* 0x000e620000000a00 */
[----:B------:R-:W-:-:S05]  /*f110*/  SEL R79, R79, RZ, !P3 ;  /* 0x000000ff4f4f7207 */ /* 0x000fca0005800000 */
[----:B------:R-:W-:Y:S01]  /*f120*/  IMAD.IADD R88, R92, 0x1, R79 ;  /* 0x000000015c587824 */ /* 0x000fe200078e024f */
[----:B-1----:R-:W-:Y:S02]  /*f130*/  IADD3 R85, P3, PT, R32, 0x100, RZ ;  /* 0x0000010020557810 */ /* 0x002fe40007f7e0ff */
[----:B------:R-:W1:Y:S03]  /*f140*/  S2R R32, SR_TID.X ;  /* 0x0000000000207919 */ /* 0x000e660000002100 */
[----:B------:R-:W-:Y:S01]  /*f150*/  IMAD.X R86, RZ, RZ, R33, P3 ;  /* 0x000000ffff567224 */ /* 0x000fe200018e0621 */
[----:B------:R-:W-:Y:S02]  /*f160*/  PLOP3.LUT P3, PT, P4, PT, PT, 0x80, 0x8 ;  /* 0x000000000008781c */ /* 0x000fe4000276f070 */
[----:B-1----:R-:W-:-:S05]  /*f170*/  LOP3.LUT R32, RZ, R32, RZ, 0x33, !PT ;  /* 0x00000020ff207212 */ /* 0x002fca00078e33ff */
[----:B0-----:R-:W-:-:S07]  /*f180*/  VIADD R32, R32, UR4 ;  /* 0x0000000420207c36 */ /* 0x001fce0008000000 */
[----:B------:R-:W-:Y:S05]  /*f190*/  WARPSYNC.COLLECTIVE R34, `(.L_x_531) ;  /* 0x0000000022087348 */ /* 0x000fea0003c00000 */
[----:B------:R-:W-:Y:S01]  /*f1a0*/  VOTE.ALL P3, P3 ;  /* 0x0000000000ff7806 */ /* 0x000fe20001860000 */
[----:B------:R-:W-:-:S12]  /*f1b0*/  ENDCOLLECTIVE ;  /* 0x000000000000791b */ /* 0x000fd80003800000 */
.L_x_531:
[----:B------:R-:W-:Y:S05]  /*f1c0*/  BRA `(.L_x_532) ;  /* 0xffffff4c002c7947 */ /* 0x000fea000383ffff */
.L_x_354:
[----:B------:R-:W-:Y:S01]  /*f1d0*/  BSSY B1, `(.L_x_533) ;  /* 0x0000006000017945 */ /* 0x000fe20003800000 */
[----:B------:R-:W-:Y:S01]  /*f1e0*/  PLOP3.LUT P3, PT, P3, PT, PT, 0x8, 0x80 ;  /* 0x000000000080781c */ /* 0x000fe20001f6e170 */
[----:B------:R-:W-:-:S12]  /*f1f0*/  IMAD.MOV.U32 R34, RZ, RZ, -0x1 ;  /* 0xffffffffff227424 */ /* 0x000fd800078e00ff */
[----:B0-----:R-:W-:Y:S05]  /*f200*/  WARPSYNC.COLLECTIVE R34, `(.L_x_534) ;  /* 0x0000000022087348 */ /* 0x001fea0003c00000 */
[----:B------:R-:W-:Y:S01]  /*f210*/  VOTE.ANY P3, P3 ;  /* 0x0000000000ff7806 */ /* 0x000fe20001860100 */
[----:B0-----:R-:W-:-:S12]  /*f220*/  ENDCOLLECTIVE ;  /* 0x000000000000791b */ /* 0x001fd80003800000 */
.L_x_534:
[----:B------:R-:W-:Y:S05]  /*f230*/  BSYNC B1 ;  /* 0x0000000000017941 */ /* 0x000fea0003800000 */
.L_x_533:
[----:B------:R-:W-:Y:S05]  /*f240*/  BRA `(.L_x_535) ;  /* 0xffffff4c00387947 */ /* 0x000fea000383ffff */
.L_x_358:
[----:B------:R-:W-:Y:S01]  /*f250*/  BSSY B1, `(.L_x_536) ;  /* 0x0000006000017945 */ /* 0x000fe20003800000 */
[----:B------:R-:W-:Y:S01]  /*f260*/  PLOP3.LUT P3, PT, P3, PT, PT, 0x8, 0x80 ;  /* 0x000000000080781c */ /* 0x000fe20001f6e170 */
[----:B------:R-:W-:-:S12]  /*f270*/  IMAD.MOV.U32 R34, RZ, RZ, -0x1 ;  /* 0xffffffffff227424 */ /* 0x000fd800078e00ff */
[----:B0-----:R-:W-:Y:S05]  /*f280*/  WARPSYNC.COLLECTIVE R34, `(.L_x_537) ;  /* 0x0000000022087348 */ /* 0x001fea0003c00000 */
[----:B------:R-:W-:Y:S01]  /*f290*/  VOTE.ANY P3, P3 ;  /* 0x0000000000ff7806 */ /* 0x000fe20001860100 */
[----:B0-----:R-:W-:-:S12]  /*f2a0*/  ENDCOLLECTIVE ;  /* 0x000000000000791b */ /* 0x001fd80003800000 */
.L_x_537:
[----:B------:R-:W-:Y:S05]  /*f2b0*/  BSYNC B1 ;  /* 0x0000000000017941 */ /* 0x000fea0003800000 */
.L_x_536:
[----:B------:R-:W-:Y:S05]  /*f2c0*/  BRA `(.L_x_538) ;  /* 0xffffff4c00507947 */ /* 0x000fea000383ffff */
.L_x_360:
[----:B------:R-:W-:Y:S01]  /*f2d0*/  BSSY B1, `(.L_x_539) ;  /* 0x0000006000017945 */ /* 0x000fe20003800000 */
[----:B------:R-:W-:Y:S01]  /*f2e0*/  PLOP3.LUT P3, PT, P3, PT, PT, 0x8, 0x80 ;  /* 0x000000000080781c */ /* 0x000fe20001f6e170 */
[----:B------:R-:W-:-:S12]  /*f2f0*/  IMAD.MOV.U32 R34, RZ, RZ, -0x1 ;  /* 0xffffffffff227424 */ /* 0x000fd800078e00ff */
[----:B0-----:R-:W-:Y:S05]  /*f300*/  WARPSYNC.COLLECTIVE R34, `(.L_x_540) ;  /* 0x0000000022087348 */ /* 0x001fea0003c00000 */
[----:B------:R-:W-:Y:S01]  /*f310*/  VOTE.ANY R34, PT, P3 ;  /* 0x0000000000227806 */ /* 0x000fe200018e0100 */
[----:B0-----:R-:W-:Y:S06]  /*f320*/  ENDCOLLECTIVE ;  /* 0x000000000000791b */ /* 0x001fec0003800000 */
.L_x_540:
[----:B------:R-:W-:Y:S05]  /*f330*/  BSYNC B1 ;  /* 0x0000000000017941 */ /* 0x000fea0003800000 */
.L_x_539:
[----:B------:R-:W-:Y:S01]  /*f340*/  LOP3.LUT R34, R34, 0x80000000, R84, 0xec, !PT ;  /* 0x8000000022227812 */ /* 0x000fe200078eec54 */
[----:B------:R-:W-:Y:S02]  /*f350*/  IMAD.MOV.U32 R64, RZ, RZ, 0x1 ;  /* 0x00000001ff407424 */ /* 0x000fe400078e00ff */
[----:B------:R-:W-:Y:S02]  /*f360*/  VIADD R92, R82, 0x2 ;  /* 0x00000002525c7836 */ /* 0x000fe40000000000 */
        /* <DEDUP_REMOVED lines=8> */
.L_x_541:
[-C--:B------:R-:W-:Y:S01]  /*f3f0*/  ISETP.GT.AND P4, PT, R92, R65.reuse, PT ;  /* 0x000000415c00720c */ /* 0x080fe20003f84270 */
        /* <DEDUP_REMOVED lines=8> */
.L_x_542:
[----:B------:R-:W-:Y:S01]  /*f480*/  IMAD.MOV.U32 R64, RZ, RZ, 0x4 ;  /* 0x00000004ff407424 */ /* 0x000fe200078e00ff */
[----:B------:R-:W-:-:S05]  /*f490*/  SEL R79, R79, RZ, !P4 ;  /* 0x000000ff4f4f7207 */ /* 0x000fca0006000000 */
[----:B------:R-:W-:Y:S02]  /*f4a0*/  IMAD.IADD R92, R90, 0x1, R79 ;  /* 0x000000015a5c7824 */ /* 0x000fe400078e024f */
[----:B------:R-:W-:Y:S02]  /*f4b0*/  VIADD R90, R82, 0x4 ;  /* 0x00000004525a7836 */ /* 0x000fe40000000000 */
[----:B------:R-:W-:-:S03]  /*f4c0*/  IMAD.MOV.U32 R33, RZ, RZ, R92 ;  /* 0x000000ffff217224 */ /* 0x000fc600078e005c */
[----:B------:R-:W-:Y:S01]  /*f4d0*/  ISETP.GT.AND P4, PT, R90, R65, PT ;  /* 0x000000415a00720c */ /* 0x000fe20003f84270 */
[----:B------:R-:W-:-:S12]  /*f4e0*/  VIADD R90, R82, 0x8 ;  /* 0x00000008525a7836 */ /* 0x000fd80000000000 */
[----:B------:R-:W-:Y:S05]  /*f4f0*/  WARPSYNC.COLLECTIVE R34, `(.L_x_543) ;  /* 0x0000000022087348 */ /* 0x000fea0003c00000 */
[----:B------:R0:W1:Y:S02]  /*f500*/  SHFL.DOWN P3, R79, R33, R64, R65 ;  /* 0x08000040214f7389 */ /* 0x0000640000060041 */
[----:B01----:R-:W-:Y:S05]  /*f510*/  ENDCOLLECTIVE ;  /* 0x000000000000791b */ /* 0x003fea0003800000 */
.L_x_543:
        /* <DEDUP_REMOVED lines=9> */
.L_x_544:
[----:B------:R-:W-:Y:S01]  /*f5b0*/  IMAD.MOV.U32 R64, RZ, RZ, 0x10 ;  /* 0x00000010ff407424 */ /* 0x000fe200078e00ff */
[----:B------:R-:W-:-:S05]  /*f5c0*/  SEL R79, R79, RZ, !P4 ;  /* 0x000000ff4f4f7207 */ /* 0x000fca0006000000 */
[----:B------:R-:W-:-:S04]  /*f5d0*/  IMAD.IADD R89, R94, 0x1, R79 ;  /* 0x000000015e597824 */ /* 0x000fc800078e024f */
[----:B------:R-:W-:-:S07]  /*f5e0*/  IMAD.MOV.U32 R33, RZ, RZ, R89 ;  /* 0x000000ffff217224 */ /* 0x000fce00078e0059 */
[----:B------:R-:W-:Y:S05]  /*f5f0*/  WARPSYNC.COLLECTIVE R34, `(.L_x_545) ;  /* 0x0000000022087348 */ /* 0x000fea0003c00000 */
[----:B------:R0:W1:Y:S02]  /*f600*/  SHFL.DOWN P3, R79, R33, R64, R65 ;  /* 0x08000040214f7389 */ /* 0x0000640000060041 */
[----:B01----:R-:W-:Y:S05]  /*f610*/  ENDCOLLECTIVE ;  /* 0x000000000000791b */ /* 0x003fea0003800000 */
.L_x_545:
[----:B------:R-:W-:-:S04]  /*f620*/  ISETP.GT.AND P3, PT, R90, R65, PT ;  /* 0x000000415a00720c */ /* 0x000fc80003f64270 */
[----:B------:R-:W-:Y:S02]  /*f630*/  SEL R79, R79, RZ, !P3 ;  /* 0x000000ff4f4f7207 */ /* 0x000fe40005800000 */
[----:B------:R-:W-:Y:S02]  /*f640*/  ISETP.NE.AND P3, PT, R32, 0x65, PT ;  /* 0x000000652000780c */ /* 0x000fe40003f65270 */
[----:B------:R-:W-:-:S11]  /*f650*/  IADD3 R88, PT, PT, R89, R79, R88 ;  /* 0x0000004f59587210 */ /* 0x000fd60007ffe058 */
[----:B------:R-:W-:Y:S05]  /*f660*/  WARPSYNC.COLLECTIVE R34, `(.L_x_546) ;  /* 0x0000000022087348 */ /* 0x000fea0003c00000 */
[----:B------:R-:W-:Y:S01]  /*f670*/  VOTE.ALL P3, P3 ;  /* 0x0000000000ff7806 */ /* 0x000fe20001860000 */
[----:B------:R-:W-:-:S12]  /*f680*/  ENDCOLLECTIVE ;  /* 0x000000000000791b */ /* 0x000fd80003800000 */
.L_x_546:
[----:B------:R-:W-:Y:S05]  /*f690*/  BRA `(.L_x_547) ;  /* 0xffffff4800ec7947 */ /* 0x000fea000383ffff */
.L_x_443:
[----:B------:R-:W-:Y:S01]  /*f6a0*/  BSSY B0, `(.L_x_548) ;  /* 0x0000006000007945 */ /* 0x000fe20003800000 */
[----:B------:R-:W-:Y:S01]  /*f6b0*/  PLOP3.LUT P3, PT, P3, PT, PT, 0x8, 0x80 ;  /* 0x000000000080781c */ /* 0x000fe20001f6e170 */
[----:B------:R-:W-:-:S12]  /*f6c0*/  IMAD.MOV.U32 R34, RZ, RZ, -0x1 ;  /* 0xffffffffff227424 */ /* 0x000fd800078e00ff */
[----:B0-----:R-:W-:Y:S05]  /*f6d0*/  WARPSYNC.COLLECTIVE R34, `(.L_x_549) ;  /* 0x0000000022087348 */ /* 0x001fea0003c00000 */
[----:B------:R-:W-:Y:S01]  /*f6e0*/  VOTE.ANY P3, P3 ;  /* 0x0000000000ff7806 */ /* 0x000fe20001860100 */
[----:B0-----:R-:W-:-:S12]  /*f6f0*/  ENDCOLLECTIVE ;  /* 0x000000000000791b */ /* 0x001fd80003800000 */
.L_x_549:
[----:B------:R-:W-:Y:S05]  /*f700*/  BSYNC B0 ;  /* 0x0000000000007941 */ /* 0x000fea0003800000 */
.L_x_548:
[----:B------:R-:W-:Y:S05]  /*f710*/  BRA `(.L_x_550) ;  /* 0xffffffb800587947 */ /* 0x000fea000383ffff */
.L_x_447:
[----:B------:R-:W-:Y:S01]  /*f720*/  BSSY B0, `(.L_x_551) ;  /* 0x0000006000007945 */ /* 0x000fe20003800000 */
[----:B------:R-:W-:Y:S01]  /*f730*/  PLOP3.LUT P3, PT, P3, PT, PT, 0x8, 0x80 ;  /* 0x000000000080781c */ /* 0x000fe20001f6e170 */
[----:B------:R-:W-:-:S12]  /*f740*/  IMAD.MOV.U32 R34, RZ, RZ, -0x1 ;  /* 0xffffffffff227424 */ /* 0x000fd800078e00ff */
[----:B0-----:R-:W-:Y:S05]  /*f750*/  WARPSYNC.COLLECTIVE R34, `(.L_x_552) ;  /* 0x0000000022087348 */ /* 0x001fea0003c00000 */
[----:B------:R-:W-:Y:S01]  /*f760*/  VOTE.ANY P3, P3 ;  /* 0x0000000000ff7806 */ /* 0x000fe20001860100 */
[----:B0-----:R-:W-:-:S12]  /*f770*/  ENDCOLLECTIVE ;  /* 0x000000000000791b */ /* 0x001fd80003800000 */
.L_x_552:
[----:B------:R-:W-:Y:S05]  /*f780*/  BSYNC B0 ;  /* 0x0000000000007941 */ /* 0x000fea0003800000 */
.L_x_551:
[----:B------:R-:W-:Y:S05]  /*f790*/  BRA `(.L_x_553) ;  /* 0xffffffb8006c7947 */ /* 0x000fea000383ffff */
.L_x_449:
[----:B------:R-:W-:Y:S01]  /*f7a0*/  BSSY B0, `(.L_x_554) ;  /* 0x0000007000007945 */ /* 0x000fe20003800000 */
[----:B------:R-:W-:Y:S01]  /*f7b0*/  ISETP.NE.AND P5, PT, R28, 0x65, PT ;  /* 0x000000651c00780c */ /* 0x000fe20003fa5270 */
[----:B------:R-:W-:Y:S01]  /*f7c0*/  IMAD.MOV.U32 R34, RZ, RZ, -0x1 ;  /* 0xffffffffff227424 */ /* 0x000fe200078e00ff */
[----:B------:R-:W-:-:S13]  /*f7d0*/  PLOP3.LUT P3, PT, P3, PT, PT, 0x8, 0x80 ;  /* 0x000000000080781c */ /* 0x000fda0001f6e170 */
[----:B0-----:R-:W-:Y:S05]  /*f7e0*/  WARPSYNC.COLLECTIVE R34, `(.L_x_555) ;  /* 0x0000000022087348 */ /* 0x001fea0003c00000 */
[----:B------:R-:W-:Y:S01]  /*f7f0*/  VOTE.ANY R34, PT, P3 ;  /* 0x0000000000227806 */ /* 0x000fe200018e0100 */
[----:B0-----:R-:W-:Y:S06]  /*f800*/  ENDCOLLECTIVE ;  /* 0x000000000000791b */ /* 0x001fec0003800000 */
.L_x_555:
[----:B------:R-:W-:Y:S05]  /*f810*/  BSYNC B0 ;  /* 0x0000000000007941 */ /* 0x000fea0003800000 */
.L_x_554:
[----:B------:R-:W0:Y:S01]  /*f820*/  S2R R30, SR_GEMASK ;  /* 0x00000000001e7919 */ /* 0x000e220000003c00 */
[----:B------:R-:W-:Y:S02]  /*f830*/  IMAD.MOV.U32 R64, RZ, RZ, 0x1 ;  /* 0x00000001ff407424 */ /* 0x000fe400078e00ff */
[----:B------:R-:W-:Y:S01]  /*f840*/  VIADD R28, R84, 0x2 ;  /* 0x00000002541c7836 */ /* 0x000fe20000000000 */
[----:B0-----:R-:W-:-:S05]  /*f850*/  LOP3.LUT R34, R34, 0x80000000, R30, 0xec, !PT ;  /* 0x8000000022227812 */ /* 0x001fca00078eec1e */
[----:B------:R-:W-:-:S05]  /*f860*/  VIADD R33, R34, 0xffffffff ;  /* 0xffffffff22217836 */ /* 0x000fca0000000000 */
[----:B------:R-:W-:Y:S01]  /*f870*/  LOP3.LUT R89, R34, R33, RZ, 0xc, !PT ;  /* 0x0000002122597212 */ /* 0x000fe200078e0cff */
[----:B------:R-:W-:Y:S02]  /*f880*/  IMAD.MOV.U32 R33, RZ, RZ, R29 ;  /* 0x000000ffff217224 */ /* 0x000fe400078e001d */
[----:B------:R-:W-:-:S03]  /*f890*/  IMAD.MOV.U32 R34, RZ, RZ, -0x1 ;  /* 0xffffffffff227424 */ /* 0x000fc600078e00ff */
[----:B------:R-:W0:Y:S02]  /*f8a0*/  POPC R89, R89 ;  /* 0x0000005900597309 */ /* 0x000e240000000000 */
[----:B0-----:R-:W-:Y:S01]  /*f8b0*/  IMAD.MOV.U32 R65, RZ, RZ, R89 ;  /* 0x000000ffff417224 */ /* 0x001fe200078e0059 */
[----:B------:R-:W-:Y:S01]  /*f8c0*/  ISETP.GT.AND P6, PT, R28, R89, PT ;  /* 0x000000591c00720c */ /* 0x000fe20003fc4270 */
[----:B------:R-:W-:-:S12]  /*f8d0*/  VIADD R28, R84, 0x4 ;  /* 0x00000004541c7836 */ /* 0x000fd80000000000 */
[----:B------:R-:W-:Y:S05]  /*f8e0*/  WARPSYNC.COLLECTIVE R34, `(.L_x_556) ;  /* 0x0000000022087348 */ /* 0x000fea0003c00000 */
[----:B------:R0:W1:Y:S02]  /*f8f0*/  SHFL.DOWN P3, R79, R33, R64, R65 ;  /* 0x08000040214f7389 */ /* 0x0000640000060041 */
[----:B01----:R-:W-:Y:S05]  /*f900*/  ENDCOLLECTIVE ;  /* 0x000000000000791b */ /* 0x003fea0003800000 */
.L_x_556:
        /* <DEDUP_REMOVED lines=8> */
.L_x_557:
        /* <DEDUP_REMOVED lines=9> */
.L_x_558:
        /* <DEDUP_REMOVED lines=9> */
.L_x_559:
[----:B------:R-:W-:Y:S01]  /*fab0*/  IMAD.MOV.U32 R64, RZ, RZ, 0x10 ;  /* 0x00000010ff407424 */ /* 0x000fe200078e00ff */
[----:B------:R-:W-:-:S05]  /*fac0*/  SEL R79, R79, RZ, !P6 ;  /* 0x000000ff4f4f7207 */ /* 0x000fca0007000000 */
[----:B------:R-:W-:-:S04]  /*fad0*/  IMAD.IADD R92, R90, 0x1, R79 ;  /* 0x000000015a5c7824 */ /* 0x000fc800078e024f */
[----:B------:R-:W-:-:S07]  /*fae0*/  IMAD.MOV.U32 R33, RZ, RZ, R92 ;  /* 0x000000ffff217224 */ /* 0x000fce00078e005c */
[----:B------:R-:W-:Y:S05]  /*faf0*/  WARPSYNC.COLLECTIVE R34, `(.L_x_560) ;  /* 0x0000000022087348 */ /* 0x000fea0003c00000 */
[----:B------:R0:W1:Y:S02]  /*fb00*/  SHFL.DOWN P3, R79, R33, R64, R65 ;  /* 0x08000040214f7389 */ /* 0x0000640000060041 */
[----:B01----:R-:W-:Y:S05]  /*fb10*/  ENDCOLLECTIVE ;  /* 0x000000000000791b */ /* 0x003fea0003800000 */
.L_x_560:
        /* <DEDUP_REMOVED lines=14> */
.L_x_561:
[----:B------:R-:W-:Y:S05]  /*fc00*/  BRA `(.L_x_562) ;  /* 0xffffffb400fc7947 */ /* 0x000fea000383ffff */
.L_x_451:
[----:B------:R-:W-:Y:S01]  /*fc10*/  BSSY B0, `(.L_x_563) ;  /* 0x0000006000007945 */ /* 0x000fe20003800000 */
[----:B------:R-:W-:Y:S01]  /*fc20*/  PLOP3.LUT P3, PT, P3, PT, PT, 0x8, 0x80 ;  /* 0x000000000080781c */ /* 0x000fe20001f6e170 */
[----:B------:R-:W-:-:S12]  /*fc30*/  IMAD.MOV.U32 R34, RZ, RZ, -0x1 ;  /* 0xffffffffff227424 */ /* 0x000fd800078e00ff */
[----:B0-----:R-:W-:Y:S05]  /*fc40*/  WARPSYNC.COLLECTIVE R34, `(.L_x_564) ;  /* 0x0000000022087348 */ /* 0x001fea0003c00000 */
[----:B------:R-:W-:Y:S01]  /*fc50*/  VOTE.ANY P3, P3 ;  /* 0x0000000000ff7806 */ /* 0x000fe20001860100 */
[----:B0-----:R-:W-:-:S12]  /*fc60*/  ENDCOLLECTIVE ;  /* 0x000000000000791b */ /* 0x001fd80003800000 */
.L_x_564:
[----:B------:R-:W-:Y:S05]  /*fc70*/  BSYNC B0 ;  /* 0x0000000000007941 */ /* 0x000fea0003800000 */
.L_x_563:
[----:B------:R-:W-:Y:S05]  /*fc80*/  BRA `(.L_x_565) ;  /* 0xffffffb800087947 */ /* 0x000fea000383ffff */
.L_x_455:
[----:B------:R-:W-:Y:S01]  /*fc90*/  BSSY B0, `(.L_x_566) ;  /* 0x0000006000007945 */ /* 0x000fe20003800000 */
[----:B------:R-:W-:Y:S01]  /*fca0*/  PLOP3.LUT P3, PT, P3, PT, PT, 0x8, 0x80 ;  /* 0x000000000080781c */ /* 0x000fe20001f6e170 */
[----:B------:R-:W-:-:S12]  /*fcb0*/  IMAD.MOV.U32 R34, RZ, RZ, -0x1 ;  /* 0xffffffffff227424 */ /* 0x000fd800078e00ff */
[----:B0-----:R-:W-:Y:S05]  /*fcc0*/  WARPSYNC.COLLECTIVE R34, `(.L_x_567) ;  /* 0x0000000022087348 */ /* 0x001fea0003c00000 */
[----:B------:R-:W-:Y:S01]  /*fcd0*/  VOTE.ANY P3, P3 ;  /* 0x0000000000ff7806 */ /* 0x000fe20001860100 */
[----:B0-----:R-:W-:-:S12]  /*fce0*/  ENDCOLLECTIVE ;  /* 0x000000000000791b */ /* 0x001fd80003800000 */
.L_x_567:
[----:B------:R-:W-:Y:S05]  /*fcf0*/  BSYNC B0 ;  /* 0x0000000000007941 */ /* 0x000fea0003800000 */
.L_x_566:
[----:B------:R-:W-:Y:S05]  /*fd00*/  BRA `(.L_x_568) ;  /* 0xffffffb800207947 */ /* 0x000fea000383ffff */
.L_x_457:
[----:B------:R-:W-:Y:S01]  /*fd10*/  BSSY B0, `(.L_x_569) ;  /* 0x0000006000007945 */ /* 0x000fe20003800000 */
[----:B------:R-:W-:Y:S01]  /*fd20*/  PLOP3.LUT P3, PT, P3, PT, PT, 0x8, 0x80 ;  /* 0x000000000080781c */ /* 0x000fe20001f6e170 */
[----:B------:R-:W-:-:S12]  /*fd30*/  IMAD.MOV.U32 R34, RZ, RZ, -0x1 ;  /* 0xffffffffff227424 */ /* 0x000fd800078e00ff */
[----:B0-----:R-:W-:Y:S05]  /*fd40*/  WARPSYNC.COLLECTIVE R34, `(.L_x_570) ;  /* 0x0000000022087348 */ /* 0x001fea0003c00000 */
[----:B------:R-:W-:Y:S01]  /*fd50*/  VOTE.ANY R34, PT, P3 ;  /* 0x0000000000227806 */ /* 0x000fe200018e0100 */
[----:B0-----:R-:W-:Y:S06]  /*fd60*/  ENDCOLLECTIVE ;  /* 0x000000000000791b */ /* 0x001fec0003800000 */
.L_x_570:
[----:B------:R-:W-:Y:S05]  /*fd70*/  BSYNC B0 ;  /* 0x0000000000007941 */ /* 0x000fea0003800000 */
.L_x_569:
[----:B------:R-:W-:Y:S01]  /*fd80*/  LOP3.LUT R34, R34, 0x80000000, R30, 0xec, !PT ;  /* 0x8000000022227812 */ /* 0x000fe200078eec1e */
[----:B------:R-:W-:Y:S02]  /*fd90*/  IMAD.MOV.U32 R64, RZ, RZ, 0x1 ;  /* 0x00000001ff407424 */ /* 0x000fe400078e00ff */
[----:B------:R-:W-:Y:S02]  /*fda0*/  VIADD R92, R84, 0x2 ;  /* 0x00000002545c7836 */ /* 0x000fe40000000000 */
[----:B------:R-:W-:Y:S02]  /*fdb0*/  VIADD R33, R34, 0xffffffff ;  /* 0xffffffff22217836 */ /* 0x000fe40000000000 */
[----:B------:R-:W-:-:S03]  /*fdc0*/  VIADD R89, R89, 0xffffffe0 ;  /* 0xffffffe059597836 */ /* 0x000fc60000000000 */
[----:B------:R-:W-:Y:S01]  /*fdd0*/  LOP3.LUT R91, R34, R33, RZ, 0xc, !PT ;  /* 0x00000021225b7212 */ /* 0x000fe200078e0cff */
[----:B------:R-:W-:Y:S02]  /*fde0*/  IMAD.MOV.U32 R33, RZ, RZ, R29 ;  /* 0x000000ffff217224 */ /* 0x000fe400078e001d */
[----:B------:R-:W-:Y:S01]  /*fdf0*/  IMAD.MOV.U32 R34, RZ, RZ, -0x1 ;  /* 0xffffffffff227424 */ /* 0x000fe200078e00ff */
[----:B------:R0:W1:Y:S06]  /*fe00*/  POPC R65, R91 ;  /* 0x0000005b00417309 */ /* 0x00006c0000000000 */
[----:B01----:R-:W-:Y:S05]  /*fe10*/  WARPSYNC.COLLECTIVE R34, `(.L_x_571) ;  /* 0x0000000022087348 */ /* 0x003fea0003c00000 */
[----:B-1----:R1:W2:Y:S02]  /*fe20*/  SHFL.DOWN P3, R79, R33, R64, R65 ;  /* 0x08000040214f7389 */ /* 0x0022a40000060041 */
[----:B012---:R-:W-:Y:S05]  /*fe30*/  ENDCOLLECTIVE ;  /* 0x000000000000791b */ /* 0x007fea0003800000 */
.L_x_571:
        /* <DEDUP_REMOVED lines=9> */
.L_x_572:
        /* <DEDUP_REMOVED lines=10> */
.L_x_573:
        /* <DEDUP_REMOVED lines=9> */
.L_x_574:
[----:B------:R-:W-:Y:S01]  /*10000*/  IMAD.MOV.U32 R64, RZ, RZ, 0x10 ;  /* 0x00000010ff407424 */ /* 0x000fe200078e00ff */
[----:B------:R-:W-:-:S05]  /*10010*/  SEL R29, R79, RZ, !P5 ;  /* 0x000000ff4f1d7207 */ /* 0x000fca0006800000 */
[----:B------:R-:W-:-:S04]  /*10020*/  IMAD.IADD R29, R94, 0x1, R29 ;  /* 0x000000015e1d7824 */ /* 0x000fc800078e021d */
[----:B------:R-:W-:-:S07]  /*10030*/  IMAD.MOV.U32 R33, RZ, RZ, R29 ;  /* 0x000000ffff217224 */ /* 0x000fce00078e001d */
[----:B------:R-:W-:Y:S05]  /*10040*/  WARPSYNC.COLLECTIVE R34, `(.L_x_575) ;  /* 0x0000000022087348 */ /* 0x000fea0003c00000 */
[----:B------:R0:W1:Y:S02]  /*10050*/  SHFL.DOWN P3, R79, R33, R64, R65 ;  /* 0x08000040214f7389 */ /* 0x0000640000060041 */
[----:B01----:R-:W-:Y:S05]  /*10060*/  ENDCOLLECTIVE ;  /* 0x000000000000791b */ /* 0x003fea0003800000 */
.L_x_575:
[----:B------:R-:W-:-:S04]  /*10070*/  ISETP.GT.AND P3, PT, R90, R65, PT ;  /* 0x000000415a00720c */ /* 0x000fc80003f64270 */
[----:B------:R-:W-:Y:S02]  /*10080*/  SEL R79, R79, RZ, !P3 ;  /* 0x000000ff4f4f7207 */ /* 0x000fe40005800000 */
[----:B------:R-:W-:Y:S02]  /*10090*/  ISETP.NE.AND P3, PT, R28, 0x65, PT ;  /* 0x000000651c00780c */ /* 0x000fe40003f65270 */
[----:B------:R-:W-:-:S11]  /*100a0*/  IADD3 R88, PT, PT, R29, R79, R88 ;  /* 0x0000004f1d587210 */ /* 0x000fd60007ffe058 */
[----:B------:R-:W-:Y:S05]  /*100b0*/  WARPSYNC.COLLECTIVE R34, `(.L_x_576) ;  /* 0x0000000022087348 */ /* 0x000fea0003c00000 */
[----:B------:R-:W-:Y:S01]  /*100c0*/  VOTE.ALL P3, P3 ;  /* 0x0000000000ff7806 */ /* 0x000fe20001860000 */
[----:B------:R-:W-:-:S12]  /*100d0*/  ENDCOLLECTIVE ;  /* 0x000000000000791b */ /* 0x000fd80003800000 */
.L_x_576:
[----:B------:R-:W-:Y:S05]  /*100e0*/  BRA `(.L_x_577) ;  /* 0xffffffb400b87947 */ /* 0x000fea000383ffff */
.L_x_578:
        /* <DEDUP_REMOVED lines=9> */
.L_x_1623:


//--------------------- .text._ZN6thrust24THRUST_300001_SM_1000_NS8cuda_cub4core6detail13_kernel_agentINS1_16__set_operations14PartitionAgentINS0_6detail15normal_iteratorINS0_10device_ptrIiEEEESB_i7CompareEEJSB_SB_iiiPN4cuda3std3__44pairIiiEESC_iEEEvDpT0_ --------------------------
	.section	.text._ZN6thrust24THRUST_300001_SM_1000_NS8cuda_cub4core6detail13_kernel_agentINS1_16__set_operations14PartitionAgentINS0_6detail15normal_iteratorINS0_10device_ptrIiEEEESB_i7CompareEEJSB_SB_iiiPN4cuda3std3__44pairIiiEESC_iEEEvDpT0_,"ax",@progbits
	.align	128
        .global         _ZN6thrust24THRUST_300001_SM_1000_NS8cuda_cub4core6detail13_kernel_agentINS1_16__set_operations14PartitionAgentINS0_6detail15normal_iteratorINS0_10device_ptrIiEEEESB_i7CompareEEJSB_SB_iiiPN4cuda3std3__44pairIiiEESC_iEEEvDpT0_
        .type           _ZN6thrust24THRUST_300001_SM_1000_NS8cuda_cub4core6detail13_kernel_agentINS1_16__set_operations14PartitionAgentINS0_6detail15normal_iteratorINS0_10device_ptrIiEEEESB_i7CompareEEJSB_SB_iiiPN4cuda3std3__44pairIiiEESC_iEEEvDpT0_,@function
        .size           _ZN6thrust24THRUST_300001_SM_1000_NS8cuda_cub4core6detail13_kernel_agentINS1_16__set_operations14PartitionAgentINS0_6detail15normal_iteratorINS0_10device_ptrIiEEEESB_i7CompareEEJSB_SB_iiiPN4cuda3std3__44pairIiiEESC_iEEEvDpT0_,(.L_x_1624 - _ZN6thrust24THRUST_300001_SM_1000_NS8cuda_cub4core6detail13_kernel_agentINS1_16__set_operations14PartitionAgentINS0_6detail15normal_iteratorINS0_10device_ptrIiEEEESB_i7CompareEEJSB_SB_iiiPN4cuda3std3__44pairIiiEESC_iEEEvDpT0_)
        .other          _ZN6thrust24THRUST_300001_SM_1000_NS8cuda_cub4core6detail13_kernel_agentINS1_16__set_operations14PartitionAgentINS0_6detail15normal_iteratorINS0_10device_ptrIiEEEESB_i7CompareEEJSB_SB_iiiPN4cuda3std3__44pairIiiEESC_iEEEvDpT0_,@"STO_CUDA_ENTRY STV_DEFAULT"
_ZN6thrust24THRUST_300001_SM_1000_NS8cuda_cub4core6detail13_kernel_agentINS1_16__set_operations14PartitionAgentINS0_6detail15normal_iteratorINS0_10device_ptrIiEEEESB_i7CompareEEJSB_SB_iiiPN4cuda3std3__44pairIiiEESC_iEEEvDpT0_:
.text._ZN6thrust24THRUST_300001_SM_1000_NS8cuda_cub4core6detail13_kernel_agentINS1_16__set_operations14PartitionAgentINS0_6detail15normal_iteratorINS0_10device_ptrIiEEEESB_i7CompareEEJSB_SB_iiiPN4cuda3std3__44pairIiiEESC_iEEEvDpT0_:
[----:B------:R-:W-:Y:S01]  /*0000*/  LDC R1, c[0x0][0x37c] ;  /* 0x0000df00ff017b82 */ /* 0x000fe20000000800 */
[----:B------:R-:W0:Y:S01]  /*0010*/  S2R R0, SR_CTAID.X ;  /* 0x0000000000007919 */ /* 0x000e220000002500 */
[----:B------:R-:W0:Y:S01]  /*0020*/  LDCU UR4, c[0x0][0x360] ;  /* 0x00006c00ff0477ac */ /* 0x000e220008000800 */
[----:B------:R-:W0:Y:S01]  /*0030*/  S2R R3, SR_TID.X ;  /* 0x0000000000037919 */ /* 0x000e220000002100 */
[----:B------:R-:W1:Y:S01]  /*0040*/  LDCU UR5, c[0x0][0x398] ;  /* 0x00007300ff0577ac */ /* 0x000e620008000800 */
[----:B0-----:R-:W-:-:S05]  /*0050*/  IMAD R0, R0, UR4, R3 ;  /* 0x0000000400007c24 */ /* 0x001fca000f8e0203 */
[----:B-1----:R-:W-:-:S13]  /*0060*/  ISETP.GE.AND P0, PT, R0, UR5, PT ;  /* 0x0000000500007c0c */ /* 0x002fda000bf06270 */
[----:B------:R-:W-:Y:S05]  /*0070*/  @P0 EXIT ;  /* 0x000000000000094d */ /* 0x000fea0003800000 */
[----:B------:R-:W0:Y:S01]  /*0080*/  LDC.64 R2, c[0x0][0x390] ;  /* 0x0000e400ff027b82 */ /* 0x000e220000000a00 */
[----:B------:R-:W1:Y:S01]  /*0090*/  LDCU UR4, c[0x0][0x3ac] ;  /* 0x00007580ff0477ac */ /* 0x000e620008000800 */
[----:B------:R-:W-:Y:S01]  /*00a0*/  BSSY.RECONVERGENT B0, `(.L_x_579) ;  /* 0x0000017000007945 */ /* 0x000fe20003800200 */
[----:B-1----:R-:W-:Y:S01]  /*00b0*/  IMAD R8, R0, UR4, RZ ;  /* 0x0000000400087c24 */ /* 0x002fe2000f8e02ff */
[----:B------:R-:W1:Y:S04]  /*00c0*/  LDCU.64 UR4, c[0x0][0x358] ;  /* 0x00006b00ff0477ac */ /* 0x000e680008000a00 */
[----:B0-----:R-:W-:-:S04]  /*00d0*/  VIADDMNMX R8, R3, R2, R8, PT ;  /* 0x0000000203087246 */ /* 0x001fc80003800108 */
[C---:B------:R-:W-:Y:S02]  /*00e0*/  VIMNMX R2, PT, PT, R8.reuse, R2, PT ;  /* 0x0000000208027248 */ /* 0x040fe40003fe0100 */
[----:B------:R-:W-:-:S04]  /*00f0*/  VIADDMNMX R9, R8, -R3, RZ, !PT ;  /* 0x8000000308097246 */ /* 0x000fc800078001ff */
[----:B------:R-:W-:-:S13]  /*0100*/  ISETP.GE.AND P0, PT, R9, R2, PT ;  /* 0x000000020900720c */ /* 0x000fda0003f06270 */
[----:B-1----:R-:W-:Y:S05]  /*0110*/  @P0 BRA `(.L_x_580) ;  /* 0x00000000003c0947 */ /* 0x002fea0003800000 */
[----:B------:R-:W0:Y:S08]  /*0120*/  LDC.64 R4, c[0x0][0x380] ;  /* 0x0000e000ff047b82 */ /* 0x000e300000000a00 */
[----:B------:R-:W1:Y:S02]  /*0130*/  LDC.64 R6, c[0x0][0x388] ;  /* 0x0000e200ff067b82 */ /* 0x000e640000000a00 */
.L_x_581:
[----:B------:R-:W-:-:S05]  /*0140*/  IMAD.IADD R10, R2, 0x1, R9 ;  /* 0x00000001020a7824 */ /* 0x000fca00078e0209 */
[----:B------:R-:W-:-:S04]  /*0150*/  SHF.R.U32.HI R15, RZ, 0x1, R10 ;  /* 0x00000001ff0f7819 */ /* 0x000fc8000001160a */
[----:B------:R-:W-:-:S05]  /*0160*/  LOP3.LUT R11, RZ, R15, RZ, 0x33, !PT ;  /* 0x0000000fff0b7212 */ /* 0x000fca00078e33ff */
[----:B------:R-:W-:Y:S02]  /*0170*/  IMAD.IADD R13, R8, 0x1, R11 ;  /* 0x00000001080d7824 */ /* 0x000fe400078e020b */
[----:B0-----:R-:W-:-:S04]  /*0180*/  IMAD.WIDE.U32 R10, R15, 0x4, R4 ;  /* 0x000000040f0a7825 */ /* 0x001fc800078e0004 */
[----:B-1----:R-:W-:Y:S02]  /*0190*/  IMAD.WIDE R12, R13, 0x4, R6 ;  /* 0x000000040d0c7825 */ /* 0x002fe400078e0206 */
[----:B------:R-:W2:Y:S04]  /*01a0*/  LDG.E R10, desc[UR4][R10.64] ;  /* 0x000000040a0a7981 */ /* 0x000ea8000c1e1900 */
[----:B------:R-:W2:Y:S02]  /*01b0*/  LDG.E R13, desc[UR4][R12.64] ;  /* 0x000000040c0d7981 */ /* 0x000ea4000c1e1900 */
[----:B--2---:R-:W-:-:S04]  /*01c0*/  ISETP.GE.AND P0, PT, R13, R10, PT ;  /* 0x0000000a0d00720c */ /* 0x004fc80003f06270 */
[----:B------:R-:W-:-:S09]  /*01d0*/  SEL R2, R15, R2, !P0 ;  /* 0x000000020f027207 */ /* 0x000fd20004000000 */
[----:B------:R-:W-:-:S05]  /*01e0*/  @P0 VIADD R9, R15, 0x1 ;  /* 0x000000010f090836 */ /* 0x000fca0000000000 */
[----:B------:R-:W-:-:S13]  /*01f0*/  ISETP.GE.AND P0, PT, R9, R2, PT ;  /* 0x000000020900720c */ /* 0x000fda0003f06270 */
[----:B------:R-:W-:Y:S05]  /*0200*/  @!P0 BRA `(.L_x_581) ;  /* 0xfffffffc00cc8947 */ /* 0x000fea000383ffff */
.L_x_580:
[----:B------:R-:W-:Y:S05]  /*0210*/  BSYNC.RECONVERGENT B0 ;  /* 0x0000000000007941 */ /* 0x000fea0003800200 */
.L_x_579:
[----:B------:R-:W-:Y:S01]  /*0220*/  IMAD.IADD R2, R8, 0x1, -R9 ;  /* 0x0000000108027824 */ /* 0x000fe200078e0a09 */
[----:B------:R-:W-:Y:S01]  /*0230*/  BSSY.RECONVERGENT B0, `(.L_x_582) ;  /* 0x00000bb000007945 */ /* 0x000fe20003800200 */
[----:B------:R-:W-:-:S03]  /*0240*/  IMAD.MOV.U32 R4, RZ, RZ, RZ ;  /* 0x000000ffff047224 */ /* 0x000fc600078e00ff */
[----:B------:R-:W-:-:S13]  /*0250*/  ISETP.GE.AND P0, PT, R2, R3, PT ;  /* 0x000000030200720c */ /* 0x000fda0003f06270 */
[----:B------:R-:W-:Y:S05]  /*0260*/  @P0 BRA `(.L_x_583) ;  /* 0x0000000800dc0947 */ /* 0x000fea0003800000 */
[----:B------:R-:W0:Y:S02]  /*0270*/  LDC.64 R4, c[0x0][0x388] ;  /* 0x0000e200ff047b82 */ /* 0x000e240000000a00 */
[----:B0-----:R-:W-:-:S05]  /*0280*/  IMAD.WIDE R6, R2, 0x4, R4 ;  /* 0x0000000402067825 */ /* 0x001fca00078e0204 */
[----:B------:R0:W5:Y:S01]  /*0290*/  LDG.E R12, desc[UR4][R6.64] ;  /* 0x00000004060c7981 */ /* 0x000162000c1e1900 */
[----:B------:R-:W-:Y:S01]  /*02a0*/  ISETP.GE.AND P0, PT, R9, 0x1, PT ;  /* 0x000000010900780c */ /* 0x000fe20003f06270 */
[----:B------:R-:W-:Y:S04]  /*02b0*/  BSSY.RECONVERGENT B1, `(.L_x_584) ;  /* 0x0000046000017945 */ /* 0x000fe80003800200 */
[----:B------:R-:W-:Y:S01]  /*02c0*/  BSSY.RELIABLE B2, `(.L_x_585) ;  /* 0x000003a000027945 */ /* 0x000fe20003800100 */
[----:B------:R-:W-:Y:S02]  /*02d0*/  IMAD.MOV.U32 R13, RZ, RZ, RZ ;  /* 0x000000ffff0d7224 */ /* 0x000fe400078e00ff */
[----:B------:R-:W-:-:S05]  /*02e0*/  IMAD.MOV.U32 R14, RZ, RZ, RZ ;  /* 0x000000ffff0e7224 */ /* 0x000fca00078e00ff */
[----:B0-----:R-:W-:Y:S05]  /*02f0*/  @!P0 BRA `(.L_x_586) ;  /* 0x0000000000c88947 */ /* 0x001fea0003800000 */
[----:B------:R-:W0:Y:S01]  /*0300*/  LDC.64 R10, c[0x0][0x380] ;  /* 0x0000e000ff0a7b82 */ /* 0x000e220000000a00 */
[----:B------:R-:W-:-:S05]  /*0310*/  IMAD.WIDE.U32 R14, R9, 0x1ff, RZ ;  /* 0x000001ff090e7825 */ /* 0x000fca00078e00ff */
[--C-:B------:R-:W-:Y:S02]  /*0320*/  SHF.R.U64 R18, R14, 0x9, R15.reuse ;  /* 0x000000090e127819 */ /* 0x100fe4000000120f */
[----:B------:R-:W-:Y:S02]  /*0330*/  SHF.R.U32.HI R14, RZ, 0x9, R15 ;  /* 0x00000009ff0e7819 */ /* 0x000fe4000001160f */
[----:B0-----:R-:W-:-:S04]  /*0340*/  LEA R16, P0, R18, R10, 0x2 ;  /* 0x0000000a12107211 */ /* 0x001fc800078010ff */
[----:B------:R-:W-:-:S06]  /*0350*/  LEA.HI.X R17, R18, R11, R14, 0x2, P0 ;  /* 0x0000000b12117211 */ /* 0x000fcc00000f140e */
[----:B------:R-:W2:Y:S01]  /*0360*/  LDG.E R17, desc[UR4][R16.64] ;  /* 0x0000000410117981 */ /* 0x000ea2000c1e1900 */
[----:B------:R-:W-:Y:S01]  /*0370*/  VIADD R14, R18, 0x1 ;  /* 0x00000001120e7836 */ /* 0x000fe20000000000 */
[----:B------:R-:W-:Y:S01]  /*0380*/  BSSY.RECONVERGENT B3, `(.L_x_587) ;  /* 0x0000010000037945 */ /* 0x000fe20003800200 */
[----:B--2--5:R-:W-:-:S04]  /*0390*/  ISETP.GE.AND P0, PT, R17, R12, PT ;  /* 0x0000000c1100720c */ /* 0x024fc80003f06270 */
[----:B------:R-:W-:Y:S02]  /*03a0*/  SEL R13, R9, R18, !P0 ;  /* 0x00000012090d7207 */ /* 0x000fe40004000000 */
[----:B------:R-:W-:-:S04]  /*03b0*/  SEL R14, R14, RZ, !P0 ;  /* 0x000000ff0e0e7207 */ /* 0x000fc80004000000 */
[----:B------:R-:W-:-:S13]  /*03c0*/  ISETP.GE.U32.AND P0, PT, R14, R13, PT ;  /* 0x0000000d0e00720c */ /* 0x000fda0003f06070 */
[----:B------:R-:W-:Y:S05]  /*03d0*/  @P0 BRA `(.L_x_588) ;  /* 0x0000000000280947 */ /* 0x000fea0003800000 */
[----:B------:R-:W-:Y:S02]  /*03e0*/  IMAD.MOV.U32 R15, RZ, RZ, RZ ;  /* 0x000000ffff0f7224 */ /* 0x000fe400078e00ff */
[----:B------:R-:W-:-:S05]  /*03f0*/  IMAD.WIDE.U32 R16, R13, 0x7f, R14 ;  /* 0x0000007f0d107825 */ /* 0x000fca00078e000e */
[--C-:B------:R-:W-:Y:S02]  /*0400*/  SHF.R.U64 R18, R16, 0x7, R17.reuse ;  /* 0x0000000710127819 */ /* 0x100fe40000001211 */
[----:B------:R-:W-:Y:S02]  /*0410*/  SHF.R.U32.HI R17, RZ, 0x7, R17 ;  /* 0x00000007ff117819 */ /* 0x000fe40000011611 */
[----:B------:R-:W-:-:S04]  /*0420*/  LEA R16, P0, R18, R10, 0x2 ;  /* 0x0000000a12107211 */ /* 0x000fc800078010ff */
[----:B------:R-:W-:-:S06]  /*0430*/  LEA.HI.X R17, R18, R11, R17, 0x2, P0 ;  /* 0x0000000b12117211 */ /* 0x000fcc00000f1411 */
[----:B------:R-:W2:Y:S02]  /*0440*/  LDG.E R17, desc[UR4][R16.64] ;  /* 0x0000000410117981 */ /* 0x000ea4000c1e1900 */
[----:B--2---:R-:W-:-:S04]  /*0450*/  ISETP.GE.AND P0, PT, R17, R12, PT ;  /* 0x0000000c1100720c */ /* 0x004fc80003f06270 */
[----:B------:R-:W-:-:S09]  /*0460*/  SEL R13, R13, R18, !P0 ;  /* 0x000000120d0d7207 */ /* 0x000fd20004000000 */
[----:B------:R-:W-:-:S07]  /*0470*/  @!P0 VIADD R14, R18, 0x1 ;  /* 0x00000001120e8836 */ /* 0x000fce0000000000 */
.L_x_588:
[----:B------:R-:W-:Y:S05]  /*0480*/  BSYNC.RECONVERGENT B3 ;  /* 0x0000000000037941 */ /* 0x000fea0003800200 */
.L_x_587:
        /* <DEDUP_REMOVED lines=11> */
[----:B------:R-:W-:-:S05]  /*0540*/  @!P0 VIADD R14, R18, 0x1 ;  /* 0x00000001120e8836 */ /* 0x000fca0000000000 */
[----:B------:R-:W-:-:S13]  /*0550*/  ISETP.GE.U32.AND P0, PT, R14, R13, PT ;  /* 0x0000000d0e00720c */ /* 0x000fda0003f06070 */
[----:B------:R-:W-:Y:S05]  /*0560*/  @P0 BREAK.RELIABLE B2 ;  /* 0x0000000000020942 */ /* 0x000fea0003800100 */
        /* <DEDUP_REMOVED lines=11> */
.L_x_586:
[----:B------:R-:W0:Y:S01]  /*0620*/  LDC.64 R10, c[0x0][0x380] ;  /* 0x0000e000ff0a7b82 */ /* 0x000e220000000a00 */
[----:B------:R-:W-:-:S13]  /*0630*/  ISETP.GE.U32.AND P0, PT, R14, R13, PT ;  /* 0x0000000d0e00720c */ /* 0x000fda0003f06070 */
[----:B------:R-:W-:Y:S05]  /*0640*/  @P0 BREAK.RELIABLE B2 ;  /* 0x0000000000020942 */ /* 0x000fea0003800100 */
[----:B------:R-:W-:Y:S05]  /*0650*/  @P0 BRA `(.L_x_589) ;  /* 0x00000000002c0947 */ /* 0x000fea0003800000 */
[----:B------:R-:W-:Y:S05]  /*0660*/  BSYNC.RELIABLE B2 ;  /* 0x0000000000027941 */ /* 0x000fea0003800100 */
.L_x_585:
[CC--:B------:R-:W-:Y:S02]  /*0670*/  LOP3.LUT R15, R14.reuse, R13.reuse, RZ, 0xc0, !PT ;  /* 0x0000000d0e0f7212 */ /* 0x0c0fe400078ec0ff */
[----:B------:R-:W-:-:S04]  /*0680*/  LOP3.LUT R16, R14, R13, RZ, 0x3c, !PT ;  /* 0x0000000d0e107212 */ /* 0x000fc800078e3cff */
[----:B------:R-:W-:-:S05]  /*0690*/  LEA.HI.SX32 R15, R16, R15, 0x1f ;  /* 0x0000000f100f7211 */ /* 0x000fca00078ffaff */
[----:B0-----:R-:W-:-:S06]  /*06a0*/  IMAD.WIDE R16, R15, 0x4, R10 ;  /* 0x000000040f107825 */ /* 0x001fcc00078e020a */
[----:B------:R-:W2:Y:S02]  /*06b0*/  LDG.E R17, desc[UR4][R16.64] ;  /* 0x0000000410117981 */ /* 0x000ea4000c1e1900 */
[----:B--2--5:R-:W-:-:S04]  /*06c0*/  ISETP.GE.AND P0, PT, R17, R12, PT ;  /* 0x0000000c1100720c */ /* 0x024fc80003f06270 */
[----:B------:R-:W-:-:S09]  /*06d0*/  SEL R13, R13, R15, !P0 ;  /* 0x0000000f0d0d7207 */ /* 0x000fd20004000000 */
[----:B------:R-:W-:-:S05]  /*06e0*/  @!P0 VIADD R14, R15, 0x1 ;  /* 0x000000010f0e8836 */ /* 0x000fca0000000000 */
[----:B------:R-:W-:-:S13]  /*06f0*/  ISETP.GE.AND P0, PT, R14, R13, PT ;  /* 0x0000000d0e00720c */ /* 0x000fda0003f06270 */
[----:B------:R-:W-:Y:S05]  /*0700*/  @!P0 BRA `(.L_x_585) ;  /* 0xfffffffc00d88947 */ /* 0x000fea000383ffff */
.L_x_589:
[----:B------:R-:W-:Y:S05]  /*0710*/  BSYNC.RECONVERGENT B1 ;  /* 0x0000000000017941 */ /* 0x000fea0003800200 */
.L_x_584:
[----:B------:R-:W-:Y:S01]  /*0720*/  ISETP.GE.AND P0, PT, R2, 0x1, PT ;  /* 0x000000010200780c */ /* 0x000fe20003f06270 */
[----:B------:R-:W-:Y:S01]  /*0730*/  BSSY.RECONVERGENT B1, `(.L_x_590) ;  /* 0x000000f000017945 */ /* 0x000fe20003800200 */
[----:B0-----:R-:W-:Y:S02]  /*0740*/  IMAD.MOV.U32 R10, RZ, RZ, RZ ;  /* 0x000000ffff0a7224 */ /* 0x001fe400078e00ff */
[----:B------:R-:W-:-:S09]  /*0750*/  IMAD.MOV.U32 R11, RZ, RZ, R2 ;  /* 0x000000ffff0b7224 */ /* 0x000fd200078e0002 */
[----:B------:R-:W-:Y:S05]  /*0760*/  @!P0 BRA `(.L_x_591) ;  /* 0x00000000002c8947 */ /* 0x000fea0003800000 */
[----:B------:R-:W0:Y:S01]  /*0770*/  LDCU.64 UR6, c[0x0][0x388] ;  /* 0x00007100ff0677ac */ /* 0x000e220008000a00 */
[----:B------:R-:W-:-:S05]  /*0780*/  IMAD.WIDE.U32 R10, R2, 0x1ff, RZ ;  /* 0x000001ff020a7825 */ /* 0x000fca00078e00ff */
[--C-:B------:R-:W-:Y:S02]  /*0790*/  SHF.R.U64 R13, R10, 0x9, R11.reuse ;  /* 0x000000090a0d7819 */ /* 0x100fe4000000120b */
[----:B------:R-:W-:Y:S02]  /*07a0*/  SHF.R.U32.HI R10, RZ, 0x9, R11 ;  /* 0x00000009ff0a7819 */ /* 0x000fe4000001160b */
[----:B0-----:R-:W-:-:S04]  /*07b0*/  LEA R16, P0, R13, UR6, 0x2 ;  /* 0x000000060d107c11 */ /* 0x001fc8000f8010ff */
[----:B------:R-:W-:-:S06]  /*07c0*/  LEA.HI.X R17, R13, UR7, R10, 0x2, P0 ;  /* 0x000000070d117c11 */ /* 0x000fcc00080f140a */
[----:B------:R-:W2:Y:S01]  /*07d0*/  LDG.E R17, desc[UR4][R16.64] ;  /* 0x0000000410117981 */ /* 0x000ea2000c1e1900 */
[----:B------:R-:W-:Y:S01]  /*07e0*/  VIADD R10, R13, 0x1 ;  /* 0x000000010d0a7836 */ /* 0x000fe20000000000 */
[----:B--2--5:R-:W-:-:S04]  /*07f0*/  ISETP.GE.AND P0, PT, R17, R12, PT ;  /* 0x0000000c1100720c */ /* 0x024fc80003f06270 */
[----:B------:R-:W-:Y:S02]  /*0800*/  SEL R11, R2, R13, !P0 ;  /* 0x0000000d020b7207 */ /* 0x000fe40004000000 */
[----:B------:R-:W-:-:S07]  /*0810*/  SEL R10, R10, RZ, !P0 ;  /* 0x000000ff0a0a7207 */ /* 0x000fce0004000000 */
.L_x_591:
[----:B------:R-:W-:Y:S05]  /*0820*/  BSYNC.RECONVERGENT B1 ;  /* 0x0000000000017941 */ /* 0x000fea0003800200 */
.L_x_590:
[----:B------:R-:W-:Y:S01]  /*0830*/  ISETP.GE.AND P0, PT, R10, R11, PT ;  /* 0x0000000b0a00720c */ /* 0x000fe20003f06270 */
[----:B------:R-:W-:Y:S04]  /*0840*/  BSSY.RECONVERGENT B1, `(.L_x_592) ;  /* 0x000003a000017945 */ /* 0x000fe80003800200 */
[----:B------:R-:W-:Y:S08]  /*0850*/  BSSY.RELIABLE B2, `(.L_x_593) ;  /* 0x000002e000027945 */ /* 0x000ff00003800100 */
[----:B------:R-:W-:Y:S05]  /*0860*/  @P0 BRA `(.L_x_594) ;  /* 0x0000000000680947 */ /* 0x000fea0003800000 */
[----:B------:R-:W0:Y:S01]  /*0870*/  LDCU.64 UR6, c[0x0][0x388] ;  /* 0x00007100ff0677ac */ /* 0x000e220008000a00 */
[----:B------:R-:W-:Y:S02]  /*0880*/  IMAD.MOV.U32 R16, RZ, RZ, R10 ;  /* 0x000000ffff107224 */ /* 0x000fe400078e000a */
[----:B------:R-:W-:Y:S02]  /*0890*/  IMAD.MOV.U32 R17, RZ, RZ, RZ ;  /* 0x000000ffff117224 */ /* 0x000fe400078e00ff */
[----:B------:R-:W-:-:S05]  /*08a0*/  IMAD.WIDE.U32 R16, R11, 0x7f, R16 ;  /* 0x0000007f0b107825 */ /* 0x000fca00078e0010 */
[--C-:B------:R-:W-:Y:S02]  /*08b0*/  SHF.R.U64 R18, R16, 0x7, R17.reuse ;  /* 0x0000000710127819 */ /* 0x100fe40000001211 */
[----:B------:R-:W-:Y:S02]  /*08c0*/  SHF.R.U32.HI R17, RZ, 0x7, R17 ;  /* 0x00000007ff117819 */ /* 0x000fe40000011611 */
[----:B0-----:R-:W-:-:S04]  /*08d0*/  LEA R16, P0, R18, UR6, 0x2 ;  /* 0x0000000612107c11 */ /* 0x001fc8000f8010ff */
[----:B------:R-:W-:-:S06]  /*08e0*/  LEA.HI.X R17, R18, UR7, R17, 0x2, P0 ;  /* 0x0000000712117c11 */ /* 0x000fcc00080f1411 */
[----:B------:R-:W2:Y:S02]  /*08f0*/  LDG.E R17, desc[UR4][R16.64] ;  /* 0x0000000410117981 */ /* 0x000ea4000c1e1900 */
[----:B--2--5:R-:W-:-:S04]  /*0900*/  ISETP.GE.AND P0, PT, R17, R12, PT ;  /* 0x0000000c1100720c */ /* 0x024fc80003f06270 */
[----:B------:R-:W-:-:S09]  /*0910*/  SEL R11, R11, R18, !P0 ;  /* 0x000000120b0b7207 */ /* 0x000fd20004000000 */
[----:B------:R-:W-:-:S05]  /*0920*/  @!P0 VIADD R10, R18, 0x1 ;  /* 0x00000001120a8836 */ /* 0x000fca0000000000 */
[----:B------:R-:W-:-:S13]  /*0930*/  ISETP.GE.AND P0, PT, R10, R11, PT ;  /* 0x0000000b0a00720c */ /* 0x000fda0003f06270 */
        /* <DEDUP_REMOVED lines=10> */
[----:B--2---:R-:W-:-:S04]  /*09e0*/  ISETP.GE.AND P0, PT, R17, R12, PT ;  /* 0x0000000c1100720c */ /* 0x004fc80003f06270 */
[----:B------:R-:W-:-:S09]  /*09f0*/  SEL R11, R11, R18, !P0 ;  /* 0x000000120b0b7207 */ /* 0x000fd20004000000 */
[----:B------:R-:W-:-:S07]  /*0a00*/  @!P0 VIADD R10, R18, 0x1 ;  /* 0x00000001120a8836 */ /* 0x000fce0000000000 */
.L_x_594:
[----:B------:R-:W-:-:S13]  /*0a10*/  ISETP.GE.AND P0, PT, R10, R11, PT ;  /* 0x0000000b0a00720c */ /* 0x000fda0003f06270 */
[----:B------:R-:W-:Y:S05]  /*0a20*/  @P0 BREAK.RELIABLE B2 ;  /* 0x0000000000020942 */ /* 0x000fea0003800100 */
        /* <DEDUP_REMOVED lines=12> */
[----:B------:R-:W-:-:S07]  /*0af0*/  @!P0 VIADD R10, R18, 0x1 ;  /* 0x00000001120a8836 */ /* 0x000fce0000000000 */
.L_x_595:
[----:B------:R-:W-:-:S13]  /*0b00*/  ISETP.GE.AND P0, PT, R10, R11, PT ;  /* 0x0000000b0a00720c */ /* 0x000fda0003f06270 */
[----:B------:R-:W-:Y:S05]  /*0b10*/  @P0 BREAK.RELIABLE B2 ;  /* 0x0000000000020942 */ /* 0x000fea0003800100 */
[----:B------:R-:W-:Y:S05]  /*0b20*/  @P0 BRA `(.L_x_596) ;  /* 0x00000000002c0947 */ /* 0x000fea0003800000 */
[----:B------:R-:W-:Y:S05]  /*0b30*/  BSYNC.RELIABLE B2 ;  /* 0x0000000000027941 */ /* 0x000fea0003800100 */
.L_x_593:
[CC--:B------:R-:W-:Y:S02]  /*0b40*/  LOP3.LUT R13, R10.reuse, R11.reuse, RZ, 0xc0, !PT ;  /* 0x0000000b0a0d7212 */ /* 0x0c0fe400078ec0ff */
[----:B------:R-:W-:-:S04]  /*0b50*/  LOP3.LUT R16, R10, R11, RZ, 0x3c, !PT ;  /* 0x0000000b0a107212 */ /* 0x000fc800078e3cff */
[----:B------:R-:W-:-:S05]  /*0b60*/  LEA.HI.SX32 R13, R16, R13, 0x1f ;  /* 0x0000000d100d7211 */ /* 0x000fca00078ffaff */
[----:B------:R-:W-:-:S06]  /*0b70*/  IMAD.WIDE R16, R13, 0x4, R4 ;  /* 0x000000040d107825 */ /* 0x000fcc00078e0204 */
[----:B------:R-:W2:Y:S02]  /*0b80*/  LDG.E R17, desc[UR4][R16.64] ;  /* 0x0000000410117981 */ /* 0x000ea4000c1e1900 */
[----:B--2---:R-:W-:-:S04]  /*0b90*/  ISETP.GE.AND P0, PT, R17, R12, PT ;  /* 0x0000000c1100720c */ /* 0x004fc80003f06270 */
[----:B------:R-:W-:-:S09]  /*0ba0*/  SEL R11, R11, R13, !P0 ;  /* 0x0000000d0b0b7207 */ /* 0x000fd20004000000 */
[----:B------:R-:W-:-:S05]  /*0bb0*/  @!P0 VIADD R10, R13, 0x1 ;  /* 0x000000010d0a8836 */ /* 0x000fca0000000000 */
[----:B------:R-:W-:-:S13]  /*0bc0*/  ISETP.GE.AND P0, PT, R10, R11, PT ;  /* 0x0000000b0a00720c */ /* 0x000fda0003f06270 */
[----:B------:R-:W-:Y:S05]  /*0bd0*/  @!P0 BRA `(.L_x_593) ;  /* 0xfffffffc00d88947 */ /* 0x000fea000383ffff */
.L_x_596:
[----:B------:R-:W-:Y:S05]  /*0be0*/  BSYNC.RECONVERGENT B1 ;  /* 0x0000000000017941 */ /* 0x000fea0003800200 */
.L_x_592:
        /* <DEDUP_REMOVED lines=11> */
[----:B------:R-:W-:Y:S02]  /*0ca0*/  IMAD.MOV.U32 R4, RZ, RZ, R3 ;  /* 0x000000ffff047224 */ /* 0x000fe400078e0003 */
[----:B------:R-:W-:-:S07]  /*0cb0*/  IMAD.MOV.U32 R5, RZ, RZ, RZ ;  /* 0x000000ffff057224 */ /* 0x000fce00078e00ff */
.L_x_599:
[----:B------:R-:W-:-:S05]  /*0cc0*/  IMAD.IADD R2, R5, 0x1, R4 ;  /* 0x0000000105027824 */ /* 0x000fca00078e0204 */
[----:B------:R-:W-:-:S05]  /*0cd0*/  SHF.R.S32.HI R9, RZ, 0x1, R2 ;  /* 0x00000001ff097819 */ /* 0x000fca0000011402 */
[----:B------:R-:W-:-:S06]  /*0ce0*/  IMAD.WIDE R2, R9, 0x4, R6 ;  /* 0x0000000409027825 */ /* 0x000fcc00078e0206 */
[----:B------:R-:W2:Y:S02]  /*0cf0*/  LDG.E R3, desc[UR4][R2.64] ;  /* 0x0000000402037981 */ /* 0x000ea4000c1e1900 */
[----:B--2--5:R-:W-:-:S04]  /*0d00*/  ISETP.GE.AND P0, PT, R12, R3, PT ;  /* 0x000000030c00720c */ /* 0x024fc80003f06270 */
[----:B------:R-:W-:-:S09]  /*0d10*/  SEL R4, R9, R4, !P0 ;  /* 0x0000000409047207 */ /* 0x000fd20004000000 */
[----:B------:R-:W-:-:S05]  /*0d20*/  @P0 VIADD R5, R9, 0x1 ;  /* 0x0000000109050836 */ /* 0x000fca0000000000 */
[----:B------:R-:W-:-:S13]  /*0d30*/  ISETP.GE.AND P0, PT, R5, R4, PT ;  /* 0x000000040500720c */ /* 0x000fda0003f06270 */
[----:B------:R-:W-:Y:S05]  /*0d40*/  @!P0 BRA `(.L_x_599) ;  /* 0xfffffffc00dc8947 */ /* 0x000fea000383ffff */
.L_x_598:
[----:B------:R-:W-:Y:S05]  /*0d50*/  BSYNC.RECONVERGENT B1 ;  /* 0x0000000000017941 */ /* 0x000fea0003800200 */
.L_x_597:
        /* <DEDUP_REMOVED lines=8> */
.L_x_583:
[----:B------:R-:W-:Y:S05]  /*0de0*/  BSYNC.RECONVERGENT B0 ;  /* 0x0000000000007941 */ /* 0x000fea0003800200 */
.L_x_582:
[----:B------:R-:W-:Y:S05]  /*0df0*/  WARPSYNC.ALL ;  /* 0x0000000000007948 */ /* 0x000fea0003800000 */
[----:B------:R-:W0:Y:S01]  /*0e00*/  LDC.64 R2, c[0x0][0x3a0] ;  /* 0x0000e800ff027b82 */ /* 0x000e220000000a00 */
[----:B------:R-:W-:Y:S01]  /*0e10*/  IADD3 R5, PT, PT, R4, R8, -R9 ;  /* 0x0000000804057210 */ /* 0x000fe20007ffe809 */
[----:B0-----:R-:W-:-:S05]  /*0e20*/  IMAD.WIDE R2, R0, 0x8, R2 ;  /* 0x0000000800027825 */ /* 0x001fca00078e0202 */
[----:B------:R-:W-:Y:S04]  /*0e30*/  STG.E desc[UR4][R2.64], R9 ;  /* 0x0000000902007986 */ /* 0x000fe8000c101904 */
[----:B------:R-:W-:Y:S01]  /*0e40*/  STG.E desc[UR4][R2.64+0x4], R5 ;  /* 0x0000040502007986 */ /* 0x000fe2000c101904 */
[----:B------:R-:W-:Y:S05]  /*0e50*/  EXIT ;  /* 0x000000000000794d */ /* 0x000fea0003800000 */
.L_x_600:
        /* <DEDUP_REMOVED lines=10> */
.L_x_1624:


//--------------------- .text._ZN6thrust24THRUST_300001_SM_1000_NS8cuda_cub4core6detail13_kernel_agentINS1_16__set_operations10SetOpAgentINS0_6detail15normal_iteratorINS0_10device_ptrIiEEEESB_SB_SB_SB_SB_lN4cuda3std3__44lessIiEENS5_31serial_set_symmetric_differenceENSE_17integral_constantIbLb1EEEEEJSB_SB_SB_SB_llSB_SB_SG_SH_PNSE_4pairIllEEPmN3cub18CUB_300001_SM_100013ScanTileStateIlLb1EEEEEEvDpT0_ --------------------------
	.section	.text._ZN6thrust24THRUST_300001_SM_1000_NS8cuda_cub4core6detail13_kernel_agentINS1_16__set_operations10SetOpAgentINS0_6detail15normal_iteratorINS0_10device_ptrIiEEEESB_SB_SB_SB_SB_lN4cuda3std3__44lessIiEENS5_31serial_set_symmetric_differenceENSE_17integral_constantIbLb1EEEEEJSB_SB_SB_SB_llSB_SB_SG_SH_PNSE_4pairIllEEPmN3cub18CUB_300001_SM_100013ScanTileStateIlLb1EEEEEEvDpT0_,"ax",@progbits
	.align	128
        .global         _ZN6thrust24THRUST_300001_SM_1000_NS8cuda_cub4core6detail13_kernel_agentINS1_16__set_operations10SetOpAgentINS0_6detail15normal_iteratorINS0_10device_ptrIiEEEESB_SB_SB_SB_SB_lN4cuda3std3__44lessIiEENS5_31serial_set_symmetric_differenceENSE_17integral_constantIbLb1EEEEEJSB_SB_SB_SB_llSB_SB_SG_SH_PNSE_4pairIllEEPmN3cub18CUB_300001_SM_100013ScanTileStateIlLb1EEEEEEvDpT0_
        .type           _ZN6thrust24THRUST_300001_SM_1000_NS8cuda_cub4core6detail13_kernel_agentINS1_16__set_operations10SetOpAgentINS0_6detail15normal_iteratorINS0_10device_ptrIiEEEESB_SB_SB_SB_SB_lN4cuda3std3__44lessIiEENS5_31serial_set_symmetric_differenceENSE_17integral_constantIbLb1EEEEEJSB_SB_SB_SB_llSB_SB_SG_SH_PNSE_4pairIllEEPmN3cub18CUB_300001_SM_100013ScanTileStateIlLb1EEEEEEvDpT0_,@function
        .size           _ZN6thrust24THRUST_300001_SM_1000_NS8cuda_cub4core6detail13_kernel_agentINS1_16__set_operations10SetOpAgentINS0_6detail15normal_iteratorINS0_10device_ptrIiEEEESB_SB_SB_SB_SB_lN4cuda3std3__44lessIiEENS5_31serial_set_symmetric_differenceENSE_17integral_constantIbLb1EEEEEJSB_SB_SB_SB_llSB_SB_SG_SH_PNSE_4pairIllEEPmN3cub18CUB_300001_SM_100013ScanTileStateIlLb1EEEEEEvDpT0_,(.L_x_1625 - _ZN6thrust24THRUST_300001_SM_1000_NS8cuda_cub4core6detail13_kernel_agentINS1_16__set_operations10SetOpAgentINS0_6detail15normal_iteratorINS0_10device_ptrIiEEEESB_SB_SB_SB_SB_lN4cuda3std3__44lessIiEENS5_31serial_set_symmetric_differenceENSE_17integral_constantIbLb1EEEEEJSB_SB_SB_SB_llSB_SB_SG_SH_PNSE_4pairIllEEPmN3cub18CUB_300001_SM_100013ScanTileStateIlLb1EEEEEEvDpT0_)
        .other          _ZN6thrust24THRUST_300001_SM_1000_NS8cuda_cub4core6detail13_kernel_agentINS1_16__set_operations10SetOpAgentINS0_6detail15normal_iteratorINS0_10device_ptrIiEEEESB_SB_SB_SB_SB_lN4cuda3std3__44lessIiEENS5_31serial_set_symmetric_differenceENSE_17integral_constantIbLb1EEEEEJSB_SB_SB_SB_llSB_SB_SG_SH_PNSE_4pairIllEEPmN3cub18CUB_300001_SM_100013ScanTileStateIlLb1EEEEEEvDpT0_,@"STO_CUDA_ENTRY STV_DEFAULT"
_ZN6thrust24THRUST_300001_SM_1000_NS8cuda_cub4core6detail13_kernel_agentINS1_16__set_operations10SetOpAgentINS0_6detail15normal_iteratorINS0_10device_ptrIiEEEESB_SB_SB_SB_SB_lN4cuda3std3__44lessIiEENS5_31serial_set_symmetric_differenceENSE_17integral_constantIbLb1EEEEEJSB_SB_SB_SB_llSB_SB_SG_SH_PNSE_4pairIllEEPmN3cub18CUB_300001_SM_100013ScanTileStateIlLb1EEEEEEvDpT0_:
.text._ZN6thrust24THRUST_300001_SM_1000_NS8cuda_cub4core6detail13_kernel_agentINS1_16__set_operations10SetOpAgentINS0_6detail15normal_iteratorINS0_10device_ptrIiEEEESB_SB_SB_SB_SB_lN4cuda3std3__44lessIiEENS5_31serial_set_symmetric_differenceENSE_17integral_constantIbLb1EEEEEJSB_SB_SB_SB_llSB_SB_SG_SH_PNSE_4pairIllEEPmN3cub18CUB_300001_SM_100013ScanTileStateIlLb1EEEEEEvDpT0_:
        /* <DEDUP_REMOVED lines=109> */
.L_x_603:
[----:B------:R-:W-:Y:S05]  /*06d0*/  BSYNC.RECONVERGENT B0 ;  /* 0x0000000000007941 */ /* 0x000fea0003800200 */
.L_x_602:
        /* <DEDUP_REMOVED lines=34> */
.L_x_606:
        /* <DEDUP_REMOVED lines=13> */
.L_x_605:
[----:B------:R-:W-:Y:S05]  /*09d0*/  BSYNC.RECONVERGENT B0 ;  /* 0x0000000000007941 */ /* 0x000fea0003800200 */
.L_x_604:
        /* <DEDUP_REMOVED lines=39> */
.L_x_611:
        /* <DEDUP_REMOVED lines=10> */
.L_x_612:
[----:B------:R-:W-:-:S13]  /*0cf0*/  ISETP.GE.AND P0, PT, R5, R4, PT ;  /* 0x000000040500720c */ /* 0x000fda0003f06270 */
[----:B------:R-:W-:Y:S05]  /*0d00*/  @P0 BREAK.RELIABLE B2 ;  /* 0x0000000000020942 */ /* 0x000fea0003800100 */
[----:B------:R-:W-:Y:S05]  /*0d10*/  @P0 BRA `(.L_x_613) ;  /* 0x0000000000280947 */ /* 0x000fea0003800000 */
[----:B------:R-:W-:Y:S05]  /*0d20*/  BSYNC.RELIABLE B2 ;  /* 0x0000000000027941 */ /* 0x000fea0003800100 */
.L_x_610:
        /* <DEDUP_REMOVED lines=9> */
.L_x_613:
[----:B------:R-:W-:Y:S05]  /*0dc0*/  BSYNC.RECONVERGENT B1 ;  /* 0x0000000000017941 */ /* 0x000fea0003800200 */
.L_x_609:
        /* <DEDUP_REMOVED lines=31> */
.L_x_616:
        /* <DEDUP_REMOVED lines=10> */
.L_x_617:
[----:B------:R-:W-:-:S13]  /*1060*/  ISETP.GE.AND P0, PT, R4, R7, PT ;  /* 0x000000070400720c */ /* 0x000fda0003f06270 */
[----:B------:R-:W-:Y:S05]  /*1070*/  @P0 BREAK.RELIABLE B2 ;  /* 0x0000000000020942 */ /* 0x000fea0003800100 */
[----:B------:R-:W-:Y:S05]  /*1080*/  @P0 BRA `(.L_x_618) ;  /* 0x0000000000280947 */ /* 0x000fea0003800000 */
[----:B------:R-:W-:Y:S05]  /*1090*/  BSYNC.RELIABLE B2 ;  /* 0x0000000000027941 */ /* 0x000fea0003800100 */
.L_x_615:
        /* <DEDUP_REMOVED lines=9> */
.L_x_618:
[----:B------:R-:W-:Y:S05]  /*1130*/  BSYNC.RECONVERGENT B1 ;  /* 0x0000000000017941 */ /* 0x000fea0003800200 */
.L_x_614:
        /* <DEDUP_REMOVED lines=12> */
.L_x_621:
        /* <DEDUP_REMOVED lines=9> */
.L_x_620:
[----:B------:R-:W-:Y:S05]  /*1290*/  BSYNC.RECONVERGENT B1 ;  /* 0x0000000000017941 */ /* 0x000fea0003800200 */
.L_x_619:
        /* <DEDUP_REMOVED lines=8> */
.L_x_608:
[----:B------:R-:W-:Y:S05]  /*1320*/  BSYNC.RECONVERGENT B0 ;  /* 0x0000000000007941 */ /* 0x000fea0003800200 */
.L_x_607:
        /* <DEDUP_REMOVED lines=579> */
.L_x_623:
        /* <DEDUP_REMOVED lines=120> */
.L_x_626:
[----:B------:R-:W-:Y:S05]  /*3ee0*/  NANOSLEEP 0x1c2 ;  /* 0x000001c20000795d */ /* 0x000fea0003800000 */
[----:B------:R-:W-:Y:S01]  /*3ef0*/  NOP ;  /* 0x0000000000007918 */ /* 0x000fe20000000000 */
.L_x_627:
[----:B------:R-:W-:-:S05]  /*3f00*/  IMAD.WIDE R34, R101, 0x10, R38 ;  /* 0x0000001065227825 */ /* 0x000fca00078e0226 */
[----:B--2---:R-:W2:Y:S01]  /*3f10*/  LD.E.128.STRONG.GPU R24, desc[UR6][R34.64+0x200] ;  /* 0x0002000622187980 */ /* 0x004ea2000c10fd00 */
[----:B------:R-:W-:Y:S01]  /*3f20*/  UMOV UR4, 0xffffffff ;  /* 0xffffffff00047882 */ /* 0x000fe20000000000 */
[----:B--2---:R-:W-:-:S04]  /*3f30*/  ISETP.NE.U32.AND P3, PT, R24, 0x63, PT ;  /* 0x000000631800780c */ /* 0x004fc80003f65070 */
[----:B------:R-:W-:Y:S01]  /*3f40*/  ISETP.NE.AND.EX P3, PT, R25, RZ, PT, P3 ;  /* 0x000000ff1900720c */ /* 0x000fe20003f65330 */
[----:B------:R-:W-:-:S12]  /*3f50*/  BRA.DIV UR4, `(.L_x_628) ;  /* 0x000000b604b87947 */ /* 0x000fd8000b800000 */
[----:B------:R-:W-:-:S13]  /*3f60*/  VOTE.ANY P3, !P3 ;  /* 0x0000000000ff7806 */ /* 0x000fda0005860100 */
.L_x_805:
[----:B------:R-:W-:Y:S05]  /*3f70*/  @!P3 BRA `(.L_x_629) ;  /* 0x000000000034b947 */ /* 0x000fea0003800000 */
.L_x_633:
[----:B------:R-:W-:Y:S05]  /*3f80*/  YIELD ;  /* 0x0000000000007946 */ /* 0x000fea0003800000 */
[----:B------:R-:W-:Y:S05]  /*3f90*/  @P4 BRA `(.L_x_630) ;  /* 0x0000000000084947 */ /* 0x000fea0003800000 */
[----:B------:R1:W-:Y:S06]  /*3fa0*/  MEMBAR.SC.CTA ;  /* 0x0000000000007992 */ /* 0x0003ec0000000000 */
[----:B-1----:R-:W-:Y:S05]  /*3fb0*/  BRA `(.L_x_631) ;  /* 0x0000000000087947 */ /* 0x002fea0003800000 */
.L_x_630:
[----:B------:R-:W-:Y:S05]  /*3fc0*/  NANOSLEEP 0x15e ;  /* 0x0000015e0000795d */ /* 0x000fea0003800000 */
[----:B------:R-:W-:Y:S01]  /*3fd0*/  NOP ;  /* 0x0000000000007918 */ /* 0x000fe20000000000 */
.L_x_631:
[----:B------:R-:W2:Y:S01]  /*3fe0*/  LD.E.128.STRONG.GPU R24, desc[UR6][R34.64+0x200] ;  /* 0x0002000622187980 */ /* 0x000ea2000c10fd00 */
[----:B------:R-:W-:Y:S01]  /*3ff0*/  UMOV UR4, 0xffffffff ;  /* 0xffffffff00047882 */ /* 0x000fe20000000000 */
[----:B--2---:R-:W-:-:S04]  /*4000*/  ISETP.NE.U32.AND P3, PT, R24, 0x63, PT ;  /* 0x000000631800780c */ /* 0x004fc80003f65070 */
[----:B------:R-:W-:Y:S01]  /*4010*/  ISETP.NE.AND.EX P3, PT, R25, RZ, PT, P3 ;  /* 0x000000ff1900720c */ /* 0x000fe20003f65330 */
[----:B------:R-:W-:-:S12]  /*4020*/  BRA.DIV UR4, `(.L_x_632) ;  /* 0x000000b604a47947 */ /* 0x000fd8000b800000 */
[----:B------:R-:W-:-:S13]  /*4030*/  VOTE.ANY P3, !P3 ;  /* 0x0000000000ff7806 */ /* 0x000fda0005860100 */
.L_x_808:
[----:B------:R-:W-:Y:S05]  /*4040*/  @P3 BRA `(.L_x_633) ;  /* 0xfffffffc00cc3947 */ /* 0x000fea000383ffff */
.L_x_629:
        /* <DEDUP_REMOVED lines=56> */
.L_x_822:
[----:B------:R-:W-:Y:S05]  /*43d0*/  @!P3 BRA `(.L_x_635) ;  /* 0x000000040028b947 */ /* 0x000fea0003800000 */
.L_x_643:
        /* <DEDUP_REMOVED lines=10> */
.L_x_825:
[----:B------:R-:W-:Y:S05]  /*4480*/  @!P3 BRA `(.L_x_637) ;  /* 0x000000000038b947 */ /* 0x000fea0003800000 */
[----:B------:R-:W-:-:S13]  /*4490*/  ISETP.GT.U32.AND P4, PT, R99, 0x1f3, PT ;  /* 0x000001f36300780c */ /* 0x000fda0003f84070 */
.L_x_641:
[----:B------:R-:W-:Y:S05]  /*44a0*/  YIELD ;  /* 0x0000000000007946 */ /* 0x000fea0003800000 */
[----:B------:R-:W-:Y:S05]  /*44b0*/  @P4 BRA `(.L_x_638) ;  /* 0x0000000000084947 */ /* 0x000fea0003800000 */
[----:B------:R1:W-:Y:S06]  /*44c0*/  MEMBAR.SC.CTA ;  /* 0x0000000000007992 */ /* 0x0003ec0000000000 */
[----:B-1----:R-:W-:Y:S05]  /*44d0*/  BRA `(.L_x_639) ;  /* 0x0000000000087947 */ /* 0x002fea0003800000 */
.L_x_638:
[----:B------:R-:W-:Y:S05]  /*44e0*/  NANOSLEEP 0x15e ;  /* 0x0000015e0000795d */ /* 0x000fea0003800000 */
[----:B------:R-:W-:Y:S01]  /*44f0*/  NOP ;  /* 0x0000000000007918 */ /* 0x000fe20000000000 */
.L_x_639:
[----:B------:R-:W2:Y:S01]  /*4500*/  LD.E.128.STRONG.GPU R24, desc[UR6][R34.64+-0x200] ;  /* 0xfffe000622187980 */ /* 0x000ea2000c10fd00 */
[----:B------:R-:W-:Y:S01]  /*4510*/  UMOV UR4, 0xffffffff ;  /* 0xffffffff00047882 */ /* 0x000fe20000000000 */
[----:B--2---:R-:W-:-:S04]  /*4520*/  ISETP.NE.U32.AND P3, PT, R24, 0x63, PT ;  /* 0x000000631800780c */ /* 0x004fc80003f65070 */
[----:B------:R-:W-:Y:S01]  /*4530*/  ISETP.NE.AND.EX P3, PT, R25, RZ, PT, P3 ;  /* 0x000000ff1900720c */ /* 0x000fe20003f65330 */
[----:B------:R-:W-:-:S12]  /*4540*/  BRA.DIV UR4, `(.L_x_640) ;  /* 0x000000ba04347947 */ /* 0x000fd8000b800000 */
[----:B------:R-:W-:-:S13]  /*4550*/  VOTE.ANY P3, !P3 ;  /* 0x0000000000ff7806 */ /* 0x000fda0005860100 */
.L_x_828:
[----:B------:R-:W-:Y:S05]  /*4560*/  @P3 BRA `(.L_x_641) ;  /* 0xfffffffc00cc3947 */ /* 0x000fea000383ffff */
.L_x_637:
        /* <DEDUP_REMOVED lines=48> */
.L_x_842:
[----:B------:R-:W-:Y:S05]  /*4870*/  @P3 BRA `(.L_x_643) ;  /* 0xfffffff800d83947 */ /* 0x000fea000383ffff */
.L_x_635:
        /* <DEDUP_REMOVED lines=15> */
.L_x_645:
[----:B------:R-:W-:Y:S05]  /*4970*/  BSYNC.RECONVERGENT B1 ;  /* 0x0000000000017941 */ /* 0x000fea0003800200 */
.L_x_644:
[----:B------:R-:W-:Y:S01]  /*4980*/  ISETP.NE.AND P3, PT, R93, RZ, PT ;  /* 0x000000ff5d00720c */ /* 0x000fe20003f65270 */
[----:B--2---:R-:W-:-:S12]  /*4990*/  IMAD.MOV.U32 R39, RZ, RZ, R37 ;  /* 0x000000ffff277224 */ /* 0x004fd800078e0025 */
[----:B------:R-:W1:Y:S01]  /*49a0*/  @!P3 S2R R25, SR_CgaCtaId ;  /* 0x000000000019b919 */ /* 0x000e620000008800 */
[----:B------:R-:W-:Y:S01]  /*49b0*/  @!P3 MOV R24, 0x400 ;  /* 0x000004000018b802 */ /* 0x000fe20000000f00 */
[----:B------:R-:W-:-:S03]  /*49c0*/  @!P3 IMAD.MOV.U32 R39, RZ, RZ, R32 ;  /* 0x000000ffff27b224 */ /* 0x000fc600078e0020 */
[----:B-1----:R-:W-:-:S05]  /*49d0*/  @!P3 LEA R25, R25, R24, 0x18 ;  /* 0x000000181919b211 */ /* 0x002fca00078ec0ff */
[----:B------:R1:W-:Y:S02]  /*49e0*/  @!P3 STS.64 [R25+0x90], R32 ;  /* 0x000090201900b388 */ /* 0x0003e40000000a00 */
.L_x_625:
        /* <DEDUP_REMOVED lines=11> */
.L_x_624:
[----:B------:R-:W-:Y:S05]  /*4aa0*/  BSYNC.RECONVERGENT B0 ;  /* 0x0000000000007941 */ /* 0x000fea0003800200 */
.L_x_622:
        /* <DEDUP_REMOVED lines=144> */
.L_x_650:
        /* <DEDUP_REMOVED lines=10> */
.L_x_649:
[----:B------:R-:W-:Y:S05]  /*5450*/  BSYNC.RECONVERGENT B1 ;  /* 0x0000000000017941 */ /* 0x000fea0003800200 */
.L_x_648:
        /* <DEDUP_REMOVED lines=18> */
.L_x_653:
        /* <DEDUP_REMOVED lines=40> */
.L_x_652:
[----:B------:R-:W-:Y:S05]  /*5800*/  BSYNC.RECONVERGENT B1 ;  /* 0x0000000000017941 */ /* 0x000fea0003800200 */
.L_x_651:
        /* <DEDUP_REMOVED lines=27> */
.L_x_655:
[----:B------:R-:W-:Y:S05]  /*59c0*/  BSYNC.RECONVERGENT B1 ;  /* 0x0000000000017941 */ /* 0x000fea0003800200 */
.L_x_654:
        /* <DEDUP_REMOVED lines=9> */
.L_x_647:
[----:B------:R-:W-:Y:S05]  /*5a60*/  BSYNC.RECONVERGENT B0 ;  /* 0x0000000000007941 */ /* 0x000fea0003800200 */
.L_x_646:
        /* <DEDUP_REMOVED lines=133> */
.L_x_657:
[----:B------:R-:W-:Y:S05]  /*62c0*/  BSYNC.RECONVERGENT B0 ;  /* 0x0000000000007941 */ /* 0x000fea0003800200 */
.L_x_656:
        /* <DEDUP_REMOVED lines=215> */
.L_x_660:
        /* <DEDUP_REMOVED lines=10> */
.L_x_659:
[----:B------:R-:W-:Y:S05]  /*70e0*/  BSYNC.RECONVERGENT B0 ;  /* 0x0000000000007941 */ /* 0x000fea0003800200 */
.L_x_658:
        /* <DEDUP_REMOVED lines=17> */
.L_x_663:
        /* <DEDUP_REMOVED lines=40> */
.L_x_662:
[----:B------:R-:W-:Y:S05]  /*7480*/  BSYNC.RECONVERGENT B0 ;  /* 0x0000000000007941 */ /* 0x000fea0003800200 */
.L_x_661:
        /* <DEDUP_REMOVED lines=27> */
.L_x_665:
[----:B------:R-:W-:Y:S05]  /*7640*/  BSYNC.RECONVERGENT B0 ;  /* 0x0000000000007941 */ /* 0x000fea0003800200 */
.L_x_664:
        /* <DEDUP_REMOVED lines=11> */
.L_x_601:
        /* <DEDUP_REMOVED lines=34> */
.L_x_667:
[----:B------:R-:W-:Y:S05]  /*7920*/  BSYNC.RECONVERGENT B0 ;  /* 0x0000000000007941 */ /* 0x000fea0003800200 */
.L_x_666:
[----:B------:R-:W-:Y:S04]  /*7930*/  BSSY.RECONVERGENT B0, `(.L_x_668) ;  /* 0x0000005000007945 */ /* 0x000fe80003800200 */
[----:B------:R-:W-:Y:S05]  /*7940*/  @P1 BRA `(.L_x_669) ;  /* 0x00000000000c1947 */ /* 0x000fea0003800000 */
[----:B------:R-:W-:-:S13]  /*7950*/  ISETP.GE.AND P0, PT, R9, R98, PT ;  /* 0x000000620900720c */ /* 0x000fda0003f06270 */
[----:B------:R1:W5:Y:S04]  /*7960*/  @P0 LDG.E R2, desc[UR6][R6.64+0x800] ;  /* 0x0008000606020981 */ /* 0x000368000c1e1900 */
[----:B------:R1:W5:Y:S02]  /*7970*/  @!P0 LDG.E R2, desc[UR6][R4.64+0x800] ;  /* 0x0008000604028981 */ /* 0x000364000c1e1900 */
.L_x_669:
[----:B------:R-:W-:Y:S05]  /*7980*/  BSYNC.RECONVERGENT B0 ;  /* 0x0000000000007941 */ /* 0x000fea0003800200 */
.L_x_668:
        /* <DEDUP_REMOVED lines=19> */
.L_x_671:
[----:B------:R-:W-:Y:S05]  /*7ac0*/  BSYNC.RECONVERGENT B0 ;  /* 0x0000000000007941 */ /* 0x000fea0003800200 */
.L_x_670:
[----:B------:R-:W-:Y:S04]  /*7ad0*/  BSSY.RECONVERGENT B0, `(.L_x_672) ;  /* 0x0000005000007945 */ /* 0x000fe80003800200 */
[----:B------:R-:W-:Y:S05]  /*7ae0*/  @P0 BRA `(.L_x_673) ;  /* 0x00000000000c0947 */ /* 0x000fea0003800000 */
[----:B------:R-:W-:-:S13]  /*7af0*/  ISETP.GE.AND P0, PT, R13, R98, PT ;  /* 0x000000620d00720c */ /* 0x000fda0003f06270 */
[----:B------:R3:W5:Y:S04]  /*7b00*/  @P0 LDG.E R9, desc[UR6][R6.64+0x1800] ;  /* 0x0018000606090981 */ /* 0x000768000c1e1900 */
[----:B------:R3:W5:Y:S02]  /*7b10*/  @!P0 LDG.E R9, desc[UR6][R4.64+0x1800] ;  /* 0x0018000604098981 */ /* 0x000764000c1e1900 */
.L_x_673:
[----:B------:R-:W-:Y:S05]  /*7b20*/  BSYNC.RECONVERGENT B0 ;  /* 0x0000000000007941 */ /* 0x000fea0003800200 */
.L_x_672:
[----:B------:R-:W-:Y:S04]  /*7b30*/  BSSY.RECONVERGENT B0, `(.L_x_674) ;  /* 0x0000005000007945 */ /* 0x000fe80003800200 */
[----:B------:R-:W-:Y:S05]  /*7b40*/  @P1 BRA `(.L_x_675) ;  /* 0x00000000000c1947 */ /* 0x000fea0003800000 */
[----:B------:R-:W-:-:S13]  /*7b50*/  ISETP.GE.AND P0, PT, R21, R98, PT ;  /* 0x000000621500720c */ /* 0x000fda0003f06270 */
[----:B------:R4:W5:Y:S04]  /*7b60*/  @P0 LDG.E R10, desc[UR6][R6.64+0x2000] ;  /* 0x00200006060a0981 */ /* 0x000968000c1e1900 */
[----:B------:R4:W5:Y:S02]  /*7b70*/  @!P0 LDG.E R10, desc[UR6][R4.64+0x2000] ;  /* 0x00200006040a8981 */ /* 0x000964000c1e1900 */
.L_x_675:
[----:B------:R-:W-:Y:S05]  /*7b80*/  BSYNC.RECONVERGENT B0 ;  /* 0x0000000000007941 */ /* 0x000fea0003800200 */
.L_x_674:
[----:B------:R-:W-:Y:S04]  /*7b90*/  BSSY.RECONVERGENT B0, `(.L_x_676) ;  /* 0x0000005000007945 */ /* 0x000fe80003800200 */
[----:B------:R-:W-:Y:S05]  /*7ba0*/  @P2 BRA `(.L_x_677) ;  /* 0x00000000000c2947 */ /* 0x000fea0003800000 */
[----:B------:R-:W-:-:S13]  /*7bb0*/  ISETP.GE.AND P0, PT, R23, R98, PT ;  /* 0x000000621700720c */ /* 0x000fda0003f06270 */
[----:B------:R0:W5:Y:S04]  /*7bc0*/  @P0 LDG.E R11, desc[UR6][R6.64+0x2800] ;  /* 0x00280006060b0981 */ /* 0x000168000c1e1900 */
[----:B------:R0:W5:Y:S02]  /*7bd0*/  @!P0 LDG.E R11, desc[UR6][R4.64+0x2800] ;  /* 0x00280006040b8981 */ /* 0x000164000c1e1900 */
.L_x_677:
[----:B------:R-:W-:Y:S05]  /*7be0*/  BSYNC.RECONVERGENT B0 ;  /* 0x0000000000007941 */ /* 0x000fea0003800200 */
.L_x_676:
[----:B------:R-:W-:Y:S04]  /*7bf0*/  BSSY.RECONVERGENT B0, `(.L_x_678) ;  /* 0x0000005000007945 */ /* 0x000fe80003800200 */
[----:B------:R-:W-:Y:S05]  /*7c00*/  @P3 BRA `(.L_x_679) ;  /* 0x00000000000c3947 */ /* 0x000fea0003800000 */
[----:B------:R-:W-:-:S13]  /*7c10*/  ISETP.GE.AND P0, PT, R25, R98, PT ;  /* 0x000000621900720c */ /* 0x000fda0003f06270 */
[----:B------:R0:W5:Y:S04]  /*7c20*/  @P0 LDG.E R12, desc[UR6][R6.64+0x3000] ;  /* 0x00300006060c0981 */ /* 0x000168000c1e1900 */
[----:B------:R0:W5:Y:S02]  /*7c30*/  @!P0 LDG.E R12, desc[UR6][R4.64+0x3000] ;  /* 0x00300006040c8981 */ /* 0x000164000c1e1900 */
.L_x_679:
[----:B------:R-:W-:Y:S05]  /*7c40*/  BSYNC.RECONVERGENT B0 ;  /* 0x0000000000007941 */ /* 0x000fea0003800200 */
.L_x_678:
[----:B------:R-:W-:Y:S04]  /*7c50*/  BSSY.RECONVERGENT B0, `(.L_x_680) ;  /* 0x0000005000007945 */ /* 0x000fe80003800200 */
[----:B------:R-:W-:Y:S05]  /*7c60*/  @P4 BRA `(.L_x_681) ;  /* 0x00000000000c4947 */ /* 0x000fea0003800000 */
[----:B------:R-:W-:-:S13]  /*7c70*/  ISETP.GE.AND P0, PT, R27, R98, PT ;  /* 0x000000621b00720c */ /* 0x000fda0003f06270 */
[----:B------:R0:W5:Y:S04]  /*7c80*/  @P0 LDG.E R13, desc[UR6][R6.64+0x3800] ;  /* 0x00380006060d0981 */ /* 0x000168000c1e1900 */
[----:B------:R0:W5:Y:S02]  /*7c90*/  @!P0 LDG.E R13, desc[UR6][R4.64+0x3800] ;  /* 0x00380006040d8981 */ /* 0x000164000c1e1900 */
.L_x_681:
[----:B------:R-:W-:Y:S05]  /*7ca0*/  BSYNC.RECONVERGENT B0 ;  /* 0x0000000000007941 */ /* 0x000fea0003800200 */
.L_x_680:
[----:B------:R-:W-:Y:S04]  /*7cb0*/  BSSY.RECONVERGENT B0, `(.L_x_682) ;  /* 0x0000005000007945 */ /* 0x000fe80003800200 */
[----:B------:R-:W-:Y:S05]  /*7cc0*/  @P5 BRA `(.L_x_683) ;  /* 0x00000000000c5947 */ /* 0x000fea0003800000 */
[----:B------:R-:W-:-:S13]  /*7cd0*/  ISETP.GE.AND P0, PT, R29, R98, PT ;  /* 0x000000621d00720c */ /* 0x000fda0003f06270 */
[----:B------:R0:W5:Y:S04]  /*7ce0*/  @P0 LDG.E R18, desc[UR6][R6.64+0x4000] ;  /* 0x0040000606120981 */ /* 0x000168000c1e1900 */
[----:B------:R0:W5:Y:S02]  /*7cf0*/  @!P0 LDG.E R18, desc[UR6][R4.64+0x4000] ;  /* 0x0040000604128981 */ /* 0x000164000c1e1900 */
.L_x_683:
[----:B------:R-:W-:Y:S05]  /*7d00*/  BSYNC.RECONVERGENT B0 ;  /* 0x0000000000007941 */ /* 0x000fea0003800200 */
.L_x_682:
        /* <DEDUP_REMOVED lines=18> */
.L_x_685:
[----:B------:R-:W-:Y:S05]  /*7e30*/  BSYNC.RECONVERGENT B0 ;  /* 0x0000000000007941 */ /* 0x000fea0003800200 */
.L_x_684:
[----:B------:R-:W-:Y:S01]  /*7e40*/  BSSY.RECONVERGENT B0, `(.L_x_686) ;  /* 0x0000007000007945 */ /* 0x000fe20003800200 */
[----:B------:R-:W-:Y:S01]  /*7e50*/  ISETP.GE.AND P5, PT, R88, R96, PT ;  /* 0x000000605800720c */ /* 0x000fe20003fa6270 */
[----:B------:R-:W-:Y:S02]  /*7e60*/  VIADD R87, R19, 0x2200 ;  /* 0x0000220013577836 */ /* 0x000fe40000000000 */
[----:B------:R-:W-:Y:S10]  /*7e70*/  @P6 BRA `(.L_x_687) ;  /* 0x00000000000c6947 */ /* 0x000ff40003800000 */
[----:B------:R-:W-:-:S13]  /*7e80*/  ISETP.GE.AND P6, PT, R94, R98, PT ;  /* 0x000000625e00720c */ /* 0x000fda0003fc6270 */
[----:B------:R0:W5:Y:S04]  /*7e90*/  @P6 LDG.E R21, desc[UR6][R6.64+0x5000] ;  /* 0x0050000606156981 */ /* 0x000168000c1e1900 */
[----:B------:R0:W5:Y:S02]  /*7ea0*/  @!P6 LDG.E R21, desc[UR6][R4.64+0x5000] ;  /* 0x005000060415e981 */ /* 0x000164000c1e1900 */
.L_x_687:
[----:B------:R-:W-:Y:S05]  /*7eb0*/  BSYNC.RECONVERGENT B0 ;  /* 0x0000000000007941 */ /* 0x000fea0003800200 */
.L_x_686:
[----:B------:R-:W-:Y:S01]  /*7ec0*/  BSSY.RECONVERGENT B0, `(.L_x_688) ;  /* 0x0000007000007945 */ /* 0x000fe20003800200 */
[----:B------:R-:W-:Y:S02]  /*7ed0*/  ISETP.GE.AND P6, PT, R87, R96, PT ;  /* 0x000000605700720c */ /* 0x000fe40003fc6270 */
[----:B------:R-:W-:Y:S01]  /*7ee0*/  LOP3.LUT R86, R19, 0x2400, RZ, 0xfc, !PT ;  /* 0x0000240013567812 */ /* 0x000fe200078efcff */
[----:B------:R-:W-:Y:S10]  /*7ef0*/  @P0 BRA `(.L_x_689) ;  /* 0x00000000000c0947 */ /* 0x000ff40003800000 */
[----:B------:R-:W-:-:S13]  /*7f00*/  ISETP.GE.AND P0, PT, R93, R98, PT ;  /* 0x000000625d00720c */ /* 0x000fda0003f06270 */
[----:B------:R0:W5:Y:S04]  /*7f10*/  @P0 LDG.E R22, desc[UR6][R6.64+0x5800] ;  /* 0x0058000606160981 */ /* 0x000168000c1e1900 */
[----:B------:R0:W5:Y:S02]  /*7f20*/  @!P0 LDG.E R22, desc[UR6][R4.64+0x5800] ;  /* 0x0058000604168981 */ /* 0x000164000c1e1900 */
.L_x_689:
[----:B------:R-:W-:Y:S05]  /*7f30*/  BSYNC.RECONVERGENT B0 ;  /* 0x0000000000007941 */ /* 0x000fea0003800200 */
.L_x_688:
[----:B------:R-:W-:Y:S01]  /*7f40*/  BSSY.RECONVERGENT B0, `(.L_x_690) ;  /* 0x0000006000007945 */ /* 0x000fe20003800200 */
[----:B------:R-:W-:-:S03]  /*7f50*/  ISETP.GE.AND P0, PT, R86, R96, PT ;  /* 0x000000605600720c */ /* 0x000fc60003f06270 */
[----:B------:R-:W-:Y:S10]  /*7f60*/  @P1 BRA `(.L_x_691) ;  /* 0x00000000000c1947 */ /* 0x000ff40003800000 */
[----:B------:R-:W-:-:S13]  /*7f70*/  ISETP.GE.AND P1, PT, R92, R98, PT ;  /* 0x000000625c00720c */ /* 0x000fda0003f26270 */
[----:B------:R0:W5:Y:S04]  /*7f80*/  @P1 LDG.E R23, desc[UR6][R6.64+0x6000] ;  /* 0x0060000606171981 */ /* 0x000168000c1e1900 */
[----:B------:R0:W5:Y:S02]  /*7f90*/  @!P1 LDG.E R23, desc[UR6][R4.64+0x6000] ;  /* 0x0060000604179981 */ /* 0x000164000c1e1900 */
.L_x_691:
[----:B------:R-:W-:Y:S05]  /*7fa0*/  BSYNC.RECONVERGENT B0 ;  /* 0x0000000000007941 */ /* 0x000fea0003800200 */
.L_x_690:
[----:B------:R-:W-:Y:S04]  /*7fb0*/  BSSY.RECONVERGENT B0, `(.L_x_692) ;  /* 0x0000005000007945 */ /* 0x000fe80003800200 */
[----:B------:R-:W-:Y:S05]  /*7fc0*/  @P2 BRA `(.L_x_693) ;  /* 0x00000000000c2947 */ /* 0x000fea0003800000 */
[----:B------:R-:W-:-:S13]  /*7fd0*/  ISETP.GE.AND P1, PT, R91, R98, PT ;  /* 0x000000625b00720c */ /* 0x000fda0003f26270 */
[----:B------:R0:W5:Y:S04]  /*7fe0*/  @P1 LDG.E R24, desc[UR6][R6.64+0x6800] ;  /* 0x0068000606181981 */ /* 0x000168000c1e1900 */
[----:B------:R0:W5:Y:S02]  /*7ff0*/  @!P1 LDG.E R24, desc[UR6][R4.64+0x6800] ;  /* 0x0068000604189981 */ /* 0x000164000c1e1900 */
.L_x_693:
[----:B------:R-:W-:Y:S05]  /*8000*/  BSYNC.RECONVERGENT B0 ;  /* 0x0000000000007941 */ /* 0x000fea0003800200 */
.L_x_692:
[----:B------:R-:W-:Y:S04]  /*8010*/  BSSY.RECONVERGENT B0, `(.L_x_694) ;  /* 0x0000005000007945 */ /* 0x000fe80003800200 */
[----:B------:R-:W-:Y:S05]  /*8020*/  @P3 BRA `(.L_x_695) ;  /* 0x00000000000c3947 */ /* 0x000fea0003800000 */
[----:B------:R-:W-:-:S13]  /*8030*/  ISETP.GE.AND P1, PT, R90, R98, PT ;  /* 0x000000625a00720c */ /* 0x000fda0003f26270 */
[----:B------:R0:W5:Y:S04]  /*8040*/  @P1 LDG.E R25, desc[UR6][R6.64+0x7000] ;  /* 0x0070000606191981 */ /* 0x000168000c1e1900 */
[----:B------:R0:W5:Y:S02]  /*8050*/  @!P1 LDG.E R25, desc[UR6][R4.64+0x7000] ;  /* 0x0070000604199981 */ /* 0x000164000c1e1900 */
.L_x_695:
[----:B------:R-:W-:Y:S05]  /*8060*/  BSYNC.RECONVERGENT B0 ;  /* 0x0000000000007941 */ /* 0x000fea0003800200 */
.L_x_694:
[----:B------:R-:W-:Y:S04]  /*8070*/  BSSY.RECONVERGENT B0, `(.L_x_696) ;  /* 0x0000005000007945 */ /* 0x000fe80003800200 */
[----:B------:R-:W-:Y:S05]  /*8080*/  @P4 BRA `(.L_x_697) ;  /* 0x00000000000c4947 */ /* 0x000fea0003800000 */
[----:B------:R-:W-:-:S13]  /*8090*/  ISETP.GE.AND P1, PT, R89, R98, PT ;  /* 0x000000625900720c */ /* 0x000fda0003f26270 */
[----:B------:R0:W5:Y:S04]  /*80a0*/  @P1 LDG.E R26, desc[UR6][R6.64+0x7800] ;  /* 0x00780006061a1981 */ /* 0x000168000c1e1900 */
[----:B------:R0:W5:Y:S02]  /*80b0*/  @!P1 LDG.E R26, desc[UR6][R4.64+0x7800] ;  /* 0x00780006041a9981 */ /* 0x000164000c1e1900 */
.L_x_697:
[----:B------:R-:W-:Y:S05]  /*80c0*/  BSYNC.RECONVERGENT B0 ;  /* 0x0000000000007941 */ /* 0x000fea0003800200 */
.L_x_696:
[----:B------:R-:W-:Y:S04]  /*80d0*/  BSSY.RECONVERGENT B0, `(.L_x_698) ;  /* 0x0000005000007945 */ /* 0x000fe80003800200 */
[----:B------:R-:W-:Y:S05]  /*80e0*/  @P5 BRA `(.L_x_699) ;  /* 0x00000000000c5947 */ /* 0x000fea0003800000 */
[----:B------:R-:W-:-:S13]  /*80f0*/  ISETP.GE.AND P1, PT, R88, R98, PT ;  /* 0x000000625800720c */ /* 0x000fda0003f26270 */
[----:B------:R0:W5:Y:S04]  /*8100*/  @P1 LDG.E R27, desc[UR6][R6.64+0x8000] ;  /* 0x00800006061b1981 */ /* 0x000168000c1e1900 */
[----:B------:R0:W5:Y:S02]  /*8110*/  @!P1 LDG.E R27, desc[UR6][R4.64+0x8000] ;  /* 0x00800006041b9981 */ /* 0x000164000c1e1900 */
.L_x_699:
[----:B------:R-:W-:Y:S05]  /*8120*/  BSYNC.RECONVERGENT B0 ;  /* 0x0000000000007941 */ /* 0x000fea0003800200 */
.L_x_698:
[----:B------:R-:W-:Y:S04]  /*8130*/  BSSY.RECONVERGENT B0, `(.L_x_700) ;  /* 0x0000005000007945 */ /* 0x000fe80003800200 */
[----:B------:R-:W-:Y:S05]  /*8140*/  @P6 BRA `(.L_x_701) ;  /* 0x00000000000c6947 */ /* 0x000fea0003800000 */
[----:B------:R-:W-:-:S13]  /*8150*/  ISETP.GE.AND P1, PT, R87, R98, PT ;  /* 0x000000625700720c */ /* 0x000fda0003f26270 */
[----:B------:R0:W5:Y:S04]  /*8160*/  @P1 LDG.E R28, desc[UR6][R6.64+0x8800] ;  /* 0x00880006061c1981 */ /* 0x000168000c1e1900 */
[----:B------:R0:W5:Y:S02]  /*8170*/  @!P1 LDG.E R28, desc[UR6][R4.64+0x8800] ;  /* 0x00880006041c9981 */ /* 0x000164000c1e1900 */
.L_x_701:
[----:B------:R-:W-:Y:S05]  /*8180*/  BSYNC.RECONVERGENT B0 ;  /* 0x0000000000007941 */ /* 0x000fea0003800200 */
.L_x_700:
[----:B------:R-:W-:Y:S04]  /*8190*/  BSSY.RECONVERGENT B0, `(.L_x_702) ;  /* 0x0000005000007945 */ /* 0x000fe80003800200 */
[----:B------:R-:W-:Y:S05]  /*81a0*/  @P0 BRA `(.L_x_703) ;  /* 0x00000000000c0947 */ /* 0x000fea0003800000 */
[----:B------:R-:W-:-:S13]  /*81b0*/  ISETP.GE.AND P0, PT, R86, R98, PT ;  /* 0x000000625600720c */ /* 0x000fda0003f06270 */
[----:B------:R0:W5:Y:S04]  /*81c0*/  @P0 LDG.E R29, desc[UR6][R6.64+0x9000] ;  /* 0x00900006061d0981 */ /* 0x000168000c1e1900 */
[----:B------:R0:W5:Y:S02]  /*81d0*/  @!P0 LDG.E R29, desc[UR6][R4.64+0x9000] ;  /* 0x00900006041d8981 */ /* 0x000164000c1e1900 */
.L_x_703:
[----:B------:R-:W-:Y:S05]  /*81e0*/  BSYNC.RECONVERGENT B0 ;  /* 0x0000000000007941 */ /* 0x000fea0003800200 */
.L_x_702:
        /* <DEDUP_REMOVED lines=34> */
.L_x_706:
        /* <DEDUP_REMOVED lines=13> */
.L_x_705:
[----:B------:R-:W-:Y:S05]  /*84e0*/  BSYNC.RECONVERGENT B0 ;  /* 0x0000000000007941 */ /* 0x000fea0003800200 */
.L_x_704:
        /* <DEDUP_REMOVED lines=39> */
.L_x_711:
        /* <DEDUP_REMOVED lines=10> */
.L_x_712:
[----:B------:R-:W-:-:S13]  /*8800*/  ISETP.GE.AND P0, PT, R7, R2, PT ;  /* 0x000000020700720c */ /* 0x000fda0003f06270 */
[----:B------:R-:W-:Y:S05]  /*8810*/  @P0 BREAK.RELIABLE B2 ;  /* 0x0000000000020942 */ /* 0x000fea0003800100 */
[----:B------:R-:W-:Y:S05]  /*8820*/  @P0 BRA `(.L_x_713) ;  /* 0x0000000000280947 */ /* 0x000fea0003800000 */
[----:B------:R-:W-:Y:S05]  /*8830*/  BSYNC.RELIABLE B2 ;  /* 0x0000000000027941 */ /* 0x000fea0003800100 */
.L_x_710:
        /* <DEDUP_REMOVED lines=9> */
.L_x_713:
[----:B------:R-:W-:Y:S05]  /*88d0*/  BSYNC.RECONVERGENT B1 ;  /* 0x0000000000017941 */ /* 0x000fea0003800200 */
.L_x_709:
        /* <DEDUP_REMOVED lines=31> */
.L_x_716:
        /* <DEDUP_REMOVED lines=10> */
.L_x_717:
[----:B------:R-:W-:-:S13]  /*8b70*/  ISETP.GE.AND P0, PT, R2, R9, PT ;  /* 0x000000090200720c */ /* 0x000fda0003f06270 */
[----:B------:R-:W-:Y:S05]  /*8b80*/  @P0 BREAK.RELIABLE B2 ;  /* 0x0000000000020942 */ /* 0x000fea0003800100 */
[----:B------:R-:W-:Y:S05]  /*8b90*/  @P0 BRA `(.L_x_718) ;  /* 0x0000000000280947 */ /* 0x000fea0003800000 */
[----:B------:R-:W-:Y:S05]  /*8ba0*/  BSYNC.RELIABLE B2 ;  /* 0x0000000000027941 */ /* 0x000fea0003800100 */
.L_x_715:
        /* <DEDUP_REMOVED lines=9> */
.L_x_718:
[----:B------:R-:W-:Y:S05]  /*8c40*/  BSYNC.RECONVERGENT B1 ;  /* 0x0000000000017941 */ /* 0x000fea0003800200 */
.L_x_714:
        /* <DEDUP_REMOVED lines=12> */
.L_x_721:
        /* <DEDUP_REMOVED lines=9> */
.L_x_720:
[----:B------:R-:W-:Y:S05]  /*8da0*/  BSYNC.RECONVERGENT B1 ;  /* 0x0000000000017941 */ /* 0x000fea0003800200 */
.L_x_719:
        /* <DEDUP_REMOVED lines=8> */
.L_x_708:
[----:B------:R-:W-:Y:S05]  /*8e30*/  BSYNC.RECONVERGENT B0 ;  /* 0x0000000000007941 */ /* 0x000fea0003800200 */
.L_x_707:
        /* <DEDUP_REMOVED lines=569> */
.L_x_722:
        /* <DEDUP_REMOVED lines=119> */
.L_x_725:
[----:B------:R-:W-:Y:S05]  /*b940*/  NANOSLEEP 0x1c2 ;  /* 0x000001c20000795d */ /* 0x000fea0003800000 */
[----:B------:R-:W-:Y:S01]  /*b950*/  NOP ;  /* 0x0000000000007918 */ /* 0x000fe20000000000 */
.L_x_726:
        /* <DEDUP_REMOVED lines=11> */
.L_x_845:
[----:B------:R-:W-:Y:S05]  /*ba10*/  @!P3 BRA `(.L_x_728) ;  /* 0x000000000034b947 */ /* 0x000fea0003800000 */
.L_x_732:
[----:B------:R-:W-:Y:S05]  /*ba20*/  YIELD ;  /* 0x0000000000007946 */ /* 0x000fea0003800000 */
[----:B------:R-:W-:Y:S05]  /*ba30*/  @P5 BRA `(.L_x_729) ;  /* 0x0000000000085947 */ /* 0x000fea0003800000 */
[----:B------:R1:W-:Y:S06]  /*ba40*/  MEMBAR.SC.CTA ;  /* 0x0000000000007992 */ /* 0x0003ec0000000000 */
[----:B-1----:R-:W-:Y:S05]  /*ba50*/  BRA `(.L_x_730) ;  /* 0x0000000000087947 */ /* 0x002fea0003800000 */
.L_x_729:
[----:B------:R-:W-:Y:S05]  /*ba60*/  NANOSLEEP 0x15e ;  /* 0x0000015e0000795d */ /* 0x000fea0003800000 */
[----:B------:R-:W-:Y:S01]  /*ba70*/  NOP ;  /* 0x0000000000007918 */ /* 0x000fe20000000000 */
.L_x_730:
[----:B------:R-:W2:Y:S01]  /*ba80*/  LD.E.128.STRONG.GPU R28, desc[UR6][R34.64+0x200] ;  /* 0x00020006221c7980 */ /* 0x000ea2000c10fd00 */
[----:B------:R-:W-:Y:S01]  /*ba90*/  UMOV UR4, 0xffffffff ;  /* 0xffffffff00047882 */ /* 0x000fe20000000000 */
[----:B--2---:R-:W-:-:S04]  /*baa0*/  ISETP.NE.U32.AND P3, PT, R28, 0x63, PT ;  /* 0x000000631c00780c */ /* 0x004fc80003f65070 */
[----:B------:R-:W-:Y:S01]  /*bab0*/  ISETP.NE.AND.EX P3, PT, R29, RZ, PT, P3 ;  /* 0x000000ff1d00720c */ /* 0x000fe20003f65330 */
[----:B------:R-:W-:-:S12]  /*bac0*/  BRA.DIV UR4, `(.L_x_731) ;  /* 0x0000004a048c7947 */ /* 0x000fd8000b800000 */
[----:B------:R-:W-:-:S13]  /*bad0*/  VOTE.ANY P3, !P3 ;  /* 0x0000000000ff7806 */ /* 0x000fda0005860100 */
.L_x_848:
[----:B------:R-:W-:Y:S05]  /*bae0*/  @P3 BRA `(.L_x_732) ;  /* 0xfffffffc00cc3947 */ /* 0x000fea000383ffff */
.L_x_728:
        /* <DEDUP_REMOVED lines=57> */
.L_x_862:
[----:B------:R-:W-:Y:S05]  /*be80*/  @!P3 BRA `(.L_x_734) ;  /* 0x00000004002cb947 */ /* 0x000fea0003800000 */
.L_x_742:
        /* <DEDUP_REMOVED lines=10> */
.L_x_865:
[----:B------:R-:W-:Y:S05]  /*bf30*/  @!P3 BRA `(.L_x_736) ;  /* 0x000000000038b947 */ /* 0x000fea0003800000 */
[----:B------:R-:W-:-:S13]  /*bf40*/  ISETP.GT.U32.AND P5, PT, R99, 0x1f3, PT ;  /* 0x000001f36300780c */ /* 0x000fda0003fa4070 */
.L_x_740:
[----:B------:R-:W-:Y:S05]  /*bf50*/  YIELD ;  /* 0x0000000000007946 */ /* 0x000fea0003800000 */
[----:B------:R-:W-:Y:S05]  /*bf60*/  @P5 BRA `(.L_x_737) ;  /* 0x0000000000085947 */ /* 0x000fea0003800000 */
[----:B------:R1:W-:Y:S06]  /*bf70*/  MEMBAR.SC.CTA ;  /* 0x0000000000007992 */ /* 0x0003ec0000000000 */
[----:B-1----:R-:W-:Y:S05]  /*bf80*/  BRA `(.L_x_738) ;  /* 0x0000000000087947 */ /* 0x002fea0003800000 */
.L_x_737:
[----:B------:R-:W-:Y:S05]  /*bf90*/  NANOSLEEP 0x15e ;  /* 0x0000015e0000795d */ /* 0x000fea0003800000 */
[----:B------:R-:W-:Y:S01]  /*bfa0*/  NOP ;  /* 0x0000000000007918 */ /* 0x000fe20000000000 */
.L_x_738:
[----:B------:R-:W2:Y:S01]  /*bfb0*/  LD.E.128.STRONG.GPU R28, desc[UR6][R34.64+-0x200] ;  /* 0xfffe0006221c7980 */ /* 0x000ea2000c10fd00 */
[----:B------:R-:W-:Y:S01]  /*bfc0*/  UMOV UR4, 0xffffffff ;  /* 0xffffffff00047882 */ /* 0x000fe20000000000 */
[----:B--2---:R-:W-:-:S04]  /*bfd0*/  ISETP.NE.U32.AND P3, PT, R28, 0x63, PT ;  /* 0x000000631c00780c */ /* 0x004fc80003f65070 */
[----:B------:R-:W-:Y:S01]  /*bfe0*/  ISETP.NE.AND.EX P3, PT, R29, RZ, PT, P3 ;  /* 0x000000ff1d00720c */ /* 0x000fe20003f65330 */
[----:B------:R-:W-:-:S12]  /*bff0*/  BRA.DIV UR4, `(.L_x_739) ;  /* 0x0000004e041c7947 */ /* 0x000fd8000b800000 */
[----:B------:R-:W-:-:S13]  /*c000*/  VOTE.ANY P3, !P3 ;  /* 0x0000000000ff7806 */ /* 0x000fda0005860100 */
.L_x_868:
[----:B------:R-:W-:Y:S05]  /*c010*/  @P3 BRA `(.L_x_740) ;  /* 0xfffffffc00cc3947 */ /* 0x000fea000383ffff */
.L_x_736:
        /* <DEDUP_REMOVED lines=49> */
.L_x_882:
[----:B------:R-:W-:Y:S05]  /*c330*/  @P3 BRA `(.L_x_742) ;  /* 0xfffffff800d43947 */ /* 0x000fea000383ffff */
.L_x_734:
        /* <DEDUP_REMOVED lines=15> */
.L_x_744:
[----:B------:R-:W-:Y:S05]  /*c430*/  BSYNC.RECONVERGENT B0 ;  /* 0x0000000000007941 */ /* 0x000fea0003800200 */
.L_x_743:
[----:B------:R-:W-:Y:S01]  /*c440*/  ISETP.NE.AND P3, PT, R101, RZ, PT ;  /* 0x000000ff6500720c */ /* 0x000fe20003f65270 */
[----:B------:R-:W-:-:S12]  /*c450*/  IMAD.MOV.U32 R35, RZ, RZ, R37 ;  /* 0x000000ffff237224 */ /* 0x000fd800078e0025 */
[----:B--2---:R-:W1:Y:S01]  /*c460*/  @!P3 S2R R29, SR_CgaCtaId ;  /* 0x00000000001db919 */ /* 0x004e620000008800 */
[----:B------:R-:W-:Y:S01]  /*c470*/  @!P3 MOV R28, 0x400 ;  /* 0x00000400001cb802 */ /* 0x000fe20000000f00 */
[----:B------:R-:W-:-:S03]  /*c480*/  @!P3 IMAD.MOV.U32 R35, RZ, RZ, R32 ;  /* 0x000000ffff23b224 */ /* 0x000fc600078e0020 */
[----:B-1----:R-:W-:-:S05]  /*c490*/  @!P3 LEA R29, R29, R28, 0x18 ;  /* 0x0000001c1d1db211 */ /* 0x002fca00078ec0ff */
[----:B------:R1:W-:Y:S02]  /*c4a0*/  @!P3 STS.64 [R29+0x90], R32 ;  /* 0x000090201d00b388 */ /* 0x0003e40000000a00 */
.L_x_724:
        /* <DEDUP_REMOVED lines=11> */
.L_x_723:
        /* <DEDUP_REMOVED lines=145> */
.L_x_749:
        /* <DEDUP_REMOVED lines=10> */
.L_x_748:
[----:B------:R-:W-:Y:S05]  /*cf10*/  BSYNC.RECONVERGENT B1 ;  /* 0x0000000000017941 */ /* 0x000fea0003800200 */
.L_x_747:
        /* <DEDUP_REMOVED lines=18> */
.L_x_752:
        /* <DEDUP_REMOVED lines=40> */
.L_x_751:
[----:B------:R-:W-:Y:S05]  /*d2c0*/  BSYNC.RECONVERGENT B1 ;  /* 0x0000000000017941 */ /* 0x000fea0003800200 */
.L_x_750:
        /* <DEDUP_REMOVED lines=27> */
.L_x_754:
[----:B------:R-:W-:Y:S05]  /*d480*/  BSYNC.RECONVERGENT B1 ;  /* 0x0000000000017941 */ /* 0x000fea0003800200 */
.L_x_753:
        /* <DEDUP_REMOVED lines=9> */
.L_x_746:
[----:B------:R-:W-:Y:S05]  /*d520*/  BSYNC.RECONVERGENT B0 ;  /* 0x0000000000007941 */ /* 0x000fea0003800200 */
.L_x_745:
        /* <DEDUP_REMOVED lines=66> */
.L_x_756:
[----:B------:R-:W-:Y:S05]  /*d950*/  BSYNC.RECONVERGENT B0 ;  /* 0x0000000000007941 */ /* 0x000fea0003800200 */
.L_x_755:
[----:B------:R-:W-:Y:S01]  /*d960*/  ISETP.GE.AND P6, PT, R11, R96, PT ;  /* 0x000000600b00720c */ /* 0x000fe20003fc6270 */
[----:B------:R-:W-:-:S12]  /*d970*/  BSSY.RECONVERGENT B0, `(.L_x_757) ;  /* 0x0000005000007945 */ /* 0x000fd80003800200 */
[----:B------:R-:W-:Y:S05]  /*d980*/  @P6 BRA `(.L_x_758) ;  /* 0x00000000000c6947 */ /* 0x000fea0003800000 */
[----:B------:R-:W-:-:S13]  /*d990*/  ISETP.GE.AND P6, PT, R11, R98, PT ;  /* 0x000000620b00720c */ /* 0x000fda0003fc6270 */
[----:B------:R1:W5:Y:S04]  /*d9a0*/  @P6 LDG.E R35, desc[UR6][R14.64+0x800] ;  /* 0x000800060e236981 */ /* 0x000368000c1e1900 */
[----:B------:R1:W5:Y:S02]  /*d9b0*/  @!P6 LDG.E R35, desc[UR6][R16.64+0x800] ;  /* 0x000800061023e981 */ /* 0x000364000c1e1900 */
.L_x_758:
[----:B------:R-:W-:Y:S05]  /*d9c0*/  BSYNC.RECONVERGENT B0 ;  /* 0x0000000000007941 */ /* 0x000fea0003800200 */
.L_x_757:
[----:B------:R-:W-:Y:S01]  /*d9d0*/  ISETP.GE.AND P6, PT, R13, R96, PT ;  /* 0x000000600d00720c */ /* 0x000fe20003fc6270 */
[----:B------:R-:W-:Y:S01]  /*d9e0*/  BSSY.RECONVERGENT B0, `(.L_x_759) ;  /* 0x0000006000007945 */ /* 0x000fe20003800200 */
[----:B------:R-:W-:-:S11]  /*d9f0*/  VIADD R11, R19, 0x600 ;  /* 0x00000600130b7836 */ /* 0x000fd60000000000 */
[----:B------:R-:W-:Y:S05]  /*da00*/  @P6 BRA `(.L_x_760) ;  /* 0x00000000000c6947 */ /* 0x000fea0003800000 */
[----:B------:R-:W-:-:S13]  /*da10*/  ISETP.GE.AND P6, PT, R13, R98, PT ;  /* 0x000000620d00720c */ /* 0x000fda0003fc6270 */
[----:B------:R2:W5:Y:S04]  /*da20*/  @P6 LDG.E R37, desc[UR6][R14.64+0x1000] ;  /* 0x001000060e256981 */ /* 0x000568000c1e1900 */
[----:B------:R2:W5:Y:S02]  /*da30*/  @!P6 LDG.E R37, desc[UR6][R16.64+0x1000] ;  /* 0x001000061025e981 */ /* 0x000564000c1e1900 */
.L_x_760:
[----:B------:R-:W-:Y:S05]  /*da40*/  BSYNC.RECONVERGENT B0 ;  /* 0x0000000000007941 */ /* 0x000fea0003800200 */
.L_x_759:
[----:B------:R-:W-:Y:S01]  /*da50*/  ISETP.GE.AND P6, PT, R11, R96, PT ;  /* 0x000000600b00720c */ /* 0x000fe20003fc6270 */
[----:B------:R-:W-:Y:S01]  /*da60*/  BSSY.RECONVERGENT B0, `(.L_x_761) ;  /* 0x0000006000007945 */ /* 0x000fe20003800200 */
[----:B------:R-:W-:-:S11]  /*da70*/  LOP3.LUT R13, R19, 0x800, RZ, 0xfc, !PT ;  /* 0x00000800130d7812 */ /* 0x000fd600078efcff */
[----:B------:R-:W-:Y:S05]  /*da80*/  @P6 BRA `(.L_x_762) ;  /* 0x00000000000c6947 */ /* 0x000fea0003800000 */
[----:B------:R-:W-:-:S13]  /*da90*/  ISETP.GE.AND P6, PT, R11, R98, PT ;  /* 0x000000620b00720c */ /* 0x000fda0003fc6270 */
[----:B------:R4:W5:Y:S04]  /*daa0*/  @P6 LDG.E R41, desc[UR6][R14.64+0x1800] ;  /* 0x001800060e296981 */ /* 0x000968000c1e1900 */
[----:B------:R4:W5:Y:S02]  /*dab0*/  @!P6 LDG.E R41, desc[UR6][R16.64+0x1800] ;  /* 0x001800061029e981 */ /* 0x000964000c1e1900 */
.L_x_762:
[----:B------:R-:W-:Y:S05]  /*dac0*/  BSYNC.RECONVERGENT B0 ;  /* 0x0000000000007941 */ /* 0x000fea0003800200 */
.L_x_761:
[----:B------:R-:W-:Y:S01]  /*dad0*/  ISETP.GE.AND P6, PT, R13, R96, PT ;  /* 0x000000600d00720c */ /* 0x000fe20003fc6270 */
[----:B------:R-:W-:Y:S01]  /*dae0*/  BSSY.RECONVERGENT B0, `(.L_x_763) ;  /* 0x0000006000007945 */ /* 0x000fe20003800200 */
[----:B------:R-:W-:-:S11]  /*daf0*/  VIADD R11, R19, 0xa00 ;  /* 0x00000a00130b7836 */ /* 0x000fd60000000000 */
[----:B------:R-:W-:Y:S05]  /*db00*/  @P6 BRA `(.L_x_764) ;  /* 0x00000000000c6947 */ /* 0x000fea0003800000 */
[----:B------:R-:W-:-:S13]  /*db10*/  ISETP.GE.AND P6, PT, R13, R98, PT ;  /* 0x000000620d00720c */ /* 0x000fda0003fc6270 */
[----:B------:R0:W5:Y:S04]  /*db20*/  @P6 LDG.E R43, desc[UR6][R14.64+0x2000] ;  /* 0x002000060e2b6981 */ /* 0x000168000c1e1900 */
[----:B------:R0:W5:Y:S02]  /*db30*/  @!P6 LDG.E R43, desc[UR6][R16.64+0x2000] ;  /* 0x00200006102be981 */ /* 0x000164000c1e1900 */
.L_x_764:
[----:B------:R-:W-:Y:S05]  /*db40*/  BSYNC.RECONVERGENT B0 ;  /* 0x0000000000007941 */ /* 0x000fea0003800200 */
.L_x_763:
[----:B------:R-:W-:Y:S01]  /*db50*/  ISETP.GE.AND P6, PT, R11, R96, PT ;  /* 0x000000600b00720c */ /* 0x000fe20003fc6270 */
[----:B------:R-:W-:Y:S01]  /*db60*/  BSSY.RECONVERGENT B0, `(.L_x_765) ;  /* 0x0000006000007945 */ /* 0x000fe20003800200 */
[----:B------:R-:W-:-:S11]  /*db70*/  LOP3.LUT R13, R19, 0xc00, RZ, 0xfc, !PT ;  /* 0x00000c00130d7812 */ /* 0x000fd600078efcff */
[----:B------:R-:W-:Y:S05]  /*db80*/  @P6 BRA `(.L_x_766) ;  /* 0x00000000000c6947 */ /* 0x000fea0003800000 */
[----:B------:R-:W-:-:S13]  /*db90*/  ISETP.GE.AND P6, PT, R11, R98, PT ;  /* 0x000000620b00720c */ /* 0x000fda0003fc6270 */
[----:B------:R0:W5:Y:S04]  /*dba0*/  @P6 LDG.E R45, desc[UR6][R14.64+0x2800] ;  /* 0x002800060e2d6981 */ /* 0x000168000c1e1900 */
[----:B------:R0:W5:Y:S02]  /*dbb0*/  @!P6 LDG.E R45, desc[UR6][R16.64+0x2800] ;  /* 0x00280006102de981 */ /* 0x000164000c1e1900 */
.L_x_766:
[----:B------:R-:W-:Y:S05]  /*dbc0*/  BSYNC.RECONVERGENT B0 ;  /* 0x0000000000007941 */ /* 0x000fea0003800200 */
.L_x_765:
[----:B------:R-:W-:Y:S01]  /*dbd0*/  ISETP.GE.AND P6, PT, R13, R96, PT ;  /* 0x000000600d00720c */ /* 0x000fe20003fc6270 */
[----:B------:R-:W-:Y:S01]  /*dbe0*/  BSSY.RECONVERGENT B0, `(.L_x_767) ;  /* 0x0000006000007945 */ /* 0x000fe20003800200 */
[----:B------:R-:W-:-:S11]  /*dbf0*/  VIADD R11, R19, 0xe00 ;  /* 0x00000e00130b7836 */ /* 0x000fd60000000000 */
[----:B------:R-:W-:Y:S05]  /*dc00*/  @P6 BRA `(.L_x_768) ;  /* 0x00000000000c6947 */ /* 0x000fea0003800000 */
[----:B------:R-:W-:-:S13]  /*dc10*/  ISETP.GE.AND P6, PT, R13, R98, PT ;  /* 0x000000620d00720c */ /* 0x000fda0003fc6270 */
[----:B------:R0:W5:Y:S04]  /*dc20*/  @P6 LDG.E R47, desc[UR6][R14.64+0x3000] ;  /* 0x003000060e2f6981 */ /* 0x000168000c1e1900 */
[----:B------:R0:W5:Y:S02]  /*dc30*/  @!P6 LDG.E R47, desc[UR6][R16.64+0x3000] ;  /* 0x00300006102fe981 */ /* 0x000164000c1e1900 */
.L_x_768:
[----:B------:R-:W-:Y:S05]  /*dc40*/  BSYNC.RECONVERGENT B0 ;  /* 0x0000000000007941 */ /* 0x000fea0003800200 */
.L_x_767:
[----:B------:R-:W-:Y:S01]  /*dc50*/  ISETP.GE.AND P6, PT, R11, R96, PT ;  /* 0x000000600b00720c */ /* 0x000fe20003fc6270 */
[----:B------:R-:W-:Y:S01]  /*dc60*/  BSSY.RECONVERGENT B0, `(.L_x_769) ;  /* 0x0000006000007945 */ /* 0x000fe20003800200 */
[----:B------:R-:W-:-:S11]  /*dc70*/  LOP3.LUT R13, R19, 0x1000, RZ, 0xfc, !PT ;  /* 0x00001000130d7812 */ /* 0x000fd600078efcff */
[----:B------:R-:W-:Y:S05]  /*dc80*/  @P6 BRA `(.L_x_770) ;  /* 0x00000000000c6947 */ /* 0x000fea0003800000 */
[----:B------:R-:W-:-:S13]  /*dc90*/  ISETP.GE.AND P6, PT, R11, R98, PT ;  /* 0x000000620b00720c */ /* 0x000fda0003fc6270 */
[----:B------:R0:W5:Y:S04]  /*dca0*/  @P6 LDG.E R51, desc[UR6][R14.64+0x3800] ;  /* 0x003800060e336981 */ /* 0x000168000c1e1900 */
[----:B------:R0:W5:Y:S02]  /*dcb0*/  @!P6 LDG.E R51, desc[UR6][R16.64+0x3800] ;  /* 0x003800061033e981 */ /* 0x000164000c1e1900 */
.L_x_770:
[----:B------:R-:W-:Y:S05]  /*dcc0*/  BSYNC.RECONVERGENT B0 ;  /* 0x0000000000007941 */ /* 0x000fea0003800200 */
.L_x_769:
[----:B------:R-:W-:Y:S01]  /*dcd0*/  ISETP.GE.AND P6, PT, R13, R96, PT ;  /* 0x000000600d00720c */ /* 0x000fe20003fc6270 */
[----:B------:R-:W-:-:S12]  /*dce0*/  BSSY.RECONVERGENT B0, `(.L_x_771) ;  /* 0x0000005000007945 */ /* 0x000fd80003800200 */
[----:B------:R-:W-:Y:S05]  /*dcf0*/  @P6 BRA `(.L_x_772) ;  /* 0x00000000000c6947 */ /* 0x000fea0003800000 */
[----:B------:R-:W-:-:S13]  /*dd00*/  ISETP.GE.AND P6, PT, R13, R98, PT ;  /* 0x000000620d00720c */ /* 0x000fda0003fc6270 */
[----:B------:R0:W5:Y:S04]  /*dd10*/  @P6 LDG.E R53, desc[UR6][R14.64+0x4000] ;  /* 0x004000060e356981 */ /* 0x000168000c1e1900 */
[----:B------:R0:W5:Y:S02]  /*dd20*/  @!P6 LDG.E R53, desc[UR6][R16.64+0x4000] ;  /* 0x004000061035e981 */ /* 0x000164000c1e1900 */
.L_x_772:
[----:B------:R-:W-:Y:S05]  /*dd30*/  BSYNC.RECONVERGENT B0 ;  /* 0x0000000000007941 */ /* 0x000fea0003800200 */
.L_x_771:
[----:B------:R-:W-:Y:S01]  /*dd40*/  ISETP.GE.AND P6, PT, R95, R96, PT ;  /* 0x000000605f00720c */ /* 0x000fe20003fc6270 */
[----:B------:R-:W-:-:S12]  /*dd50*/  BSSY.RECONVERGENT B0, `(.L_x_773) ;  /* 0x0000005000007945 */ /* 0x000fd80003800200 */
[----:B------:R-:W-:Y:S05]  /*dd60*/  @P6 BRA `(.L_x_774) ;  /* 0x00000000000c6947 */ /* 0x000fea0003800000 */
[----:B------:R-:W-:-:S13]  /*dd70*/  ISETP.GE.AND P6, PT, R95, R98, PT ;  /* 0x000000625f00720c */ /* 0x000fda0003fc6270 */
[----:B------:R0:W5:Y:S04]  /*dd80*/  @P6 LDG.E R55, desc[UR6][R14.64+0x4800] ;  /* 0x004800060e376981 */ /* 0x000168000c1e1900 */
[----:B------:R0:W5:Y:S02]  /*dd90*/  @!P6 LDG.E R55, desc[UR6][R16.64+0x4800] ;  /* 0x004800061037e981 */ /* 0x000164000c1e1900 */
.L_x_774:
[----:B------:R-:W-:Y:S05]  /*dda0*/  BSYNC.RECONVERGENT B0 ;  /* 0x0000000000007941 */ /* 0x000fea0003800200 */
.L_x_773:
[----:B------:R-:W-:Y:S01]  /*ddb0*/  ISETP.GE.AND P6, PT, R94, R96, PT ;  /* 0x000000605e00720c */ /* 0x000fe20003fc6270 */
[----:B------:R-:W-:-:S12]  /*ddc0*/  BSSY.RECONVERGENT B0, `(.L_x_775) ;  /* 0x0000005000007945 */ /* 0x000fd80003800200 */
[----:B------:R-:W-:Y:S05]  /*ddd0*/  @P6 BRA `(.L_x_776) ;  /* 0x00000000000c6947 */ /* 0x000fea0003800000 */
[----:B------:R-:W-:-:S13]  /*dde0*/  ISETP.GE.AND P6, PT, R94, R98, PT ;  /* 0x000000625e00720c */ /* 0x000fda0003fc6270 */
[----:B------:R0:W5:Y:S04]  /*ddf0*/  @P6 LDG.E R57, desc[UR6][R14.64+0x5000] ;  /* 0x005000060e396981 */ /* 0x000168000c1e1900 */
[----:B------:R0:W5:Y:S02]  /*de00*/  @!P6 LDG.E R57, desc[UR6][R16.64+0x5000] ;  /* 0x005000061039e981 */ /* 0x000164000c1e1900 */
.L_x_776:
[----:B------:R-:W-:Y:S05]  /*de10*/  BSYNC.RECONVERGENT B0 ;  /* 0x0000000000007941 */ /* 0x000fea0003800200 */
.L_x_775:
[----:B------:R-:W-:Y:S01]  /*de20*/  ISETP.GE.AND P6, PT, R93, R96, PT ;  /* 0x000000605d00720c */ /* 0x000fe20003fc6270 */
[----:B------:R-:W-:-:S12]  /*de30*/  BSSY.RECONVERGENT B0, `(.L_x_777) ;  /* 0x0000005000007945 */ /* 0x000fd80003800200 */
[----:B------:R-:W-:Y:S05]  /*de40*/  @P6 BRA `(.L_x_778) ;  /* 0x00000000000c6947 */ /* 0x000fea0003800000 */
[----:B------:R-:W-:-:S13]  /*de50*/  ISETP.GE.AND P6, PT, R93, R98, PT ;  /* 0x000000625d00720c */ /* 0x000fda0003fc6270 */
[----:B------:R0:W5:Y:S04]  /*de60*/  @P6 LDG.E R59, desc[UR6][R14.64+0x5800] ;  /* 0x005800060e3b6981 */ /* 0x000168000c1e1900 */
[----:B------:R0:W5:Y:S02]  /*de70*/  @!P6 LDG.E R59, desc[UR6][R16.64+0x5800] ;  /* 0x00580006103be981 */ /* 0x000164000c1e1900 */
.L_x_778:
[----:B------:R-:W-:Y:S05]  /*de80*/  BSYNC.RECONVERGENT B0 ;  /* 0x0000000000007941 */ /* 0x000fea0003800200 */
.L_x_777:
[----:B------:R-:W-:Y:S01]  /*de90*/  ISETP.GE.AND P6, PT, R92, R96, PT ;  /* 0x000000605c00720c */ /* 0x000fe20003fc6270 */
[----:B------:R-:W-:-:S12]  /*dea0*/  BSSY.RECONVERGENT B0, `(.L_x_779) ;  /* 0x0000005000007945 */ /* 0x000fd80003800200 */
[----:B------:R-:W-:Y:S05]  /*deb0*/  @P6 BRA `(.L_x_780) ;  /* 0x00000000000c6947 */ /* 0x000fea0003800000 */
[----:B------:R-:W-:-:S13]  /*dec0*/  ISETP.GE.AND P6, PT, R92, R98, PT ;  /* 0x000000625c00720c */ /* 0x000fda0003fc6270 */
[----:B------:R0:W5:Y:S04]  /*ded0*/  @P6 LDG.E R61, desc[UR6][R14.64+0x6000] ;  /* 0x006000060e3d6981 */ /* 0x000168000c1e1900 */
[----:B------:R0:W5:Y:S02]  /*dee0*/  @!P6 LDG.E R61, desc[UR6][R16.64+0x6000] ;  /* 0x00600006103de981 */ /* 0x000164000c1e1900 */
.L_x_780:
[----:B------:R-:W-:Y:S05]  /*def0*/  BSYNC.RECONVERGENT B0 ;  /* 0x0000000000007941 */ /* 0x000fea0003800200 */
.L_x_779:
[----:B------:R-:W-:Y:S01]  /*df00*/  ISETP.GE.AND P6, PT, R91, R96, PT ;  /* 0x000000605b00720c */ /* 0x000fe20003fc6270 */
[----:B------:R-:W-:-:S12]  /*df10*/  BSSY.RECONVERGENT B0, `(.L_x_781) ;  /* 0x0000005000007945 */ /* 0x000fd80003800200 */
[----:B------:R-:W-:Y:S05]  /*df20*/  @P6 BRA `(.L_x_782) ;  /* 0x00000000000c6947 */ /* 0x000fea0003800000 */
[----:B------:R-:W-:-:S13]  /*df30*/  ISETP.GE.AND P6, PT, R91, R98, PT ;  /* 0x000000625b00720c */ /* 0x000fda0003fc6270 */
[----:B------:R0:W5:Y:S04]  /*df40*/  @P6 LDG.E R11, desc[UR6][R14.64+0x6800] ;  /* 0x006800060e0b6981 */ /* 0x000168000c1e1900 */
[----:B------:R0:W5:Y:S02]  /*df50*/  @!P6 LDG.E R11, desc[UR6][R16.64+0x6800] ;  /* 0x00680006100be981 */ /* 0x000164000c1e1900 */
.L_x_782:
[----:B------:R-:W-:Y:S05]  /*df60*/  BSYNC.RECONVERGENT B0 ;  /* 0x0000000000007941 */ /* 0x000fea0003800200 */
.L_x_781:
[----:B------:R-:W-:Y:S01]  /*df70*/  ISETP.GE.AND P6, PT, R90, R96, PT ;  /* 0x000000605a00720c */ /* 0x000fe20003fc6270 */
[----:B------:R-:W-:-:S12]  /*df80*/  BSSY.RECONVERGENT B0, `(.L_x_783) ;  /* 0x0000005000007945 */ /* 0x000fd80003800200 */
[----:B------:R-:W-:Y:S05]  /*df90*/  @P6 BRA `(.L_x_784) ;  /* 0x00000000000c6947 */ /* 0x000fea0003800000 */
[----:B------:R-:W-:-:S13]  /*dfa0*/  ISETP.GE.AND P6, PT, R90, R98, PT ;  /* 0x000000625a00720c */ /* 0x000fda0003fc6270 */
[----:B------:R0:W5:Y:S04]  /*dfb0*/  @P6 LDG.E R13, desc[UR6][R14.64+0x7000] ;  /* 0x007000060e0d6981 */ /* 0x000168000c1e1900 */
[----:B------:R0:W5:Y:S02]  /*dfc0*/  @!P6 LDG.E R13, desc[UR6][R16.64+0x7000] ;  /* 0x00700006100de981 */ /* 0x000164000c1e1900 */
.L_x_784:
[----:B------:R-:W-:Y:S05]  /*dfd0*/  BSYNC.RECONVERGENT B0 ;  /* 0x0000000000007941 */ /* 0x000fea0003800200 */
.L_x_783:
[----:B------:R-:W-:Y:S01]  /*dfe0*/  ISETP.GE.AND P6, PT, R89, R96, PT ;  /* 0x000000605900720c */ /* 0x000fe20003fc6270 */
[----:B------:R-:W-:-:S12]  /*dff0*/  BSSY.RECONVERGENT B0, `(.L_x_785) ;  /* 0x0000005000007945 */ /* 0x000fd80003800200 */
[----:B------:R-:W-:Y:S05]  /*e000*/  @P6 BRA `(.L_x_786) ;  /* 0x00000000000c6947 */ /* 0x000fea0003800000 */
[----:B------:R-:W-:-:S13]  /*e010*/  ISETP.GE.AND P6, PT, R89, R98, PT ;  /* 0x000000625900720c */ /* 0x000fda0003fc6270 */
[----:B------:R0:W5:Y:S04]  /*e020*/  @P6 LDG.E R21, desc[UR6][R14.64+0x7800] ;  /* 0x007800060e156981 */ /* 0x000168000c1e1900 */
[----:B------:R0:W5:Y:S02]  /*e030*/  @!P6 LDG.E R21, desc[UR6][R16.64+0x7800] ;  /* 0x007800061015e981 */ /* 0x000164000c1e1900 */
.L_x_786:
[----:B------:R-:W-:Y:S05]  /*e040*/  BSYNC.RECONVERGENT B0 ;  /* 0x0000000000007941 */ /* 0x000fea0003800200 */
.L_x_785:
[----:B------:R-:W-:Y:S01]  /*e050*/  ISETP.GE.AND P6, PT, R88, R96, PT ;  /* 0x000000605800720c */ /* 0x000fe20003fc6270 */
[----:B------:R-:W-:-:S12]  /*e060*/  BSSY.RECONVERGENT B0, `(.L_x_787) ;  /* 0x0000005000007945 */ /* 0x000fd80003800200 */
[----:B------:R-:W-:Y:S05]  /*e070*/  @P6 BRA `(.L_x_788) ;  /* 0x00000000000c6947 */ /* 0x000fea0003800000 */
[----:B------:R-:W-:-:S13]  /*e080*/  ISETP.GE.AND P6, PT, R88, R98, PT ;  /* 0x000000625800720c */ /* 0x000fda0003fc6270 */
[----:B------:R0:W5:Y:S04]  /*e090*/  @P6 LDG.E R23, desc[UR6][R14.64+0x8000] ;  /* 0x008000060e176981 */ /* 0x000168000c1e1900 */
[----:B------:R0:W5:Y:S02]  /*e0a0*/  @!P6 LDG.E R23, desc[UR6][R16.64+0x8000] ;  /* 0x008000061017e981 */ /* 0x000164000c1e1900 */
.L_x_788:
[----:B------:R-:W-:Y:S05]  /*e0b0*/  BSYNC.RECONVERGENT B0 ;  /* 0x0000000000007941 */ /* 0x000fea0003800200 */
.L_x_787:
[----:B------:R-:W-:Y:S01]  /*e0c0*/  ISETP.GE.AND P6, PT, R87, R96, PT ;  /* 0x000000605700720c */ /* 0x000fe20003fc6270 */
[----:B------:R-:W-:-:S12]  /*e0d0*/  BSSY.RECONVERGENT B0, `(.L_x_789) ;  /* 0x0000005000007945 */ /* 0x000fd80003800200 */
[----:B------:R-:W-:Y:S05]  /*e0e0*/  @P6 BRA `(.L_x_790) ;  /* 0x00000000000c6947 */ /* 0x000fea0003800000 */
[----:B------:R-:W-:-:S13]  /*e0f0*/  ISETP.GE.AND P6, PT, R87, R98, PT ;  /* 0x000000625700720c */ /* 0x000fda0003fc6270 */
[----:B------:R0:W5:Y:S04]  /*e100*/  @P6 LDG.E R25, desc[UR6][R14.64+0x8800] ;  /* 0x008800060e196981 */ /* 0x000168000c1e1900 */
[----:B------:R0:W5:Y:S02]  /*e110*/  @!P6 LDG.E R25, desc[UR6][R16.64+0x8800] ;  /* 0x008800061019e981 */ /* 0x000164000c1e1900 */
.L_x_790:
[----:B------:R-:W-:Y:S05]  /*e120*/  BSYNC.RECONVERGENT B0 ;  /* 0x0000000000007941 */ /* 0x000fea0003800200 */
.L_x_789:
[----:B------:R-:W-:Y:S01]  /*e130*/  ISETP.GE.AND P6, PT, R86, R96, PT ;  /* 0x000000605600720c */ /* 0x000fe20003fc6270 */
[----:B------:R-:W-:-:S12]  /*e140*/  BSSY.RECONVERGENT B0, `(.L_x_791) ;  /* 0x0000005000007945 */ /* 0x000fd80003800200 */
[----:B------:R-:W-:Y:S05]  /*e150*/  @P6 BRA `(.L_x_792) ;  /* 0x00000000000c6947 */ /* 0x000fea0003800000 */
[----:B------:R-:W-:-:S13]  /*e160*/  ISETP.GE.AND P6, PT, R86, R98, PT ;  /* 0x000000625600720c */ /* 0x000fda0003fc6270 */
[----:B------:R0:W5:Y:S04]  /*e170*/  @P6 LDG.E R63, desc[UR6][R14.64+0x9000] ;  /* 0x009000060e3f6981 */ /* 0x000168000c1e1900 */
[----:B------:R0:W5:Y:S02]  /*e180*/  @!P6 LDG.E R63, desc[UR6][R16.64+0x9000] ;  /* 0x00900006103fe981 */ /* 0x000164000c1e1900 */
.L_x_792:
[----:B------:R-:W-:Y:S05]  /*e190*/  BSYNC.RECONVERGENT B0 ;  /* 0x0000000000007941 */ /* 0x000fea0003800200 */
.L_x_791:
        /* <DEDUP_REMOVED lines=216> */
.L_x_797:
        /* <DEDUP_REMOVED lines=10> */
.L_x_796:
[----:B------:R-:W-:Y:S05]  /*efc0*/  BSYNC.RECONVERGENT B1 ;  /* 0x0000000000017941 */ /* 0x000fea0003800200 */
.L_x_795:
        /* <DEDUP_REMOVED lines=17> */
.L_x_800:
        /* <DEDUP_REMOVED lines=40> */
.L_x_799:
[----:B------:R-:W-:Y:S05]  /*f360*/  BSYNC.RECONVERGENT B1 ;  /* 0x0000000000017941 */ /* 0x000fea0003800200 */
.L_x_798:
        /* <DEDUP_REMOVED lines=27> */
.L_x_802:
[----:B------:R-:W-:Y:S05]  /*f520*/  BSYNC.RECONVERGENT B1 ;  /* 0x0000000000017941 */ /* 0x000fea0003800200 */
.L_x_801:
        /* <DEDUP_REMOVED lines=9> */
.L_x_794:
[----:B------:R-:W-:Y:S05]  /*f5c0*/  BSYNC.RECONVERGENT B0 ;  /* 0x0000000000007941 */ /* 0x000fea0003800200 */
.L_x_793:
[----:B------:R-:W-:-:S13]  /*f5d0*/  ISETP.NE.AND P0, PT, R19, RZ, PT ;  /* 0x000000ff1300720c */ /* 0x000fda0003f05270 */
[----:B------:R-:W-:Y:S05]  /*f5e0*/  @P0 EXIT ;  /* 0x000000000000094d */ /* 0x000fea0003800000 */
[----:B0---4-:R-:W0:Y:S01]  /*f5f0*/  LDC.64 R2, c[0x0][0x3d0] ;  /* 0x0000f400ff027b82 */ /* 0x011e220000000a00 */
[----:B------:R-:W-:-:S05]  /*f600*/  IADD3 R38, P0, PT, R38, R28, RZ ;  /* 0x0000001c26267210 */ /* 0x000fca0007f1e0ff */
[----:B------:R-:W-:-:S05]  /*f610*/  IMAD.X R39, R39, 0x1, R29, P0 ;  /* 0x0000000127277824 */ /* 0x000fca00000e061d */
[----:B0-----:R-:W-:Y:S01]  /*f620*/  STG.E.64 desc[UR6][R2.64], R38 ;  /* 0x0000002602007986 */ /* 0x001fe2000c101b06 */
[----:B------:R-:W-:Y:S05]  /*f630*/  EXIT ;  /* 0x000000000000794d */ /* 0x000fea0003800000 */
.L_x_628:
[----:B------:R-:W-:Y:S01]  /*f640*/  BSSY B1, `(.L_x_803) ;  /* 0x0000006000017945 */ /* 0x000fe20003800000 */
[----:B------:R-:W-:Y:S01]  /*f650*/  PLOP3.LUT P3, PT, P3, PT, PT, 0x8, 0x80 ;  /* 0x000000000080781c */ /* 0x000fe20001f6e170 */
[----:B------:R-:W-:-:S12]  /*f660*/  IMAD.MOV.U32 R32, RZ, RZ, -0x1 ;  /* 0xffffffffff207424 */ /* 0x000fd800078e00ff */
[----:B0-----:R-:W-:Y:S05]  /*f670*/  WARPSYNC.COLLECTIVE R32, `(.L_x_804) ;  /* 0x0000000020087348 */ /* 0x001fea0003c00000 */
[----:B------:R-:W-:Y:S01]  /*f680*/  VOTE.ANY P3, P3 ;  /* 0x0000000000ff7806 */ /* 0x000fe20001860100 */
[----:B0-----:R-:W-:-:S12]  /*f690*/  ENDCOLLECTIVE ;  /* 0x000000000000791b */ /* 0x001fd80003800000 */
.L_x_804:
[----:B------:R-:W-:Y:S05]  /*f6a0*/  BSYNC B1 ;  /* 0x0000000000017941 */ /* 0x000fea0003800000 */
.L_x_803:
[----:B------:R-:W-:Y:S05]  /*f6b0*/  BRA `(.L_x_805) ;  /* 0xffffff48002c7947 */ /* 0x000fea000383ffff */
.L_x_632:
[----:B------:R-:W-:Y:S01]  /*f6c0*/  BSSY B1, `(.L_x_806) ;  /* 0x0000006000017945 */ /* 0x000fe20003800000 */
[----:B------:R-:W-:Y:S01]  /*f6d0*/  PLOP3.LUT P3, PT, P3, PT, PT, 0x8, 0x80 ;  /* 0x000000000080781c */ /* 0x000fe20001f6e170 */
[----:B------:R-:W-:-:S12]  /*f6e0*/  IMAD.MOV.U32 R32, RZ, RZ, -0x1 ;  /* 0xffffffffff207424 */ /* 0x000fd800078e00ff */
[----:B0-----:R-:W-:Y:S05]  /*f6f0*/  WARPSYNC.COLLECTIVE R32, `(.L_x_807) ;  /* 0x0000000020087348 */ /* 0x001fea0003c00000 */
[----:B------:R-:W-:Y:S01]  /*f700*/  VOTE.ANY P3, P3 ;  /* 0x0000000000ff7806 */ /* 0x000fe20001860100 */
[----:B0-----:R-:W-:-:S12]  /*f710*/  ENDCOLLECTIVE ;  /* 0x000000000000791b */ /* 0x001fd80003800000 */
.L_x_807:
[----:B------:R-:W-:Y:S05]  /*f720*/  BSYNC B1 ;  /* 0x0000000000017941 */ /* 0x000fea0003800000 */
.L_x_806:
[----:B------:R-:W-:Y:S05]  /*f730*/  BRA `(.L_x_808) ;  /* 0xffffff4800407947 */ /* 0x000fea000383ffff */
.L_x_634:
[----:B------:R-:W-:Y:S01]  /*f740*/  BSSY B1, `(.L_x_809) ;  /* 0x0000006000017945 */ /* 0x000fe20003800000 */
[----:B------:R-:W-:Y:S01]  /*f750*/  PLOP3.LUT P3, PT, P3, PT, PT, 0x8, 0x80 ;  /* 0x000000000080781c */ /* 0x000fe20001f6e170 */
[----:B------:R-:W-:-:S12]  /*f760*/  IMAD.MOV.U32 R32, RZ, RZ, -0x1 ;  /* 0xffffffffff207424 */ /* 0x000fd800078e00ff */
[----:B0-----:R-:W-:Y:S05]  /*f770*/  WARPSYNC.COLLECTIVE R32, `(.L_x_810) ;  /* 0x0000000020087348 */ /* 0x001fea0003c00000 */
[----:B------:R-:W-:Y:S01]  /*f780*/  VOTE.ANY R32, PT, P3 ;  /* 0x0000000000207806 */ /* 0x000fe200018e0100 */
[----:B0-----:R-:W-:Y:S06]  /*f790*/  ENDCOLLECTIVE ;  /* 0x000000000000791b */ /* 0x001fec0003800000 */
.L_x_810:
[----:B------:R-:W-:Y:S05]  /*f7a0*/  BSYNC B1 ;  /* 0x0000000000017941 */ /* 0x000fea0003800000 */
.L_x_809:
        /* <DEDUP_REMOVED lines=12> */
.L_x_811:
[----:B------:R-:W-:Y:S02]  /*f870*/  IMAD.MOV.U32 R35, RZ, RZ, R27 ;  /* 0x000000ffff237224 */ /* 0x000fe400078e001b */
[----:B------:R-:W-:-:S07]  /*f880*/  IMAD.MOV.U32 R96, RZ, RZ, R36 ;  /* 0x000000ffff607224 */ /* 0x000fce00078e0024 */
[----:B------:R-:W-:Y:S05]  /*f890*/  WARPSYNC.COLLECTIVE R32, `(.L_x_812) ;  /* 0x0000000020087348 */ /* 0x000fea0003c00000 */
[----:B------:R0:W1:Y:S02]  /*f8a0*/  SHFL.DOWN P3, R36, R35, R34, R33 ;  /* 0x0800002223247389 */ /* 0x0000640000060021 */
[----:B01----:R-:W-:Y:S05]  /*f8b0*/  ENDCOLLECTIVE ;  /* 0x000000000000791b */ /* 0x003fea0003800000 */
.L_x_812:
        /* <DEDUP_REMOVED lines=11> */
.L_x_813:
[----:B------:R-:W-:Y:S02]  /*f970*/  IMAD.MOV.U32 R35, RZ, RZ, R104 ;  /* 0x000000ffff237224 */ /* 0x000fe400078e0068 */
[----:B------:R-:W-:-:S07]  /*f980*/  IMAD.MOV.U32 R98, RZ, RZ, R36 ;  /* 0x000000ffff627224 */ /* 0x000fce00078e0024 */
[----:B------:R-:W-:Y:S05]  /*f990*/  WARPSYNC.COLLECTIVE R32, `(.L_x_814) ;  /* 0x0000000020087348 */ /* 0x000fea0003c00000 */
[----:B------:R0:W1:Y:S02]  /*f9a0*/  SHFL.DOWN P3, R36, R35, R34, R33 ;  /* 0x0800002223247389 */ /* 0x0000640000060021 */
[----:B01----:R-:W-:Y:S05]  /*f9b0*/  ENDCOLLECTIVE ;  /* 0x000000000000791b */ /* 0x003fea0003800000 */
.L_x_814:
        /* <DEDUP_REMOVED lines=12> */
.L_x_815:
[----:B------:R-:W-:Y:S02]  /*fa80*/  IMAD.MOV.U32 R35, RZ, RZ, R103 ;  /* 0x000000ffff237224 */ /* 0x000fe400078e0067 */
[----:B------:R-:W-:-:S07]  /*fa90*/  IMAD.MOV.U32 R26, RZ, RZ, R36 ;  /* 0x000000ffff1a7224 */ /* 0x000fce00078e0024 */
[----:B------:R-:W-:Y:S05]  /*faa0*/  WARPSYNC.COLLECTIVE R32, `(.L_x_816) ;  /* 0x0000000020087348 */ /* 0x000fea0003c00000 */
[----:B------:R0:W1:Y:S02]  /*fab0*/  SHFL.DOWN P3, R36, R35, R34, R33 ;  /* 0x0800002223247389 */ /* 0x0000640000060021 */
[----:B01----:R-:W-:Y:S05]  /*fac0*/  ENDCOLLECTIVE ;  /* 0x000000000000791b */ /* 0x003fea0003800000 */
.L_x_816:
        /* <DEDUP_REMOVED lines=10> */
.L_x_817:
[----:B------:R-:W-:Y:S02]  /*fb70*/  IMAD.MOV.U32 R35, RZ, RZ, R105 ;  /* 0x000000ffff237224 */ /* 0x000fe400078e0069 */
[----:B------:R-:W-:-:S07]  /*fb80*/  IMAD.MOV.U32 R26, RZ, RZ, R36 ;  /* 0x000000ffff1a7224 */ /* 0x000fce00078e0024 */
[----:B------:R-:W-:Y:S05]  /*fb90*/  WARPSYNC.COLLECTIVE R32, `(.L_x_818) ;  /* 0x0000000020087348 */ /* 0x000fea0003c00000 */
[----:B------:R0:W1:Y:S02]  /*fba0*/  SHFL.DOWN P3, R36, R35, R34, R33 ;  /* 0x0800002223247389 */ /* 0x0000640000060021 */
[----:B01----:R-:W-:Y:S05]  /*fbb0*/  ENDCOLLECTIVE ;  /* 0x000000000000791b */ /* 0x003fea0003800000 */
.L_x_818:
        /* <DEDUP_REMOVED lines=11> */
.L_x_819:
[----:B------:R-:W-:Y:S02]  /*fc70*/  IMAD.MOV.U32 R35, RZ, RZ, R109 ;  /* 0x000000ffff237224 */ /* 0x000fe400078e006d */
[----:B------:R-:W-:-:S07]  /*fc80*/  IMAD.MOV.U32 R26, RZ, RZ, R36 ;  /* 0x000000ffff1a7224 */ /* 0x000fce00078e0024 */
[----:B------:R-:W-:Y:S05]  /*fc90*/  WARPSYNC.COLLECTIVE R32, `(.L_x_820) ;  /* 0x0000000020087348 */ /* 0x000fea0003c00000 */
[----:B------:R0:W1:Y:S02]  /*fca0*/  SHFL.DOWN P3, R36, R35, R34, R33 ;  /* 0x0800002223247389 */ /* 0x0000640000060021 */
[----:B01----:R-:W-:Y:S05]  /*fcb0*/  ENDCOLLECTIVE ;  /* 0x000000000000791b */ /* 0x003fea0003800000 */
.L_x_820:
        /* <DEDUP_REMOVED lines=13> */
.L_x_821:
[----:B------:R-:W-:Y:S05]  /*fd90*/  BRA `(.L_x_822) ;  /* 0xffffff44008c7947 */ /* 0x000fea000383ffff */
.L_x_636:
[----:B------:R-:W-:Y:S01]  /*fda0*/  BSSY B1, `(.L_x_823) ;  /* 0x0000006000017945 */ /* 0x000fe20003800000 */
[----:B------:R-:W-:Y:S01]  /*fdb0*/  PLOP3.LUT P3, PT, P3, PT, PT, 0x8, 0x80 ;  /* 0x000000000080781c */ /* 0x000fe20001f6e170 */
[----:B------:R-:W-:-:S12]  /*fdc0*/  IMAD.MOV.U32 R32, RZ, RZ, -0x1 ;  /* 0xffffffffff207424 */ /* 0x000fd800078e00ff */
[----:B0-----:R-:W-:Y:S05]  /*fdd0*/  WARPSYNC.COLLECTIVE R32, `(.L_x_824) ;  /* 0x0000000020087348 */ /* 0x001fea0003c00000 */
[----:B------:R-:W-:Y:S01]  /*fde0*/  VOTE.ANY P3, P3 ;  /* 0x0000000000ff7806 */ /* 0x000fe20001860100 */
[----:B0-----:R-:W-:-:S12]  /*fdf0*/  ENDCOLLECTIVE ;  /* 0x000000000000791b */ /* 0x001fd80003800000 */
.L_x_824:
[----:B------:R-:W-:Y:S05]  /*fe00*/  BSYNC B1 ;  /* 0x0000000000017941 */ /* 0x000fea0003800000 */
.L_x_823:
[----:B------:R-:W-:Y:S05]  /*fe10*/  BRA `(.L_x_825) ;  /* 0xffffff4400987947 */ /* 0x000fea000383ffff */
.L_x_640:
[----:B------:R-:W-:Y:S01]  /*fe20*/  BSSY B1, `(.L_x_826) ;  /* 0x0000006000017945 */ /* 0x000fe20003800000 */
[----:B------:R-:W-:Y:S01]  /*fe30*/  PLOP3.LUT P3, PT, P3, PT, PT, 0x8, 0x80 ;  /* 0x000000000080781c */ /* 0x000fe20001f6e170 */
[----:B------:R-:W-:-:S12]  /*fe40*/  IMAD.MOV.U32 R32, RZ, RZ, -0x1 ;  /* 0xffffffffff207424 */ /* 0x000fd800078e00ff */
[----:B0-----:R-:W-:Y:S05]  /*fe50*/  WARPSYNC.COLLECTIVE R32, `(.L_x_827) ;  /* 0x0000000020087348 */ /* 0x001fea0003c00000 */
[----:B------:R-:W-:Y:S01]  /*fe60*/  VOTE.ANY P3, P3 ;  /* 0x0000000000ff7806 */ /* 0x000fe20001860100 */
[----:B0-----:R-:W-:-:S12]  /*fe70*/  ENDCOLLECTIVE ;  /* 0x000000000000791b */ /* 0x001fd80003800000 */
.L_x_827:
[----:B------:R-:W-:Y:S05]  /*fe80*/  BSYNC B1 ;  /* 0x0000000000017941 */ /* 0x000fea0003800000 */
.L_x_826:
[----:B------:R-:W-:Y:S05]  /*fe90*/  BRA `(.L_x_828) ;  /* 0xffffff4400b07947 */ /* 0x000fea000383ffff */
.L_x_642:
[----:B------:R-:W-:Y:S01]  /*fea0*/  BSSY B1, `(.L_x_829) ;  /* 0x0000006000017945 */ /* 0x000fe20003800000 */
[----:B------:R-:W-:Y:S01]  /*feb0*/  PLOP3.LUT P3, PT, P3, PT, PT, 0x8, 0x80 ;  /* 0x000000000080781c */ /* 0x000fe20001f6e170 */
[----:B------:R-:W-:-:S12]  /*fec0*/  IMAD.MOV.U32 R32, RZ, RZ, -0x1 ;  /* 0xffffffffff207424 */ /* 0x000fd800078e00ff */
[----:B0-----:R-:W-:Y:S05]  /*fed0*/  WARPSYNC.COLLECTIVE R32, `(.L_x_830) ;  /* 0x0000000020087348 */ /* 0x001fea0003c00000 */
[----:B------:R-:W-:Y:S01]  /*fee0*/  VOTE.ANY R32, PT, P3 ;  /* 0x0000000000207806 */ /* 0x000fe200018e0100 */
[----:B0-----:R-:W-:Y:S06]  /*fef0*/  ENDCOLLECTIVE ;  /* 0x000000000000791b */ /* 0x001fec0003800000 */
.L_x_830:
[----:B------:R-:W-:Y:S05]  /*ff00*/  BSYNC B1 ;  /* 0x0000000000017941 */ /* 0x000fea0003800000 */
.L_x_829:
        /* <DEDUP_REMOVED lines=11> */
.L_x_831:
[----:B------:R-:W-:Y:S02]  /*ffc0*/  IMAD.MOV.U32 R35, RZ, RZ, R27 ;  /* 0x000000ffff237224 */ /* 0x000fe400078e001b */
[----:B------:R-:W-:-:S07]  /*ffd0*/  IMAD.MOV.U32 R100, RZ, RZ, R36 ;  /* 0x000000ffff647224 */ /* 0x000fce00078e0024 */
[----:B------:R-:W-:Y:S05]  /*ffe0*/  WARPSYNC.COLLECTIVE R32, `(.L_x_832) ;  /* 0x0000000020087348 */ /* 0x000fea0003c00000 */
[----:B------:R0:W1:Y:S02]  /*fff0*/  SHFL.DOWN P3, R36, R35, R34, R33 ;  /* 0x0800002223247389 */ /* 0x0000640000060021 */
[----:B01----:R-:W-:Y:S05]  /*10000*/  ENDCOLLECTIVE ;  /* 0x000000000000791b */ /* 0x003fea0003800000 */
.L_x_832:
        /* <DEDUP_REMOVED lines=10> */
.L_x_833:
[----:B------:R-:W-:Y:S02]  /*100b0*/  IMAD.MOV.U32 R35, RZ, RZ, R109 ;  /* 0x000000ffff237224 */ /* 0x000fe400078e006d */
[----:B------:R-:W-:-:S07]  /*100c0*/  IMAD.MOV.U32 R100, RZ, RZ, R36 ;  /* 0x000000ffff647224 */ /* 0x000fce00078e0024 */
[----:B------:R-:W-:Y:S05]  /*100d0*/  WARPSYNC.COLLECTIVE R32, `(.L_x_834) ;  /* 0x0000000020087348 */ /* 0x000fea0003c00000 */
[----:B------:R0:W1:Y:S02]  /*100e0*/  SHFL.DOWN P3, R36, R35, R34, R33 ;  /* 0x0800002223247389 */ /* 0x0000640000060021 */
[----:B01----:R-:W-:Y:S05]  /*100f0*/  ENDCOLLECTIVE ;  /* 0x000000000000791b */ /* 0x003fea0003800000 */
.L_x_834:
        /* <DEDUP_REMOVED lines=10> */
.L_x_835:
[----:B------:R-:W-:Y:S02]  /*101a0*/  IMAD.MOV.U32 R35, RZ, RZ, R100 ;  /* 0x000000ffff237224 */ /* 0x000fe400078e0064 */
[----:B------:R-:W-:-:S07]  /*101b0*/  IMAD.MOV.U32 R26, RZ, RZ, R36 ;  /* 0x000000ffff1a7224 */ /* 0x000fce00078e0024 */
[----:B------:R-:W-:Y:S05]  /*101c0*/  WARPSYNC.COLLECTIVE R32, `(.L_x_836) ;  /* 0x0000000020087348 */ /* 0x000fea0003c00000 */
[----:B------:R0:W1:Y:S02]  /*101d0*/  SHFL.DOWN P3, R36, R35, R34, R33 ;  /* 0x0800002223247389 */ /* 0x0000640000060021 */
[----:B01----:R-:W-:Y:S05]  /*101e0*/  ENDCOLLECTIVE ;  /* 0x000000000000791b */ /* 0x003fea0003800000 */
.L_x_836:
        /* <DEDUP_REMOVED lines=10> */
.L_x_837:
[----:B------:R-:W-:Y:S02]  /*10290*/  IMAD.MOV.U32 R35, RZ, RZ, R109 ;  /* 0x000000ffff237224 */ /* 0x000fe400078e006d */
[----:B------:R-:W-:-:S07]  /*102a0*/  IMAD.MOV.U32 R26, RZ, RZ, R36 ;  /* 0x000000ffff1a7224 */ /* 0x000fce00078e0024 */
[----:B------:R-:W-:Y:S05]  /*102b0*/  WARPSYNC.COLLECTIVE R32, `(.L_x_838) ;  /* 0x0000000020087348 */ /* 0x000fea0003c00000 */
[----:B------:R0:W1:Y:S02]  /*102c0*/  SHFL.DOWN P3, R36, R35, R34, R33 ;  /* 0x0800002223247389 */ /* 0x0000640000060021 */
[----:B01----:R-:W-:Y:S05]  /*102d0*/  ENDCOLLECTIVE ;  /* 0x000000000000791b */ /* 0x003fea0003800000 */
.L_x_838:
        /* <DEDUP_REMOVED lines=10> */
.L_x_839:
[----:B------:R-:W-:Y:S02]  /*10380*/  IMAD.MOV.U32 R35, RZ, RZ, R110 ;  /* 0x000000ffff237224 */ /* 0x000fe400078e006e */
[----:B------:R-:W-:-:S07]  /*10390*/  IMAD.MOV.U32 R26, RZ, RZ, R36 ;  /* 0x000000ffff1a7224 */ /* 0x000fce00078e0024 */
[----:B------:R-:W-:Y:S05]  /*103a0*/  WARPSYNC.COLLECTIVE R32, `(.L_x_840) ;  /* 0x0000000020087348 */ /* 0x000fea0003c00000 */
[----:B------:R0:W1:Y:S02]  /*103b0*/  SHFL.DOWN P3, R36, R35, R34, R33 ;  /* 0x0800002223247389 */ /* 0x0000640000060021 */
[----:B01----:R-:W-:Y:S05]  /*103c0*/  ENDCOLLECTIVE ;  /* 0x000000000000791b */ /* 0x003fea0003800000 */
.L_x_840:
        /* <DEDUP_REMOVED lines=10> */
.L_x_841:
[----:B------:R-:W-:Y:S05]  /*10470*/  BRA `(.L_x_842) ;  /* 0xffffff4000fc7947 */ /* 0x000fea000383ffff */
.L_x_727:
[----:B------:R-:W-:Y:S01]  /*10480*/  BSSY B0, `(.L_x_843) ;  /* 0x0000006000007945 */ /* 0x000fe20003800000 */
[----:B------:R-:W-:Y:S01]  /*10490*/  PLOP3.LUT P3, PT, P3, PT, PT, 0x8, 0x80 ;  /* 0x000000000080781c */ /* 0x000fe20001f6e170 */
[----:B------:R-:W-:-:S12]  /*104a0*/  IMAD.MOV.U32 R32, RZ, RZ, -0x1 ;  /* 0xffffffffff207424 */ /* 0x000fd800078e00ff */
[----:B0-----:R-:W-:Y:S05]  /*104b0*/  WARPSYNC.COLLECTIVE R32, `(.L_x_844) ;  /* 0x0000000020087348 */ /* 0x001fea0003c00000 */
[----:B------:R-:W-:Y:S01]  /*104c0*/  VOTE.ANY P3, P3 ;  /* 0x0000000000ff7806 */ /* 0x000fe20001860100 */
[----:B0-----:R-:W-:-:S12]  /*104d0*/  ENDCOLLECTIVE ;  /* 0x000000000000791b */ /* 0x001fd80003800000 */
.L_x_844:
[----:B------:R-:W-:Y:S05]  /*104e0*/  BSYNC B0 ;  /* 0x0000000000007941 */ /* 0x000fea0003800000 */
.L_x_843:
[----:B------:R-:W-:Y:S05]  /*104f0*/  BRA `(.L_x_845) ;  /* 0xffffffb400447947 */ /* 0x000fea000383ffff */
.L_x_731:
[----:B------:R-:W-:Y:S01]  /*10500*/  BSSY B0, `(.L_x_846) ;  /* 0x0000006000007945 */ /* 0x000fe20003800000 */
[----:B------:R-:W-:Y:S01]  /*10510*/  PLOP3.LUT P3, PT, P3, PT, PT, 0x8, 0x80 ;  /* 0x000000000080781c */ /* 0x000fe20001f6e170 */
[----:B------:R-:W-:-:S12]  /*10520*/  IMAD.MOV.U32 R32, RZ, RZ, -0x1 ;  /* 0xffffffffff207424 */ /* 0x000fd800078e00ff */
[----:B0-----:R-:W-:Y:S05]  /*10530*/  WARPSYNC.COLLECTIVE R32, `(.L_x_847) ;  /* 0x0000000020087348 */ /* 0x001fea0003c00000 */
[----:B------:R-:W-:Y:S01]  /*10540*/  VOTE.ANY P3, P3 ;  /* 0x0000000000ff7806 */ /* 0x000fe20001860100 */
[----:B0-----:R-:W-:-:S12]  /*10550*/  ENDCOLLECTIVE ;  /* 0x000000000000791b */ /* 0x001fd80003800000 */
.L_x_847:
[----:B------:R-:W-:Y:S05]  /*10560*/  BSYNC B0 ;  /* 0x0000000000007941 */ /* 0x000fea0003800000 */
.L_x_846:
[----:B------:R-:W-:Y:S05]  /*10570*/  BRA `(.L_x_848) ;  /* 0xffffffb400587947 */ /* 0x000fea000383ffff */
.L_x_733:
[----:B------:R-:W-:Y:S01]  /*10580*/  BSSY B0, `(.L_x_849) ;  /* 0x0000006000007945 */ /* 0x000fe20003800000 */
[----:B------:R-:W-:Y:S01]  /*10590*/  PLOP3.LUT P3, PT, P3, PT, PT, 0x8, 0x80 ;  /* 0x000000000080781c */ /* 0x000fe20001f6e170 */
[----:B------:R-:W-:-:S12]  /*105a0*/  IMAD.MOV.U32 R32, RZ, RZ, -0x1 ;  /* 0xffffffffff207424 */ /* 0x000fd800078e00ff */
[----:B0-----:R-:W-:Y:S05]  /*105b0*/  WARPSYNC.COLLECTIVE R32, `(.L_x_850) ;  /* 0x0000000020087348 */ /* 0x001fea0003c00000 */
[----:B------:R-:W-:Y:S01]  /*105c0*/  VOTE.ANY R32, PT, P3 ;  /* 0x0000000000207806 */ /* 0x000fe200018e0100 */
[----:B0-----:R-:W-:Y:S06]  /*105d0*/  ENDCOLLECTIVE ;  /* 0x000000000000791b */ /* 0x001fec0003800000 */
.L_x_850:
[----:B------:R-:W-:Y:S05]  /*105e0*/  BSYNC B0 ;  /* 0x0000000000007941 */ /* 0x000fea0003800000 */
.L_x_849:
        /* <DEDUP_REMOVED lines=13> */
.L_x_851:
[----:B------:R-:W-:Y:S01]  /*106c0*/  ISETP.GT.AND P5, PT, R110, R33, PT ;  /* 0x000000216e00720c */ /* 0x000fe20003fa4270 */
[----:B------:R-:W-:Y:S02]  /*106d0*/  VIADD R110, R101, 0x10 ;  /* 0x00000010656e7836 */ /* 0x000fe40000000000 */
[----:B------:R-:W-:Y:S02]  /*106e0*/  IMAD.MOV.U32 R35, RZ, RZ, R31 ;  /* 0x000000ffff237224 */ /* 0x000fe400078e001f */
[----:B------:R-:W-:-:S08]  /*106f0*/  IMAD.MOV.U32 R103, RZ, RZ, R36 ;  /* 0x000000ffff677224 */ /* 0x000fd000078e0024 */
[----:B------:R-:W-:Y:S05]  /*10700*/  WARPSYNC.COLLECTIVE R32, `(.L_x_852) ;  /* 0x0000000020087348 */ /* 0x000fea0003c00000 */
[----:B------:R0:W1:Y:S02]  /*10710*/  SHFL.DOWN P3, R36, R35, R34, R33 ;  /* 0x0800002223247389 */ /* 0x0000640000060021 */
[----:B01----:R-:W-:Y:S05]  /*10720*/  ENDCOLLECTIVE ;  /* 0x000000000000791b */ /* 0x003fea0003800000 */
.L_x_852:
        /* <DEDUP_REMOVED lines=10> */
.L_x_853:
[----:B------:R-:W-:Y:S02]  /*107d0*/  IMAD.MOV.U32 R35, RZ, RZ, R109 ;  /* 0x000000ffff237224 */ /* 0x000fe400078e006d */
[----:B------:R-:W-:-:S07]  /*107e0*/  IMAD.MOV.U32 R103, RZ, RZ, R36 ;  /* 0x000000ffff677224 */ /* 0x000fce00078e0024 */
[----:B------:R-:W-:Y:S05]  /*107f0*/  WARPSYNC.COLLECTIVE R32, `(.L_x_854) ;  /* 0x0000000020087348 */ /* 0x000fea0003c00000 */
[----:B------:R0:W1:Y:S02]  /*10800*/  SHFL.DOWN P3, R36, R35, R34, R33 ;  /* 0x0800002223247389 */ /* 0x0000640000060021 */
[----:B01----:R-:W-:Y:S05]  /*10810*/  ENDCOLLECTIVE ;  /* 0x000000000000791b */ /* 0x003fea0003800000 */
.L_x_854:
        /* <DEDUP_REMOVED lines=11> */
.L_x_855:
[----:B------:R-:W-:Y:S02]  /*108d0*/  IMAD.MOV.U32 R35, RZ, RZ, R107 ;  /* 0x000000ffff237224 */ /* 0x000fe400078e006b */
[----:B------:R-:W-:-:S07]  /*108e0*/  IMAD.MOV.U32 R30, RZ, RZ, R36 ;  /* 0x000000ffff1e7224 */ /* 0x000fce00078e0024 */
[----:B------:R-:W-:Y:S05]  /*108f0*/  WARPSYNC.COLLECTIVE R32, `(.L_x_856) ;  /* 0x0000000020087348 */ /* 0x000fea0003c00000 */
[----:B------:R0:W1:Y:S02]  /*10900*/  SHFL.DOWN P3, R36, R35, R34, R33 ;  /* 0x0800002223247389 */ /* 0x0000640000060021 */
[----:B01----:R-:W-:Y:S05]  /*10910*/  ENDCOLLECTIVE ;  /* 0x000000000000791b */ /* 0x003fea0003800000 */
.L_x_856:
        /* <DEDUP_REMOVED lines=10> */
.L_x_857:
[----:B------:R-:W-:Y:S02]  /*109c0*/  IMAD.MOV.U32 R35, RZ, RZ, R109 ;  /* 0x000000ffff237224 */ /* 0x000fe400078e006d */
[----:B------:R-:W-:-:S07]  /*109d0*/  IMAD.MOV.U32 R30, RZ, RZ, R36 ;  /* 0x000000ffff1e7224 */ /* 0x000fce00078e0024 */
[----:B------:R-:W-:Y:S05]  /*109e0*/  WARPSYNC.COLLECTIVE R32, `(.L_x_858) ;  /* 0x0000000020087348 */ /* 0x000fea0003c00000 */
[----:B------:R0:W1:Y:S02]  /*109f0*/  SHFL.DOWN P3, R36, R35, R34, R33 ;  /* 0x0800002223247389 */ /* 0x0000640000060021 */
[----:B01----:R-:W-:Y:S05]  /*10a00*/  ENDCOLLECTIVE ;  /* 0x000000000000791b */ /* 0x003fea0003800000 */
.L_x_858:
        /* <DEDUP_REMOVED lines=9> */
.L_x_859:
[----:B------:R-:W-:Y:S02]  /*10aa0*/  IMAD.MOV.U32 R35, RZ, RZ, R113 ;  /* 0x000000ffff237224 */ /* 0x000fe400078e0071 */
[----:B------:R-:W-:-:S07]  /*10ab0*/  IMAD.MOV.U32 R30, RZ, RZ, R36 ;  /* 0x000000ffff1e7224 */ /* 0x000fce00078e0024 */
[----:B------:R-:W-:Y:S05]  /*10ac0*/  WARPSYNC.COLLECTIVE R32, `(.L_x_860) ;  /* 0x0000000020087348 */ /* 0x000fea0003c00000 */
[----:B------:R0:W1:Y:S02]  /*10ad0*/  SHFL.DOWN P3, R36, R35, R34, R33 ;  /* 0x0800002223247389 */ /* 0x0000640000060021 */
[----:B01----:R-:W-:Y:S05]  /*10ae0*/  ENDCOLLECTIVE ;  /* 0x000000000000791b */ /* 0x003fea0003800000 */
.L_x_860:
        /* <DEDUP_REMOVED lines=15> */
.L_x_861:
[----:B------:R-:W-:Y:S05]  /*10be0*/  BRA `(.L_x_862) ;  /* 0xffffffb000a47947 */ /* 0x000fea000383ffff */
.L_x_735:
[----:B------:R-:W-:Y:S01]  /*10bf0*/  BSSY B0, `(.L_x_863) ;  /* 0x0000006000007945 */ /* 0x000fe20003800000 */
[----:B------:R-:W-:Y:S01]  /*10c00*/  PLOP3.LUT P3, PT, P3, PT, PT, 0x8, 0x80 ;  /* 0x000000000080781c */ /* 0x000fe20001f6e170 */
[----:B------:R-:W-:-:S12]  /*10c10*/  IMAD.MOV.U32 R32, RZ, RZ, -0x1 ;  /* 0xffffffffff207424 */ /* 0x000fd800078e00ff */
[----:B0-----:R-:W-:Y:S05]  /*10c20*/  WARPSYNC.COLLECTIVE R32, `(.L_x_864) ;  /* 0x0000000020087348 */ /* 0x001fea0003c00000 */
[----:B------:R-:W-:Y:S01]  /*10c30*/  VOTE.ANY P3, P3 ;  /* 0x0000000000ff7806 */ /* 0x000fe20001860100 */
[----:B0-----:R-:W-:-:S12]  /*10c40*/  ENDCOLLECTIVE ;  /* 0x000000000000791b */ /* 0x001fd80003800000 */
.L_x_864:
[----:B------:R-:W-:Y:S05]  /*10c50*/  BSYNC B0 ;  /* 0x0000000000007941 */ /* 0x000fea0003800000 */
.L_x_863:
[----:B------:R-:W-:Y:S05]  /*10c60*/  BRA `(.L_x_865) ;  /* 0xffffffb000b07947 */ /* 0x000fea000383ffff */
.L_x_739:
[----:B------:R-:W-:Y:S01]  /*10c70*/  BSSY B0, `(.L_x_866) ;  /* 0x0000006000007945 */ /* 0x000fe20003800000 */
[----:B------:R-:W-:Y:S01]  /*10c80*/  PLOP3.LUT P3, PT, P3, PT, PT, 0x8, 0x80 ;  /* 0x000000000080781c */ /* 0x000fe20001f6e170 */
[----:B------:R-:W-:-:S12]  /*10c90*/  IMAD.MOV.U32 R32, RZ, RZ, -0x1 ;  /* 0xffffffffff207424 */ /* 0x000fd800078e00ff */
[----:B0-----:R-:W-:Y:S05]  /*10ca0*/  WARPSYNC.COLLECTIVE R32, `(.L_x_867) ;  /* 0x0000000020087348 */ /* 0x001fea0003c00000 */
[----:B------:R-:W-:Y:S01]  /*10cb0*/  VOTE.ANY P3, P3 ;  /* 0x0000000000ff7806 */ /* 0x000fe20001860100 */
[----:B0-----:R-:W-:-:S12]  /*10cc0*/  ENDCOLLECTIVE ;  /* 0x000000000000791b */ /* 0x001fd80003800000 */
.L_x_867:
[----:B------:R-:W-:Y:S05]  /*10cd0*/  BSYNC B0 ;  /* 0x0000000000007941 */ /* 0x000fea0003800000 */
.L_x_866:
[----:B------:R-:W-:Y:S05]  /*10ce0*/  BRA `(.L_x_868) ;  /* 0xffffffb000c87947 */ /* 0x000fea000383ffff */
.L_x_741:
[----:B------:R-:W-:Y:S01]  /*10cf0*/  BSSY B0, `(.L_x_869) ;  /* 0x0000006000007945 */ /* 0x000fe20003800000 */
[----:B------:R-:W-:Y:S01]  /*10d00*/  PLOP3.LUT P3, PT, P3, PT, PT, 0x8, 0x80 ;  /* 0x000000000080781c */ /* 0x000fe20001f6e170 */
[----:B------:R-:W-:-:S12]  /*10d10*/  IMAD.MOV.U32 R32, RZ, RZ, -0x1 ;  /* 0xffffffffff207424 */ /* 0x000fd800078e00ff */
[----:B0-----:R-:W-:Y:S05]  /*10d20*/  WARPSYNC.COLLECTIVE R32, `(.L_x_870) ;  /* 0x0000000020087348 */ /* 0x001fea0003c00000 */
[----:B------:R-:W-:Y:S01]  /*10d30*/  VOTE.ANY R32, PT, P3 ;  /* 0x0000000000207806 */ /* 0x000fe200018e0100 */
[----:B0-----:R-:W-:Y:S06]  /*10d40*/  ENDCOLLECTIVE ;  /* 0x000000000000791b */ /* 0x001fec0003800000 */
.L_x_870:
[----:B------:R-:W-:Y:S05]  /*10d50*/  BSYNC B0 ;  /* 0x0000000000007941 */ /* 0x000fea0003800000 */
.L_x_869:
        /* <DEDUP_REMOVED lines=11> */
.L_x_871:
[----:B------:R-:W-:Y:S01]  /*10e10*/  ISETP.GT.AND P5, PT, R106, R33, PT ;  /* 0x000000216a00720c */ /* 0x000fe20003fa4270 */
[----:B------:R-:W-:Y:S02]  /*10e20*/  IMAD.MOV.U32 R35, RZ, RZ, R31 ;  /* 0x000000ffff237224 */ /* 0x000fe400078e001f */
[----:B------:R-:W-:-:S10]  /*10e30*/  IMAD.MOV.U32 R100, RZ, RZ, R36 ;  /* 0x000000ffff647224 */ /* 0x000fd400078e0024 */
[----:B------:R-:W-:Y:S05]  /*10e40*/  WARPSYNC.COLLECTIVE R32, `(.L_x_872) ;  /* 0x0000000020087348 */ /* 0x000fea0003c00000 */
[----:B------:R0:W1:Y:S02]  /*10e50*/  SHFL.DOWN P3, R36, R35, R34, R33 ;  /* 0x0800002223247389 */ /* 0x0000640000060021 */
[----:B01----:R-:W-:Y:S05]  /*10e60*/  ENDCOLLECTIVE ;  /* 0x000000000000791b */ /* 0x003fea0003800000 */
.L_x_872:
        /* <DEDUP_REMOVED lines=10> */
.L_x_873:
[----:B------:R-:W-:Y:S01]  /*10f10*/  IMAD.MOV.U32 R35, RZ, RZ, R114 ;  /* 0x000000ffff237224 */ /* 0x000fe200078e0072 */
[----:B------:R-:W-:-:S04]  /*10f20*/  SEL R36, R36, RZ, !P5 ;  /* 0x000000ff24247207 */ /* 0x000fc80006800000 */
[----:B------:R-:W-:-:S13]  /*10f30*/  IADD3 R116, P6, PT, R36, R113, RZ ;  /* 0x0000007124747210 */ /* 0x000fda0007fde0ff */
[----:B------:R-:W-:Y:S05]  /*10f40*/  WARPSYNC.COLLECTIVE R32, `(.L_x_874) ;  /* 0x0000000020087348 */ /* 0x000fea0003c00000 */
[----:B------:R0:W1:Y:S02]  /*10f50*/  SHFL.DOWN P3, R36, R35, R34, R33 ;  /* 0x0800002223247389 */ /* 0x0000640000060021 */
[----:B01----:R-:W-:Y:S05]  /*10f60*/  ENDCOLLECTIVE ;  /* 0x000000000000791b */ /* 0x003fea0003800000 */
.L_x_874:
[----:B------:R-:W-:Y:S02]  /*10f70*/  IMAD.MOV.U32 R35, RZ, RZ, R116 ;  /* 0x000000ffff237224 */ /* 0x000fe400078e0074 */
[----:B------:R-:W-:Y:S02]  /*10f80*/  IMAD.MOV.U32 R34, RZ, RZ, 0x4 ;  /* 0x00000004ff227424 */ /* 0x000fe400078e00ff */
[----:B------:R-:W-:-:S07]  /*10f90*/  IMAD.MOV.U32 R100, RZ, RZ, R36 ;  /* 0x000000ffff647224 */ /* 0x000fce00078e0024 */
[----:B------:R-:W-:Y:S05]  /*10fa0*/  WARPSYNC.COLLECTIVE R32, `(.L_x_875) ;  /* 0x0000000020087348 */ /* 0x000fea0003c00000 */
[----:B------:R0:W1:Y:S02]  /*10fb0*/  SHFL.DOWN P3, R36, R35, R34, R33 ;  /* 0x0800002223247389 */ /* 0x0000640000060021 */
[----:B01----:R-:W-:Y:S05]  /*10fc0*/  ENDCOLLECTIVE ;  /* 0x000000000000791b */ /* 0x003fea0003800000 */
.L_x_875:
        /* <DEDUP_REMOVED lines=8> */
.L_x_876:
[----:B------:R-:W-:-:S05]  /*11050*/  IADD3 R31, P6, PT, R31, R116, RZ ;  /* 0x000000741f1f7210 */ /* 0x000fca0007fde0ff */
[----:B------:R-:W-:Y:S02]  /*11060*/  IMAD.MOV.U32 R35, RZ, RZ, R31 ;  /* 0x000000ffff237224 */ /* 0x000fe400078e001f */
[----:B------:R-:W-:Y:S02]  /*11070*/  IMAD.MOV.U32 R34, RZ, RZ, 0x8 ;  /* 0x00000008ff227424 */ /* 0x000fe400078e00ff */
[----:B------:R-:W-:-:S07]  /*11080*/  IMAD.MOV.U32 R30, RZ, RZ, R36 ;  /* 0x000000ffff1e7224 */ /* 0x000fce00078e0024 */
[----:B------:R-:W-:Y:S05]  /*11090*/  WARPSYNC.COLLECTIVE R32, `(.L_x_877) ;  /* 0x0000000020087348 */ /* 0x000fea0003c00000 */
[----:B------:R0:W1:Y:S02]  /*110a0*/  SHFL.DOWN P3, R36, R35, R34, R33 ;  /* 0x0800002223247389 */ /* 0x0000640000060021 */
[----:B01----:R-:W-:Y:S05]  /*110b0*/  ENDCOLLECTIVE ;  /* 0x000000000000791b */ /* 0x003fea0003800000 */
.L_x_877:
        /* <DEDUP_REMOVED lines=10> */
.L_x_878:
[----:B------:R-:W-:Y:S02]  /*11160*/  IMAD.MOV.U32 R35, RZ, RZ, R100 ;  /* 0x000000ffff237224 */ /* 0x000fe400078e0064 */
[----:B------:R-:W-:Y:S02]  /*11170*/  IMAD.MOV.U32 R34, RZ, RZ, 0x10 ;  /* 0x00000010ff227424 */ /* 0x000fe400078e00ff */
[----:B------:R-:W-:-:S07]  /*11180*/  IMAD.MOV.U32 R30, RZ, RZ, R36 ;  /* 0x000000ffff1e7224 */ /* 0x000fce00078e0024 */
[----:B------:R-:W-:Y:S05]  /*11190*/  WARPSYNC.COLLECTIVE R32, `(.L_x_879) ;  /* 0x0000000020087348 */ /* 0x000fea0003c00000 */
[----:B------:R0:W1:Y:S02]  /*111a0*/  SHFL.DOWN P3, R36, R35, R34, R33 ;  /* 0x0800002223247389 */ /* 0x0000640000060021 */
[----:B01----:R-:W-:Y:S05]  /*111b0*/  ENDCOLLECTIVE ;  /* 0x000000000000791b */ /* 0x003fea0003800000 */
.L_x_879:
[----:B------:R-:W-:-:S05]  /*111c0*/  SEL R113, R30, RZ, !P5 ;  /* 0x000000ff1e717207 */ /* 0x000fca0006800000 */
[----:B------:R-:W-:-:S04]  /*111d0*/  IMAD.X R113, R113, 0x1, R114, P6 ;  /* 0x0000000171717824 */ /* 0x000fc800030e0672 */
[----:B------:R-:W-:Y:S02]  /*111e0*/  IMAD.MOV.U32 R35, RZ, RZ, R113 ;  /* 0x000000ffff237224 */ /* 0x000fe400078e0071 */
[----:B------:R-:W-:-:S07]  /*111f0*/  IMAD.MOV.U32 R30, RZ, RZ, R36 ;  /* 0x000000ffff1e7224 */ /* 0x000fce00078e0024 */
[----:B------:R-:W-:Y:S05]  /*11200*/  WARPSYNC.COLLECTIVE R32, `(.L_x_880) ;  /* 0x0000000020087348 */ /* 0x000fea0003c00000 */
[----:B------:R0:W1:Y:S02]  /*11210*/  SHFL.DOWN P3, R36, R35, R34, R33 ;  /* 0x0800002223247389 */ /* 0x0000640000060021 */
[----:B01----:R-:W-:Y:S05]  /*11220*/  ENDCOLLECTIVE ;  /* 0x000000000000791b */ /* 0x003fea0003800000 */
.L_x_880:
        /* <DEDUP_REMOVED lines=10> */
.L_x_881:
[----:B------:R-:W-:Y:S05]  /*112d0*/  BRA `(.L_x_882) ;  /* 0xffffffb000147947 */ /* 0x000fea000383ffff */
.L_x_883:
        /* <DEDUP_REMOVED lines=10> */
.L_x_1625:


//--------------------- .text._ZN6thrust24THRUST_300001_SM_1000_NS8cuda_cub4core6detail13_kernel_agentINS1_16__set_operations10SetOpAgentINS0_6detail15normal_iteratorINS0_10device_ptrIiEEEESB_SB_SB_SB_SB_iN4cuda3std3__44lessIiEENS5_31serial_set_symmetric_differenceENSE_17integral_constantIbLb1EEEEEJSB_SB_SB_SB_iiSB_SB_SG_SH_PNSE_4pairIiiEEPmN3cub18CUB_300001_SM_100013ScanTileStateIiLb1EEEEEEvDpT0_ --------------------------
	.section	.text._ZN6thrust24THRUST_300001_SM_1000_NS8cuda_cub4core6detail13_kernel_agentINS1_16__set_operations10SetOpAgentINS0_6detail15normal_iteratorINS0_10device_ptrIiEEEESB_SB_SB_SB_SB_iN4cuda3std3__44lessIiEENS5_31serial_set_symmetric_differenceENSE_17integral_constantIbLb1EEEEEJSB_SB_SB_SB_iiSB_SB_SG_SH_PNSE_4pairIiiEEPmN3cub18CUB_300001_SM_100013ScanTileStateIiLb1EEEEEEvDpT0_,"ax",@progbits
	.align	128
        .global         _ZN6thrust24THRUST_300001_SM_1000_NS8cuda_cub4core6detail13_kernel_agentINS1_16__set_operations10SetOpAgentINS0_6detail15normal_iteratorINS0_10device_ptrIiEEEESB_SB_SB_SB_SB_iN4cuda3std3__44lessIiEENS5_31serial_set_symmetric_differenceENSE_17integral_constantIbLb1EEEEEJSB_SB_SB_SB_iiSB_SB_SG_SH_PNSE_4pairIiiEEPmN3cub18CUB_300001_SM_100013ScanTileStateIiLb1EEEEEEvDpT0_
        .type           _ZN6thrust24THRUST_300001_SM_1000_NS8cuda_cub4core6detail13_kernel_agentINS1_16__set_operations10SetOpAgentINS0_6detail15normal_iteratorINS0_10device_ptrIiEEEESB_SB_SB_SB_SB_iN4cuda3std3__44lessIiEENS5_31serial_set_symmetric_differenceENSE_17integral_constantIbLb1EEEEEJSB_SB_SB_SB_iiSB_SB_SG_SH_PNSE_4pairIiiEEPmN3cub18CUB_300001_SM_100013ScanTileStateIiLb1EEEEEEvDpT0_,@function
        .size           _ZN6thrust24THRUST_300001_SM_1000_NS8cuda_cub4core6detail13_kernel_agentINS1_16__set_operations10SetOpAgentINS0_6detail15normal_iteratorINS0_10device_ptrIiEEEESB_SB_SB_SB_SB_iN4cuda3std3__44lessIiEENS5_31serial_set_symmetric_differenceENSE_17integral_constantIbLb1EEEEEJSB_SB_SB_SB_iiSB_SB_SG_SH_PNSE_4pairIiiEEPmN3cub18CUB_300001_SM_100013ScanTileStateIiLb1EEEEEEvDpT0_,(.L_x_1626 - _ZN6thrust24THRUST_300001_SM_1000_NS8cuda_cub4core6detail13_kernel_agentINS1_16__set_operations10SetOpAgentINS0_6detail15normal_iteratorINS0_10device_ptrIiEEEESB_SB_SB_SB_SB_iN4cuda3std3__44lessIiEENS5_31serial_set_symmetric_differenceENSE_17integral_constantIbLb1EEEEEJSB_SB_SB_SB_iiSB_SB_SG_SH_PNSE_4pairIiiEEPmN3cub18CUB_300001_SM_100013ScanTileStateIiLb1EEEEEEvDpT0_)
        .other          _ZN6thrust24THRUST_300001_SM_1000_NS8cuda_cub4core6detail13_kernel_agentINS1_16__set_operations10SetOpAgentINS0_6detail15normal_iteratorINS0_10device_ptrIiEEEESB_SB_SB_SB_SB_iN4cuda3std3__44lessIiEENS5_31serial_set_symmetric_differenceENSE_17integral_constantIbLb1EEEEEJSB_SB_SB_SB_iiSB_SB_SG_SH_PNSE_4pairIiiEEPmN3cub18CUB_300001_SM_100013ScanTileStateIiLb1EEEEEEvDpT0_,@"STO_CUDA_ENTRY STV_DEFAULT"
_ZN6thrust24THRUST_300001_SM_1000_NS8cuda_cub4core6detail13_kernel_agentINS1_16__set_operations10SetOpAgentINS0_6detail15normal_iteratorINS0_10device_ptrIiEEEESB_SB_SB_SB_SB_iN4cuda3std3__44lessIiEENS5_31serial_set_symmetric_differenceENSE_17integral_constantIbLb1EEEEEJSB_SB_SB_SB_iiSB_SB_SG_SH_PNSE_4pairIiiEEPmN3cub18CUB_300001_SM_100013ScanTileStateIiLb1EEEEEEvDpT0_:
.text._ZN6thrust24THRUST_300001_SM_1000_NS8cuda_cub4core6detail13_kernel_agentINS1_16__set_operations10SetOpAgentINS0_6detail15normal_iteratorINS0_10device_ptrIiEEEESB_SB_SB_SB_SB_iN4cuda3std3__44lessIiEENS5_31serial_set_symmetric_differenceENSE_17integral_constantIbLb1EEEEEJSB_SB_SB_SB_iiSB_SB_SG_SH_PNSE_4pairIiiEEPmN3cub18CUB_300001_SM_100013ScanTileStateIiLb1EEEEEEvDpT0_:
        /* <DEDUP_REMOVED lines=109> */
.L_x_886:
[----:B------:R-:W-:Y:S05]  /*06d0*/  BSYNC.RECONVERGENT B0 ;  /* 0x0000000000007941 */ /* 0x000fea0003800200 */
.L_x_885:
        /* <DEDUP_REMOVED lines=34> */
.L_x_889:
        /* <DEDUP_REMOVED lines=13> */
.L_x_888:
[----:B------:R-:W-:Y:S05]  /*09d0*/  BSYNC.RECONVERGENT B0 ;  /* 0x0000000000007941 */ /* 0x000fea0003800200 */
.L_x_887:
        /* <DEDUP_REMOVED lines=39> */
.L_x_894:
        /* <DEDUP_REMOVED lines=10> */
.L_x_895:
[----:B------:R-:W-:-:S13]  /*0cf0*/  ISETP.GE.AND P0, PT, R4, R5, PT ;  /* 0x000000050400720c */ /* 0x000fda0003f06270 */
[----:B------:R-:W-:Y:S05]  /*0d00*/  @P0 BREAK.RELIABLE B2 ;  /* 0x0000000000020942 */ /* 0x000fea0003800100 */
[----:B------:R-:W-:Y:S05]  /*0d10*/  @P0 BRA `(.L_x_896) ;  /* 0x0000000000280947 */ /* 0x000fea0003800000 */
[----:B------:R-:W-:Y:S05]  /*0d20*/  BSYNC.RELIABLE B2 ;  /* 0x0000000000027941 */ /* 0x000fea0003800100 */
.L_x_893:
        /* <DEDUP_REMOVED lines=9> */
.L_x_896:
[----:B------:R-:W-:Y:S05]  /*0dc0*/  BSYNC.RECONVERGENT B1 ;  /* 0x0000000000017941 */ /* 0x000fea0003800200 */
.L_x_892:
        /* <DEDUP_REMOVED lines=31> */
.L_x_899:
        /* <DEDUP_REMOVED lines=10> */
.L_x_900:
[----:B------:R-:W-:-:S13]  /*1060*/  ISETP.GE.AND P0, PT, R5, R8, PT ;  /* 0x000000080500720c */ /* 0x000fda0003f06270 */
[----:B------:R-:W-:Y:S05]  /*1070*/  @P0 BREAK.RELIABLE B2 ;  /* 0x0000000000020942 */ /* 0x000fea0003800100 */
[----:B------:R-:W-:Y:S05]  /*1080*/  @P0 BRA `(.L_x_901) ;  /* 0x0000000000280947 */ /* 0x000fea0003800000 */
[----:B------:R-:W-:Y:S05]  /*1090*/  BSYNC.RELIABLE B2 ;  /* 0x0000000000027941 */ /* 0x000fea0003800100 */
.L_x_898:
        /* <DEDUP_REMOVED lines=9> */
.L_x_901:
[----:B------:R-:W-:Y:S05]  /*1130*/  BSYNC.RECONVERGENT B1 ;  /* 0x0000000000017941 */ /* 0x000fea0003800200 */
.L_x_897:
        /* <DEDUP_REMOVED lines=12> */
.L_x_904:
        /* <DEDUP_REMOVED lines=9> */
.L_x_903:
[----:B------:R-:W-:Y:S05]  /*1290*/  BSYNC.RECONVERGENT B1 ;  /* 0x0000000000017941 */ /* 0x000fea0003800200 */
.L_x_902:
        /* <DEDUP_REMOVED lines=8> */
.L_x_891:
[----:B------:R-:W-:Y:S05]  /*1320*/  BSYNC.RECONVERGENT B0 ;  /* 0x0000000000007941 */ /* 0x000fea0003800200 */
.L_x_890:
        /* <DEDUP_REMOVED lines=540> */
.L_x_906:
        /* <DEDUP_REMOVED lines=84> */
.L_x_909:
[----:B------:R-:W-:Y:S05]  /*3a30*/  NANOSLEEP 0x1c2 ;  /* 0x000001c20000795d */ /* 0x000fea0003800000 */
[----:B------:R-:W-:Y:S01]  /*3a40*/  NOP ;  /* 0x0000000000007918 */ /* 0x000fe20000000000 */
.L_x_910:
        /* <DEDUP_REMOVED lines=11> */
.L_x_1085:
[----:B------:R-:W-:Y:S05]  /*3b00*/  @!P3 BRA `(.L_x_912) ;  /* 0x000000000034b947 */ /* 0x000fea0003800000 */
[----:B------:R-:W-:-:S13]  /*3b10*/  ISETP.GT.U32.AND P4, PT, R79, 0x1f3, PT ;  /* 0x000001f34f00780c */ /* 0x000fda0003f84070 */
.L_x_916:
[----:B------:R-:W-:Y:S05]  /*3b20*/  YIELD ;  /* 0x0000000000007946 */ /* 0x000fea0003800000 */
[----:B------:R-:W-:Y:S05]  /*3b30*/  @P4 BRA `(.L_x_913) ;  /* 0x0000000000084947 */ /* 0x000fea0003800000 */
[----:B------:R1:W-:Y:S06]  /*3b40*/  MEMBAR.SC.CTA ;  /* 0x0000000000007992 */ /* 0x0003ec0000000000 */
[----:B-1----:R-:W-:Y:S05]  /*3b50*/  BRA `(.L_x_914) ;  /* 0x0000000000087947 */ /* 0x002fea0003800000 */
.L_x_913:
[----:B------:R-:W-:Y:S05]  /*3b60*/  NANOSLEEP 0x15e ;  /* 0x0000015e0000795d */ /* 0x000fea0003800000 */
[----:B------:R-:W-:Y:S01]  /*3b70*/  NOP ;  /* 0x0000000000007918 */ /* 0x000fe20000000000 */
.L_x_914:
[----:B------:R-:W2:Y:S01]  /*3b80*/  LD.E.64.STRONG.GPU R32, desc[UR6][R64.64+0x100] ;  /* 0x0001000640207980 */ /* 0x000ea2000c10fb00 */
[----:B------:R-:W-:Y:S01]  /*3b90*/  UMOV UR4, 0xffffffff ;  /* 0xffffffff00047882 */ /* 0x000fe20000000000 */
[----:B--2---:R-:W-:Y:S02]  /*3ba0*/  ISETP.NE.AND P3, PT, R32, 0x63, PT ;  /* 0x000000632000780c */ /* 0x004fe40003f65270 */
[----:B------:R-:W-:Y:S11]  /*3bb0*/  BRA.DIV UR4, `(.L_x_915) ;  /* 0x000000b2044c7947 */ /* 0x000ff6000b800000 */
[----:B------:R-:W-:-:S13]  /*3bc0*/  VOTE.ANY P3, !P3 ;  /* 0x0000000000ff7806 */ /* 0x000fda0005860100 */
.L_x_1088:
[----:B------:R-:W-:Y:S05]  /*3bd0*/  @P3 BRA `(.L_x_916) ;  /* 0xfffffffc00d03947 */ /* 0x000fea000383ffff */
.L_x_912:
        /* <DEDUP_REMOVED lines=42> */
.L_x_1097:
[----:B------:R-:W-:Y:S05]  /*3e80*/  @!P3 BRA `(.L_x_918) ;  /* 0x0000000000f4b947 */ /* 0x000fea0003800000 */
[----:B------:R-:W-:-:S07]  /*3e90*/  IMAD.MOV.U32 R87, RZ, RZ, R32 ;  /* 0x000000ffff577224 */ /* 0x000fce00078e0020 */
.L_x_926:
        /* <DEDUP_REMOVED lines=9> */
.L_x_1100:
[----:B------:R-:W-:Y:S05]  /*3f30*/  @!P3 BRA `(.L_x_920) ;  /* 0x000000000038b947 */ /* 0x000fea0003800000 */
.L_x_924:
[----:B------:R-:W-:Y:S05]  /*3f40*/  YIELD ;  /* 0x0000000000007946 */ /* 0x000fea0003800000 */
[----:B------:R-:W1:Y:S02]  /*3f50*/  LDCU UR4, c[0x0][0x370] ;  /* 0x00006e00ff0477ac */ /* 0x000e640008000800 */
[----:B-1----:R-:W-:-:S09]  /*3f60*/  UISETP.GT.U32.AND UP0, UPT, UR4, 0x1f3, UPT ;  /* 0x000001f30400788c */ /* 0x002fd2000bf04070 */
[----:B------:R-:W-:Y:S05]  /*3f70*/  BRA.U UP0, `(.L_x_921) ;  /* 0x0000000100087547 */ /* 0x000fea000b800000 */
[----:B------:R1:W-:Y:S06]  /*3f80*/  MEMBAR.SC.CTA ;  /* 0x0000000000007992 */ /* 0x0003ec0000000000 */
[----:B-1----:R-:W-:Y:S05]  /*3f90*/  BRA `(.L_x_922) ;  /* 0x0000000000087947 */ /* 0x002fea0003800000 */
.L_x_921:
[----:B------:R-:W-:Y:S05]  /*3fa0*/  NANOSLEEP 0x15e ;  /* 0x0000015e0000795d */ /* 0x000fea0003800000 */
[----:B------:R-:W-:Y:S01]  /*3fb0*/  NOP ;  /* 0x0000000000007918 */ /* 0x000fe20000000000 */
.L_x_922:
[----:B------:R-:W2:Y:S01]  /*3fc0*/  LD.E.64.STRONG.GPU R32, desc[UR6][R64.64+-0x100] ;  /* 0xffff000640207980 */ /* 0x000ea2000c10fb00 */
[----:B------:R-:W-:Y:S01]  /*3fd0*/  UMOV UR4, 0xffffffff ;  /* 0xffffffff00047882 */ /* 0x000fe20000000000 */
[----:B--2---:R-:W-:Y:S02]  /*3fe0*/  ISETP.NE.AND P3, PT, R32, 0x63, PT ;  /* 0x000000632000780c */ /* 0x004fe40003f65270 */
[----:B------:R-:W-:Y:S11]  /*3ff0*/  BRA.DIV UR4, `(.L_x_923) ;  /* 0x000000b204947947 */ /* 0x000ff6000b800000 */
[----:B------:R-:W-:-:S13]  /*4000*/  VOTE.ANY P3, !P3 ;  /* 0x0000000000ff7806 */ /* 0x000fda0005860100 */
.L_x_1103:
[----:B------:R-:W-:Y:S05]  /*4010*/  @P3 BRA `(.L_x_924) ;  /* 0xfffffffc00c83947 */ /* 0x000fea000383ffff */
.L_x_920:
        /* <DEDUP_REMOVED lines=35> */
.L_x_1112:
[----:B------:R-:W-:Y:S05]  /*4250*/  @P3 BRA `(.L_x_926) ;  /* 0xfffffffc00103947 */ /* 0x000fea000383ffff */
.L_x_918:
        /* <DEDUP_REMOVED lines=17> */
.L_x_908:
        /* <DEDUP_REMOVED lines=11> */
.L_x_907:
[----:B------:R-:W-:Y:S05]  /*4420*/  BSYNC.RECONVERGENT B0 ;  /* 0x0000000000007941 */ /* 0x000fea0003800200 */
.L_x_905:
        /* <DEDUP_REMOVED lines=142> */
.L_x_931:
        /* <DEDUP_REMOVED lines=10> */
.L_x_930:
[----:B------:R-:W-:Y:S05]  /*4db0*/  BSYNC.RECONVERGENT B1 ;  /* 0x0000000000017941 */ /* 0x000fea0003800200 */
.L_x_929:
        /* <DEDUP_REMOVED lines=18> */
.L_x_934:
        /* <DEDUP_REMOVED lines=44> */
.L_x_933:
[----:B------:R-:W-:Y:S05]  /*51a0*/  BSYNC.RECONVERGENT B1 ;  /* 0x0000000000017941 */ /* 0x000fea0003800200 */
.L_x_932:
        /* <DEDUP_REMOVED lines=27> */
.L_x_936:
[----:B------:R-:W-:Y:S05]  /*5360*/  BSYNC.RECONVERGENT B1 ;  /* 0x0000000000017941 */ /* 0x000fea0003800200 */
.L_x_935:
        /* <DEDUP_REMOVED lines=11> */
.L_x_928:
[----:B------:R-:W-:Y:S05]  /*5420*/  BSYNC.RECONVERGENT B0 ;  /* 0x0000000000007941 */ /* 0x000fea0003800200 */
.L_x_927:
        /* <DEDUP_REMOVED lines=150> */
.L_x_938:
[----:B------:R-:W-:Y:S05]  /*5d90*/  BSYNC.RECONVERGENT B0 ;  /* 0x0000000000007941 */ /* 0x000fea0003800200 */
.L_x_937:
        /* <DEDUP_REMOVED lines=211> */
.L_x_941:
        /* <DEDUP_REMOVED lines=8> */
.L_x_940:
[----:B------:R-:W-:Y:S05]  /*6b50*/  BSYNC.RECONVERGENT B0 ;  /* 0x0000000000007941 */ /* 0x000fea0003800200 */
.L_x_939:
        /* <DEDUP_REMOVED lines=16> */
.L_x_944:
        /* <DEDUP_REMOVED lines=44> */
.L_x_943:
[----:B------:R-:W-:Y:S05]  /*6f20*/  BSYNC.RECONVERGENT B0 ;  /* 0x0000000000007941 */ /* 0x000fea0003800200 */
.L_x_942:
        /* <DEDUP_REMOVED lines=27> */
.L_x_946:
[----:B------:R-:W-:Y:S05]  /*70e0*/  BSYNC.RECONVERGENT B0 ;  /* 0x0000000000007941 */ /* 0x000fea0003800200 */
.L_x_945:
        /* <DEDUP_REMOVED lines=12> */
.L_x_884:
        /* <DEDUP_REMOVED lines=28> */
.L_x_948:
[----:B------:R-:W-:Y:S05]  /*7370*/  BSYNC.RECONVERGENT B0 ;  /* 0x0000000000007941 */ /* 0x000fea0003800200 */
.L_x_947:
        /* <DEDUP_REMOVED lines=21> */
.L_x_950:
[----:B------:R-:W-:Y:S05]  /*74d0*/  BSYNC.RECONVERGENT B0 ;  /* 0x0000000000007941 */ /* 0x000fea0003800200 */
.L_x_949:
[----:B------:R-:W-:Y:S04]  /*74e0*/  BSSY.RECONVERGENT B0, `(.L_x_951) ;  /* 0x0000005000007945 */ /* 0x000fe80003800200 */
[----:B------:R-:W-:Y:S05]  /*74f0*/  @P2 BRA `(.L_x_952) ;  /* 0x00000000000c2947 */ /* 0x000fea0003800000 */
[----:B------:R-:W-:-:S13]  /*7500*/  ISETP.GE.AND P1, PT, R11, R0, PT ;  /* 0x000000000b00720c */ /* 0x000fda0003f26270 */
[----:B------:R1:W5:Y:S04]  /*7510*/  @P1 LDG.E R10, desc[UR6][R8.64+0x1000] ;  /* 0x00100006080a1981 */ /* 0x000368000c1e1900 */
[----:B------:R1:W5:Y:S02]  /*7520*/  @!P1 LDG.E R10, desc[UR6][R6.64+0x1000] ;  /* 0x00100006060a9981 */ /* 0x000364000c1e1900 */
.L_x_952:
[----:B------:R-:W-:Y:S05]  /*7530*/  BSYNC.RECONVERGENT B0 ;  /* 0x0000000000007941 */ /* 0x000fea0003800200 */
.L_x_951:
[----:B------:R-:W-:Y:S04]  /*7540*/  BSSY.RECONVERGENT B0, `(.L_x_953) ;  /* 0x0000005000007945 */ /* 0x000fe80003800200 */
[----:B------:R-:W-:Y:S05]  /*7550*/  @P3 BRA `(.L_x_954) ;  /* 0x00000000000c3947 */ /* 0x000fea0003800000 */
[----:B------:R-:W-:-:S13]  /*7560*/  ISETP.GE.AND P1, PT, R15, R0, PT ;  /* 0x000000000f00720c */ /* 0x000fda0003f26270 */
[----:B------:R2:W5:Y:S04]  /*7570*/  @P1 LDG.E R11, desc[UR6][R8.64+0x1800] ;  /* 0x00180006080b1981 */ /* 0x000568000c1e1900 */
[----:B------:R2:W5:Y:S02]  /*7580*/  @!P1 LDG.E R11, desc[UR6][R6.64+0x1800] ;  /* 0x00180006060b9981 */ /* 0x000564000c1e1900 */
.L_x_954:
[----:B------:R-:W-:Y:S05]  /*7590*/  BSYNC.RECONVERGENT B0 ;  /* 0x0000000000007941 */ /* 0x000fea0003800200 */
.L_x_953:
[----:B------:R-:W-:Y:S04]  /*75a0*/  BSSY.RECONVERGENT B0, `(.L_x_955) ;  /* 0x0000005000007945 */ /* 0x000fe80003800200 */
[----:B------:R-:W-:Y:S05]  /*75b0*/  @P0 BRA `(.L_x_956) ;  /* 0x00000000000c0947 */ /* 0x000fea0003800000 */
[----:B------:R-:W-:-:S13]  /*75c0*/  ISETP.GE.AND P0, PT, R17, R0, PT ;  /* 0x000000001100720c */ /* 0x000fda0003f06270 */
[----:B------:R3:W5:Y:S04]  /*75d0*/  @P0 LDG.E R12, desc[UR6][R8.64+0x2000] ;  /* 0x00200006080c0981 */ /* 0x000768000c1e1900 */
[----:B------:R3:W5:Y:S02]  /*75e0*/  @!P0 LDG.E R12, desc[UR6][R6.64+0x2000] ;  /* 0x00200006060c8981 */ /* 0x000764000c1e1900 */
.L_x_956:
[----:B------:R-:W-:Y:S05]  /*75f0*/  BSYNC.RECONVERGENT B0 ;  /* 0x0000000000007941 */ /* 0x000fea0003800200 */
.L_x_955:
        /* <DEDUP_REMOVED lines=19> */
.L_x_958:
[----:B------:R-:W-:Y:S05]  /*7730*/  BSYNC.RECONVERGENT B0 ;  /* 0x0000000000007941 */ /* 0x000fea0003800200 */
.L_x_957:
[----:B------:R-:W-:Y:S04]  /*7740*/  BSSY.RECONVERGENT B0, `(.L_x_959) ;  /* 0x0000005000007945 */ /* 0x000fe80003800200 */
[----:B------:R-:W-:Y:S05]  /*7750*/  @P0 BRA `(.L_x_960) ;  /* 0x00000000000c0947 */ /* 0x000fea0003800000 */
[----:B------:R-:W-:-:S13]  /*7760*/  ISETP.GE.AND P0, PT, R21, R0, PT ;  /* 0x000000001500720c */ /* 0x000fda0003f06270 */
[----:B------:R0:W5:Y:S04]  /*7770*/  @P0 LDG.E R14, desc[UR6][R8.64+0x3000] ;  /* 0x00300006080e0981 */ /* 0x000168000c1e1900 */
[----:B------:R0:W5:Y:S02]  /*7780*/  @!P0 LDG.E R14, desc[UR6][R6.64+0x3000] ;  /* 0x00300006060e8981 */ /* 0x000164000c1e1900 */
.L_x_960:
[----:B------:R-:W-:Y:S05]  /*7790*/  BSYNC.RECONVERGENT B0 ;  /* 0x0000000000007941 */ /* 0x000fea0003800200 */
.L_x_959:
[----:B------:R-:W-:Y:S04]  /*77a0*/  BSSY.RECONVERGENT B0, `(.L_x_961) ;  /* 0x0000005000007945 */ /* 0x000fe80003800200 */
[----:B------:R-:W-:Y:S05]  /*77b0*/  @P1 BRA `(.L_x_962) ;  /* 0x00000000000c1947 */ /* 0x000fea0003800000 */
[----:B------:R-:W-:-:S13]  /*77c0*/  ISETP.GE.AND P0, PT, R15, R0, PT ;  /* 0x000000000f00720c */ /* 0x000fda0003f06270 */
[----:B------:R0:W5:Y:S04]  /*77d0*/  @P0 LDG.E R15, desc[UR6][R8.64+0x3800] ;  /* 0x00380006080f0981 */ /* 0x000168000c1e1900 */
[----:B------:R0:W5:Y:S02]  /*77e0*/  @!P0 LDG.E R15, desc[UR6][R6.64+0x3800] ;  /* 0x00380006060f8981 */ /* 0x000164000c1e1900 */
.L_x_962:
[----:B------:R-:W-:Y:S05]  /*77f0*/  BSYNC.RECONVERGENT B0 ;  /* 0x0000000000007941 */ /* 0x000fea0003800200 */
.L_x_961:
[----:B------:R-:W-:Y:S04]  /*7800*/  BSSY.RECONVERGENT B0, `(.L_x_963) ;  /* 0x0000005000007945 */ /* 0x000fe80003800200 */
[----:B------:R-:W-:Y:S05]  /*7810*/  @P2 BRA `(.L_x_964) ;  /* 0x00000000000c2947 */ /* 0x000fea0003800000 */
[----:B------:R-:W-:-:S13]  /*7820*/  ISETP.GE.AND P0, PT, R17, R0, PT ;  /* 0x000000001100720c */ /* 0x000fda0003f06270 */
[----:B------:R0:W5:Y:S04]  /*7830*/  @P0 LDG.E R16, desc[UR6][R8.64+0x4000] ;  /* 0x0040000608100981 */ /* 0x000168000c1e1900 */
[----:B------:R0:W5:Y:S02]  /*7840*/  @!P0 LDG.E R16, desc[UR6][R6.64+0x4000] ;  /* 0x0040000606108981 */ /* 0x000164000c1e1900 */
.L_x_964:
[----:B------:R-:W-:Y:S05]  /*7850*/  BSYNC.RECONVERGENT B0 ;  /* 0x0000000000007941 */ /* 0x000fea0003800200 */
.L_x_963:
[----:B------:R-:W-:Y:S04]  /*7860*/  BSSY.RECONVERGENT B0, `(.L_x_965) ;  /* 0x0000005000007945 */ /* 0x000fe80003800200 */
[----:B------:R-:W-:Y:S05]  /*7870*/  @P3 BRA `(.L_x_966) ;  /* 0x00000000000c3947 */ /* 0x000fea0003800000 */
[----:B------:R-:W-:-:S13]  /*7880*/  ISETP.GE.AND P0, PT, R23, R0, PT ;  /* 0x000000001700720c */ /* 0x000fda0003f06270 */
[----:B------:R0:W5:Y:S04]  /*7890*/  @P0 LDG.E R17, desc[UR6][R8.64+0x4800] ;  /* 0x0048000608110981 */ /* 0x000168000c1e1900 */
[----:B------:R0:W5:Y:S02]  /*78a0*/  @!P0 LDG.E R17, desc[UR6][R6.64+0x4800] ;  /* 0x0048000606118981 */ /* 0x000164000c1e1900 */
.L_x_966:
[----:B------:R-:W-:Y:S05]  /*78b0*/  BSYNC.RECONVERGENT B0 ;  /* 0x0000000000007941 */ /* 0x000fea0003800200 */
.L_x_965:
[----:B------:R-:W-:Y:S04]  /*78c0*/  BSSY.RECONVERGENT B0, `(.L_x_967) ;  /* 0x0000005000007945 */ /* 0x000fe80003800200 */
[----:B------:R-:W-:Y:S05]  /*78d0*/  @P4 BRA `(.L_x_968) ;  /* 0x00000000000c4947 */ /* 0x000fea0003800000 */
[----:B------:R-:W-:-:S13]  /*78e0*/  ISETP.GE.AND P0, PT, R25, R0, PT ;  /* 0x000000001900720c */ /* 0x000fda0003f06270 */
[----:B------:R0:W5:Y:S04]  /*78f0*/  @P0 LDG.E R18, desc[UR6][R8.64+0x5000] ;  /* 0x0050000608120981 */ /* 0x000168000c1e1900 */
[----:B------:R0:W5:Y:S02]  /*7900*/  @!P0 LDG.E R18, desc[UR6][R6.64+0x5000] ;  /* 0x0050000606128981 */ /* 0x000164000c1e1900 */
.L_x_968:
[----:B------:R-:W-:Y:S05]  /*7910*/  BSYNC.RECONVERGENT B0 ;  /* 0x0000000000007941 */ /* 0x000fea0003800200 */
.L_x_967:
[----:B------:R-:W-:Y:S04]  /*7920*/  BSSY.RECONVERGENT B0, `(.L_x_969) ;  /* 0x0000005000007945 */ /* 0x000fe80003800200 */
[----:B------:R-:W-:Y:S05]  /*7930*/  @P5 BRA `(.L_x_970) ;  /* 0x00000000000c5947 */ /* 0x000fea0003800000 */
[----:B------:R-:W-:-:S13]  /*7940*/  ISETP.GE.AND P0, PT, R27, R0, PT ;  /* 0x000000001b00720c */ /* 0x000fda0003f06270 */
[----:B------:R0:W5:Y:S04]  /*7950*/  @P0 LDG.E R19, desc[UR6][R8.64+0x5800] ;  /* 0x0058000608130981 */ /* 0x000168000c1e1900 */
[----:B------:R0:W5:Y:S02]  /*7960*/  @!P0 LDG.E R19, desc[UR6][R6.64+0x5800] ;  /* 0x0058000606138981 */ /* 0x000164000c1e1900 */
.L_x_970:
[----:B------:R-:W-:Y:S05]  /*7970*/  BSYNC.RECONVERGENT B0 ;  /* 0x0000000000007941 */ /* 0x000fea0003800200 */
.L_x_969:
        /* <DEDUP_REMOVED lines=17> */
.L_x_972:
[----:B------:R-:W-:Y:S05]  /*7a90*/  BSYNC.RECONVERGENT B0 ;  /* 0x0000000000007941 */ /* 0x000fea0003800200 */
.L_x_971:
[----:B------:R-:W-:Y:S04]  /*7aa0*/  BSSY.RECONVERGENT B0, `(.L_x_973) ;  /* 0x0000005000007945 */ /* 0x000fe80003800200 */
[----:B------:R-:W-:Y:S05]  /*7ab0*/  @P0 BRA `(.L_x_974) ;  /* 0x00000000000c0947 */ /* 0x000fea0003800000 */
[----:B------:R-:W-:-:S13]  /*7ac0*/  ISETP.GE.AND P0, PT, R31, R0, PT ;  /* 0x000000001f00720c */ /* 0x000fda0003f06270 */
[----:B------:R0:W5:Y:S04]  /*7ad0*/  @P0 LDG.E R21, desc[UR6][R8.64+0x6800] ;  /* 0x0068000608150981 */ /* 0x000168000c1e1900 */
[----:B------:R0:W5:Y:S02]  /*7ae0*/  @!P0 LDG.E R21, desc[UR6][R6.64+0x6800] ;  /* 0x0068000606158981 */ /* 0x000164000c1e1900 */
.L_x_974:
[----:B------:R-:W-:Y:S05]  /*7af0*/  BSYNC.RECONVERGENT B0 ;  /* 0x0000000000007941 */ /* 0x000fea0003800200 */
.L_x_973:
[----:B------:R-:W-:Y:S04]  /*7b00*/  BSSY.RECONVERGENT B0, `(.L_x_975) ;  /* 0x0000005000007945 */ /* 0x000fe80003800200 */
[----:B------:R-:W-:Y:S05]  /*7b10*/  @P1 BRA `(.L_x_976) ;  /* 0x00000000000c1947 */ /* 0x000fea0003800000 */
[----:B------:R-:W-:-:S13]  /*7b20*/  ISETP.GE.AND P0, PT, R23, R0, PT ;  /* 0x000000001700720c */ /* 0x000fda0003f06270 */
[----:B------:R0:W5:Y:S04]  /*7b30*/  @P0 LDG.E R22, desc[UR6][R8.64+0x7000] ;  /* 0x0070000608160981 */ /* 0x000168000c1e1900 */
[----:B------:R0:W5:Y:S02]  /*7b40*/  @!P0 LDG.E R22, desc[UR6][R6.64+0x7000] ;  /* 0x0070000606168981 */ /* 0x000164000c1e1900 */
.L_x_976:
[----:B------:R-:W-:Y:S05]  /*7b50*/  BSYNC.RECONVERGENT B0 ;  /* 0x0000000000007941 */ /* 0x000fea0003800200 */
.L_x_975:
[----:B------:R-:W-:Y:S04]  /*7b60*/  BSSY.RECONVERGENT B0, `(.L_x_977) ;  /* 0x0000005000007945 */ /* 0x000fe80003800200 */
[----:B------:R-:W-:Y:S05]  /*7b70*/  @P2 BRA `(.L_x_978) ;  /* 0x00000000000c2947 */ /* 0x000fea0003800000 */
[----:B------:R-:W-:-:S13]  /*7b80*/  ISETP.GE.AND P0, PT, R25, R0, PT ;  /* 0x000000001900720c */ /* 0x000fda0003f06270 */
[----:B------:R0:W5:Y:S04]  /*7b90*/  @P0 LDG.E R23, desc[UR6][R8.64+0x7800] ;  /* 0x0078000608170981 */ /* 0x000168000c1e1900 */
[----:B------:R0:W5:Y:S02]  /*7ba0*/  @!P0 LDG.E R23, desc[UR6][R6.64+0x7800] ;  /* 0x0078000606178981 */ /* 0x000164000c1e1900 */
.L_x_978:
[----:B------:R-:W-:Y:S05]  /*7bb0*/  BSYNC.RECONVERGENT B0 ;  /* 0x0000000000007941 */ /* 0x000fea0003800200 */
.L_x_977:
[----:B------:R-:W-:Y:S04]  /*7bc0*/  BSSY.RECONVERGENT B0, `(.L_x_979) ;  /* 0x0000005000007945 */ /* 0x000fe80003800200 */
[----:B------:R-:W-:Y:S05]  /*7bd0*/  @P3 BRA `(.L_x_980) ;  /* 0x00000000000c3947 */ /* 0x000fea0003800000 */
[----:B------:R-:W-:-:S13]  /*7be0*/  ISETP.GE.AND P0, PT, R27, R0, PT ;  /* 0x000000001b00720c */ /* 0x000fda0003f06270 */
[----:B------:R0:W5:Y:S04]  /*7bf0*/  @P0 LDG.E R24, desc[UR6][R8.64+0x8000] ;  /* 0x0080000608180981 */ /* 0x000168000c1e1900 */
[----:B------:R0:W5:Y:S02]  /*7c00*/  @!P0 LDG.E R24, desc[UR6][R6.64+0x8000] ;  /* 0x0080000606188981 */ /* 0x000164000c1e1900 */
.L_x_980:
[----:B------:R-:W-:Y:S05]  /*7c10*/  BSYNC.RECONVERGENT B0 ;  /* 0x0000000000007941 */ /* 0x000fea0003800200 */
.L_x_979:
[----:B------:R-:W-:Y:S04]  /*7c20*/  BSSY.RECONVERGENT B0, `(.L_x_981) ;  /* 0x0000005000007945 */ /* 0x000fe80003800200 */
[----:B------:R-:W-:Y:S05]  /*7c30*/  @P4 BRA `(.L_x_982) ;  /* 0x00000000000c4947 */ /* 0x000fea0003800000 */
[----:B------:R-:W-:-:S13]  /*7c40*/  ISETP.GE.AND P0, PT, R35, R0, PT ;  /* 0x000000002300720c */ /* 0x000fda0003f06270 */
[----:B------:R0:W5:Y:S04]  /*7c50*/  @P0 LDG.E R25, desc[UR6][R8.64+0x8800] ;  /* 0x0088000608190981 */ /* 0x000168000c1e1900 */
[----:B------:R0:W5:Y:S02]  /*7c60*/  @!P0 LDG.E R25, desc[UR6][R6.64+0x8800] ;  /* 0x0088000606198981 */ /* 0x000164000c1e1900 */
.L_x_982:
[----:B------:R-:W-:Y:S05]  /*7c70*/  BSYNC.RECONVERGENT B0 ;  /* 0x0000000000007941 */ /* 0x000fea0003800200 */
.L_x_981:
[----:B------:R-:W-:Y:S04]  /*7c80*/  BSSY.RECONVERGENT B0, `(.L_x_983) ;  /* 0x0000005000007945 */ /* 0x000fe80003800200 */
[----:B------:R-:W-:Y:S05]  /*7c90*/  @P5 BRA `(.L_x_984) ;  /* 0x00000000000c5947 */ /* 0x000fea0003800000 */
[----:B------:R-:W-:-:S13]  /*7ca0*/  ISETP.GE.AND P0, PT, R37, R0, PT ;  /* 0x000000002500720c */ /* 0x000fda0003f06270 */
[----:B------:R0:W5:Y:S04]  /*7cb0*/  @P0 LDG.E R26, desc[UR6][R8.64+0x9000] ;  /* 0x00900006081a0981 */ /* 0x000168000c1e1900 */
[----:B------:R0:W5:Y:S02]  /*7cc0*/  @!P0 LDG.E R26, desc[UR6][R6.64+0x9000] ;  /* 0x00900006061a8981 */ /* 0x000164000c1e1900 */
.L_x_984:
[----:B------:R-:W-:Y:S05]  /*7cd0*/  BSYNC.RECONVERGENT B0 ;  /* 0x0000000000007941 */ /* 0x000fea0003800200 */
.L_x_983:
        /* <DEDUP_REMOVED lines=34> */
.L_x_987:
        /* <DEDUP_REMOVED lines=13> */
.L_x_986:
[----:B------:R-:W-:Y:S05]  /*7fd0*/  BSYNC.RECONVERGENT B0 ;  /* 0x0000000000007941 */ /* 0x000fea0003800200 */
.L_x_985:
        /* <DEDUP_REMOVED lines=39> */
.L_x_992:
        /* <DEDUP_REMOVED lines=10> */
.L_x_993:
[----:B------:R-:W-:-:S13]  /*82f0*/  ISETP.GE.AND P0, PT, R8, R7, PT ;  /* 0x000000070800720c */ /* 0x000fda0003f06270 */
[----:B------:R-:W-:Y:S05]  /*8300*/  @P0 BREAK.RELIABLE B2 ;  /* 0x0000000000020942 */ /* 0x000fea0003800100 */
[----:B------:R-:W-:Y:S05]  /*8310*/  @P0 BRA `(.L_x_994) ;  /* 0x0000000000280947 */ /* 0x000fea0003800000 */
[----:B------:R-:W-:Y:S05]  /*8320*/  BSYNC.RELIABLE B2 ;  /* 0x0000000000027941 */ /* 0x000fea0003800100 */
.L_x_991:
        /* <DEDUP_REMOVED lines=9> */
.L_x_994:
[----:B------:R-:W-:Y:S05]  /*83c0*/  BSYNC.RECONVERGENT B1 ;  /* 0x0000000000017941 */ /* 0x000fea0003800200 */
.L_x_990:
        /* <DEDUP_REMOVED lines=31> */
.L_x_997:
        /* <DEDUP_REMOVED lines=10> */
.L_x_998:
[----:B------:R-:W-:-:S13]  /*8660*/  ISETP.GE.AND P0, PT, R7, R10, PT ;  /* 0x0000000a0700720c */ /* 0x000fda0003f06270 */
[----:B------:R-:W-:Y:S05]  /*8670*/  @P0 BREAK.RELIABLE B2 ;  /* 0x0000000000020942 */ /* 0x000fea0003800100 */
[----:B------:R-:W-:Y:S05]  /*8680*/  @P0 BRA `(.L_x_999) ;  /* 0x0000000000280947 */ /* 0x000fea0003800000 */
[----:B------:R-:W-:Y:S05]  /*8690*/  BSYNC.RELIABLE B2 ;  /* 0x0000000000027941 */ /* 0x000fea0003800100 */
.L_x_996:
        /* <DEDUP_REMOVED lines=9> */
.L_x_999:
[----:B------:R-:W-:Y:S05]  /*8730*/  BSYNC.RECONVERGENT B1 ;  /* 0x0000000000017941 */ /* 0x000fea0003800200 */
.L_x_995:
        /* <DEDUP_REMOVED lines=12> */
.L_x_1002:
        /* <DEDUP_REMOVED lines=9> */
.L_x_1001:
[----:B------:R-:W-:Y:S05]  /*8890*/  BSYNC.RECONVERGENT B1 ;  /* 0x0000000000017941 */ /* 0x000fea0003800200 */
.L_x_1000:
        /* <DEDUP_REMOVED lines=8> */
.L_x_989:
[----:B------:R-:W-:Y:S05]  /*8920*/  BSYNC.RECONVERGENT B0 ;  /* 0x0000000000007941 */ /* 0x000fea0003800200 */
.L_x_988:
        /* <DEDUP_REMOVED lines=532> */
.L_x_1003:
        /* <DEDUP_REMOVED lines=84> */
.L_x_1006:
[----:B------:R-:W-:Y:S05]  /*afb0*/  NANOSLEEP 0x1c2 ;  /* 0x000001c20000795d */ /* 0x000fea0003800000 */
[----:B------:R-:W-:Y:S01]  /*afc0*/  NOP ;  /* 0x0000000000007918 */ /* 0x000fe20000000000 */
.L_x_1007:
        /* <DEDUP_REMOVED lines=11> */
.L_x_1115:
[----:B------:R-:W-:Y:S05]  /*b080*/  @!P3 BRA `(.L_x_1009) ;  /* 0x000000000034b947 */ /* 0x000fea0003800000 */
[----:B------:R-:W-:-:S13]  /*b090*/  ISETP.GT.U32.AND P5, PT, R30, 0x1f3, PT ;  /* 0x000001f31e00780c */ /* 0x000fda0003fa4070 */
.L_x_1013:
[----:B------:R-:W-:Y:S05]  /*b0a0*/  YIELD ;  /* 0x0000000000007946 */ /* 0x000fea0003800000 */
[----:B------:R-:W-:Y:S05]  /*b0b0*/  @P5 BRA `(.L_x_1010) ;  /* 0x0000000000085947 */ /* 0x000fea0003800000 */
[----:B------:R1:W-:Y:S06]  /*b0c0*/  MEMBAR.SC.CTA ;  /* 0x0000000000007992 */ /* 0x0003ec0000000000 */
[----:B-1----:R-:W-:Y:S05]  /*b0d0*/  BRA `(.L_x_1011) ;  /* 0x0000000000087947 */ /* 0x002fea0003800000 */
.L_x_1010:
[----:B------:R-:W-:Y:S05]  /*b0e0*/  NANOSLEEP 0x15e ;  /* 0x0000015e0000795d */ /* 0x000fea0003800000 */
[----:B------:R-:W-:Y:S01]  /*b0f0*/  NOP ;  /* 0x0000000000007918 */ /* 0x000fe20000000000 */
.L_x_1011:
[----:B------:R-:W2:Y:S01]  /*b100*/  LD.E.64.STRONG.GPU R28, desc[UR6][R64.64+0x100] ;  /* 0x00010006401c7980 */ /* 0x000ea2000c10fb00 */
[----:B------:R-:W-:Y:S01]  /*b110*/  UMOV UR4, 0xffffffff ;  /* 0xffffffff00047882 */ /* 0x000fe20000000000 */
[----:B--2---:R-:W-:Y:S02]  /*b120*/  ISETP.NE.AND P3, PT, R28, 0x63, PT ;  /* 0x000000631c00780c */ /* 0x004fe40003f65270 */
[----:B------:R-:W-:Y:S11]  /*b130*/  BRA.DIV UR4, `(.L_x_1012) ;  /* 0x0000004604787947 */ /* 0x000ff6000b800000 */
[----:B------:R-:W-:-:S13]  /*b140*/  VOTE.ANY P3, !P3 ;  /* 0x0000000000ff7806 */ /* 0x000fda0005860100 */
.L_x_1118:
[----:B------:R-:W-:Y:S05]  /*b150*/  @P3 BRA `(.L_x_1013) ;  /* 0xfffffffc00d03947 */ /* 0x000fea000383ffff */
.L_x_1009:
        /* <DEDUP_REMOVED lines=42> */
.L_x_1127:
[----:B------:R-:W-:Y:S05]  /*b400*/  @!P3 BRA `(.L_x_1015) ;  /* 0x0000000000f4b947 */ /* 0x000fea0003800000 */
[----:B------:R-:W-:-:S07]  /*b410*/  IMAD.MOV.U32 R89, RZ, RZ, R29 ;  /* 0x000000ffff597224 */ /* 0x000fce00078e001d */
.L_x_1023:
        /* <DEDUP_REMOVED lines=9> */
.L_x_1130:
[----:B------:R-:W-:Y:S05]  /*b4b0*/  @!P3 BRA `(.L_x_1017) ;  /* 0x000000000038b947 */ /* 0x000fea0003800000 */
.L_x_1021:
[----:B------:R-:W-:Y:S05]  /*b4c0*/  YIELD ;  /* 0x0000000000007946 */ /* 0x000fea0003800000 */
[----:B------:R-:W1:Y:S02]  /*b4d0*/  LDCU UR4, c[0x0][0x370] ;  /* 0x00006e00ff0477ac */ /* 0x000e640008000800 */
[----:B-1----:R-:W-:-:S09]  /*b4e0*/  UISETP.GT.U32.AND UP0, UPT, UR4, 0x1f3, UPT ;  /* 0x000001f30400788c */ /* 0x002fd2000bf04070 */
[----:B------:R-:W-:Y:S05]  /*b4f0*/  BRA.U UP0, `(.L_x_1018) ;  /* 0x0000000100087547 */ /* 0x000fea000b800000 */
[----:B------:R1:W-:Y:S06]  /*b500*/  MEMBAR.SC.CTA ;  /* 0x0000000000007992 */ /* 0x0003ec0000000000 */
[----:B-1----:R-:W-:Y:S05]  /*b510*/  BRA `(.L_x_1019) ;  /* 0x0000000000087947 */ /* 0x002fea0003800000 */
.L_x_1018:
[----:B------:R-:W-:Y:S05]  /*b520*/  NANOSLEEP 0x15e ;  /* 0x0000015e0000795d */ /* 0x000fea0003800000 */
[----:B------:R-:W-:Y:S01]  /*b530*/  NOP ;  /* 0x0000000000007918 */ /* 0x000fe20000000000 */
.L_x_1019:
[----:B------:R-:W2:Y:S01]  /*b540*/  LD.E.64.STRONG.GPU R28, desc[UR6][R64.64+-0x100] ;  /* 0xffff0006401c7980 */ /* 0x000ea2000c10fb00 */
[----:B------:R-:W-:Y:S01]  /*b550*/  UMOV UR4, 0xffffffff ;  /* 0xffffffff00047882 */ /* 0x000fe20000000000 */
[----:B--2---:R-:W-:Y:S02]  /*b560*/  ISETP.NE.AND P3, PT, R28, 0x63, PT ;  /* 0x000000631c00780c */ /* 0x004fe40003f65270 */
[----:B------:R-:W-:Y:S11]  /*b570*/  BRA.DIV UR4, `(.L_x_1020) ;  /* 0x0000004604c47947 */ /* 0x000ff6000b800000 */
[----:B------:R-:W-:-:S13]  /*b580*/  VOTE.ANY P3, !P3 ;  /* 0x0000000000ff7806 */ /* 0x000fda0005860100 */
.L_x_1133:
[----:B------:R-:W-:Y:S05]  /*b590*/  @P3 BRA `(.L_x_1021) ;  /* 0xfffffffc00c83947 */ /* 0x000fea000383ffff */
.L_x_1017:
        /* <DEDUP_REMOVED lines=35> */
.L_x_1142:
[----:B------:R-:W-:Y:S05]  /*b7d0*/  @P3 BRA `(.L_x_1023) ;  /* 0xfffffffc00103947 */ /* 0x000fea000383ffff */
.L_x_1015:
        /* <DEDUP_REMOVED lines=17> */
.L_x_1005:
        /* <DEDUP_REMOVED lines=11> */
.L_x_1004:
        /* <DEDUP_REMOVED lines=142> */
.L_x_1029:
        /* <DEDUP_REMOVED lines=10> */
.L_x_1028:
[----:B------:R-:W-:-:S07]  /*c320*/  IMAD.MOV.U32 R24, RZ, RZ, R36 ;  /* 0x000000ffff187224 */ /* 0x000fce00078e0024 */
.L_x_1027:
[----:B------:R-:W-:Y:S05]  /*c330*/  BSYNC.RECONVERGENT B1 ;  /* 0x0000000000017941 */ /* 0x000fea0003800200 */
.L_x_1026:
        /* <DEDUP_REMOVED lines=17> */
.L_x_1032:
        /* <DEDUP_REMOVED lines=44> */
.L_x_1031:
[----:B------:R-:W-:Y:S05]  /*c710*/  BSYNC.RECONVERGENT B1 ;  /* 0x0000000000017941 */ /* 0x000fea0003800200 */
.L_x_1030:
        /* <DEDUP_REMOVED lines=27> */
.L_x_1034:
[----:B------:R-:W-:Y:S05]  /*c8d0*/  BSYNC.RECONVERGENT B1 ;  /* 0x0000000000017941 */ /* 0x000fea0003800200 */
.L_x_1033:
        /* <DEDUP_REMOVED lines=11> */
.L_x_1025:
[----:B------:R-:W-:Y:S05]  /*c990*/  BSYNC.RECONVERGENT B0 ;  /* 0x0000000000007941 */ /* 0x000fea0003800200 */
.L_x_1024:
        /* <DEDUP_REMOVED lines=77> */
.L_x_1036:
[----:B------:R-:W-:Y:S05]  /*ce70*/  BSYNC.RECONVERGENT B0 ;  /* 0x0000000000007941 */ /* 0x000fea0003800200 */
.L_x_1035:
        /* <DEDUP_REMOVED lines=15> */
.L_x_1038:
[----:B------:R-:W-:Y:S05]  /*cf70*/  BSYNC.RECONVERGENT B0 ;  /* 0x0000000000007941 */ /* 0x000fea0003800200 */
.L_x_1037:
[----:B------:R-:W-:Y:S01]  /*cf80*/  ISETP.GE.AND P5, PT, R9, R2, PT ;  /* 0x000000020900720c */ /* 0x000fe20003fa6270 */
[----:B------:R-:W-:Y:S01]  /*cf90*/  BSSY.RECONVERGENT B0, `(.L_x_1039) ;  /* 0x0000006000007945 */ /* 0x000fe20003800200 */
[----:B------:R-:W-:-:S11]  /*cfa0*/  VIADD R3, R33, 0x600 ;  /* 0x0000060021037836 */ /* 0x000fd60000000000 */
[----:B------:R-:W-:Y:S05]  /*cfb0*/  @P5 BRA `(.L_x_1040) ;  /* 0x00000000000c5947 */ /* 0x000fea0003800000 */
[----:B------:R-:W-:-:S13]  /*cfc0*/  ISETP.GE.AND P5, PT, R9, R0, PT ;  /* 0x000000000900720c */ /* 0x000fda0003fa6270 */
[----:B------:R1:W5:Y:S04]  /*cfd0*/  @P5 LDG.E R27, desc[UR6][R18.64+0x1000] ;  /* 0x00100006121b5981 */ /* 0x000368000c1e1900 */
[----:B------:R1:W5:Y:S02]  /*cfe0*/  @!P5 LDG.E R27, desc[UR6][R16.64+0x1000] ;  /* 0x00100006101bd981 */ /* 0x000364000c1e1900 */
.L_x_1040:
[----:B------:R-:W-:Y:S05]  /*cff0*/  BSYNC.RECONVERGENT B0 ;  /* 0x0000000000007941 */ /* 0x000fea0003800200 */
.L_x_1039:
[----:B------:R-:W-:Y:S01]  /*d000*/  ISETP.GE.AND P5, PT, R3, R2, PT ;  /* 0x000000020300720c */ /* 0x000fe20003fa6270 */
[----:B------:R-:W-:Y:S01]  /*d010*/  BSSY.RECONVERGENT B0, `(.L_x_1041) ;  /* 0x0000006000007945 */ /* 0x000fe20003800200 */
[----:B------:R-:W-:-:S11]  /*d020*/  LOP3.LUT R9, R33, 0x800, RZ, 0xfc, !PT ;  /* 0x0000080021097812 */ /* 0x000fd600078efcff */
[----:B------:R-:W-:Y:S05]  /*d030*/  @P5 BRA `(.L_x_1042) ;  /* 0x00000000000c5947 */ /* 0x000fea0003800000 */
[----:B------:R-:W-:-:S13]  /*d040*/  ISETP.GE.AND P5, PT, R3, R0, PT ;  /* 0x000000000300720c */ /* 0x000fda0003fa6270 */
[----:B------:R3:W5:Y:S04]  /*d050*/  @P5 LDG.E R29, desc[UR6][R18.64+0x1800] ;  /* 0x00180006121d5981 */ /* 0x000768000c1e1900 */
[----:B------:R3:W5:Y:S02]  /*d060*/  @!P5 LDG.E R29, desc[UR6][R16.64+0x1800] ;  /* 0x00180006101dd981 */ /* 0x000764000c1e1900 */
.L_x_1042:
[----:B------:R-:W-:Y:S05]  /*d070*/  BSYNC.RECONVERGENT B0 ;  /* 0x0000000000007941 */ /* 0x000fea0003800200 */
.L_x_1041:
[----:B------:R-:W-:Y:S01]  /*d080*/  ISETP.GE.AND P5, PT, R9, R2, PT ;  /* 0x000000020900720c */ /* 0x000fe20003fa6270 */
[----:B------:R-:W-:Y:S01]  /*d090*/  BSSY.RECONVERGENT B0, `(.L_x_1043) ;  /* 0x0000006000007945 */ /* 0x000fe20003800200 */
[----:B------:R-:W-:-:S11]  /*d0a0*/  VIADD R3, R33, 0xa00 ;  /* 0x00000a0021037836 */ /* 0x000fd60000000000 */
[----:B------:R-:W-:Y:S05]  /*d0b0*/  @P5 BRA `(.L_x_1044) ;  /* 0x00000000000c5947 */ /* 0x000fea0003800000 */
[----:B------:R-:W-:-:S13]  /*d0c0*/  ISETP.GE.AND P5, PT, R9, R0, PT ;  /* 0x000000000900720c */ /* 0x000fda0003fa6270 */
[----:B------:R4:W5:Y:S04]  /*d0d0*/  @P5 LDG.E R35, desc[UR6][R18.64+0x2000] ;  /* 0x0020000612235981 */ /* 0x000968000c1e1900 */
[----:B------:R4:W5:Y:S02]  /*d0e0*/  @!P5 LDG.E R35, desc[UR6][R16.64+0x2000] ;  /* 0x002000061023d981 */ /* 0x000964000c1e1900 */
.L_x_1044:
[----:B------:R-:W-:Y:S05]  /*d0f0*/  BSYNC.RECONVERGENT B0 ;  /* 0x0000000000007941 */ /* 0x000fea0003800200 */
.L_x_1043:
[----:B------:R-:W-:Y:S01]  /*d100*/  ISETP.GE.AND P5, PT, R3, R2, PT ;  /* 0x000000020300720c */ /* 0x000fe20003fa6270 */
[----:B------:R-:W-:Y:S01]  /*d110*/  BSSY.RECONVERGENT B0, `(.L_x_1045) ;  /* 0x0000006000007945 */ /* 0x000fe20003800200 */
[----:B------:R-:W-:-:S11]  /*d120*/  LOP3.LUT R9, R33, 0xc00, RZ, 0xfc, !PT ;  /* 0x00000c0021097812 */ /* 0x000fd600078efcff */
[----:B------:R-:W-:Y:S05]  /*d130*/  @P5 BRA `(.L_x_1046) ;  /* 0x00000000000c5947 */ /* 0x000fea0003800000 */
[----:B------:R-:W-:-:S13]  /*d140*/  ISETP.GE.AND P5, PT, R3, R0, PT ;  /* 0x000000000300720c */ /* 0x000fda0003fa6270 */
[----:B------:R0:W5:Y:S04]  /*d150*/  @P5 LDG.E R37, desc[UR6][R18.64+0x2800] ;  /* 0x0028000612255981 */ /* 0x000168000c1e1900 */
[----:B------:R0:W5:Y:S02]  /*d160*/  @!P5 LDG.E R37, desc[UR6][R16.64+0x2800] ;  /* 0x002800061025d981 */ /* 0x000164000c1e1900 */
.L_x_1046:
[----:B------:R-:W-:Y:S05]  /*d170*/  BSYNC.RECONVERGENT B0 ;  /* 0x0000000000007941 */ /* 0x000fea0003800200 */
.L_x_1045:
[----:B------:R-:W-:Y:S01]  /*d180*/  ISETP.GE.AND P5, PT, R9, R2, PT ;  /* 0x000000020900720c */ /* 0x000fe20003fa6270 */
[----:B------:R-:W-:Y:S01]  /*d190*/  BSSY.RECONVERGENT B0, `(.L_x_1047) ;  /* 0x0000006000007945 */ /* 0x000fe20003800200 */
[----:B------:R-:W-:-:S11]  /*d1a0*/  VIADD R3, R33, 0xe00 ;  /* 0x00000e0021037836 */ /* 0x000fd60000000000 */
[----:B------:R-:W-:Y:S05]  /*d1b0*/  @P5 BRA `(.L_x_1048) ;  /* 0x00000000000c5947 */ /* 0x000fea0003800000 */
[----:B------:R-:W-:-:S13]  /*d1c0*/  ISETP.GE.AND P5, PT, R9, R0, PT ;  /* 0x000000000900720c */ /* 0x000fda0003fa6270 */
[----:B------:R0:W5:Y:S04]  /*d1d0*/  @P5 LDG.E R39, desc[UR6][R18.64+0x3000] ;  /* 0x0030000612275981 */ /* 0x000168000c1e1900 */
[----:B------:R0:W5:Y:S02]  /*d1e0*/  @!P5 LDG.E R39, desc[UR6][R16.64+0x3000] ;  /* 0x003000061027d981 */ /* 0x000164000c1e1900 */
.L_x_1048:
[----:B------:R-:W-:Y:S05]  /*d1f0*/  BSYNC.RECONVERGENT B0 ;  /* 0x0000000000007941 */ /* 0x000fea0003800200 */
.L_x_1047:
[----:B------:R-:W-:Y:S01]  /*d200*/  ISETP.GE.AND P5, PT, R3, R2, PT ;  /* 0x000000020300720c */ /* 0x000fe20003fa6270 */
[----:B------:R-:W-:Y:S01]  /*d210*/  BSSY.RECONVERGENT B0, `(.L_x_1049) ;  /* 0x0000006000007945 */ /* 0x000fe20003800200 */
[----:B------:R-:W-:-:S11]  /*d220*/  LOP3.LUT R9, R33, 0x1000, RZ, 0xfc, !PT ;  /* 0x0000100021097812 */ /* 0x000fd600078efcff */
[----:B------:R-:W-:Y:S05]  /*d230*/  @P5 BRA `(.L_x_1050) ;  /* 0x00000000000c5947 */ /* 0x000fea0003800000 */
[----:B------:R-:W-:-:S13]  /*d240*/  ISETP.GE.AND P5, PT, R3, R0, PT ;  /* 0x000000000300720c */ /* 0x000fda0003fa6270 */
[----:B------:R0:W5:Y:S04]  /*d250*/  @P5 LDG.E R41, desc[UR6][R18.64+0x3800] ;  /* 0x0038000612295981 */ /* 0x000168000c1e1900 */
[----:B------:R0:W5:Y:S02]  /*d260*/  @!P5 LDG.E R41, desc[UR6][R16.64+0x3800] ;  /* 0x003800061029d981 */ /* 0x000164000c1e1900 */
.L_x_1050:
[----:B------:R-:W-:Y:S05]  /*d270*/  BSYNC.RECONVERGENT B0 ;  /* 0x0000000000007941 */ /* 0x000fea0003800200 */
.L_x_1049:
[----:B------:R-:W-:Y:S01]  /*d280*/  ISETP.GE.AND P5, PT, R9, R2, PT ;  /* 0x000000020900720c */ /* 0x000fe20003fa6270 */
[----:B------:R-:W-:Y:S01]  /*d290*/  BSSY.RECONVERGENT B0, `(.L_x_1051) ;  /* 0x0000006000007945 */ /* 0x000fe20003800200 */
[----:B------:R-:W-:-:S11]  /*d2a0*/  VIADD R3, R33, 0x1200 ;  /* 0x0000120021037836 */ /* 0x000fd60000000000 */
[----:B------:R-:W-:Y:S05]  /*d2b0*/  @P5 BRA `(.L_x_1052) ;  /* 0x00000000000c5947 */ /* 0x000fea0003800000 */
[----:B------:R-:W-:-:S13]  /*d2c0*/  ISETP.GE.AND P5, PT, R9, R0, PT ;  /* 0x000000000900720c */ /* 0x000fda0003fa6270 */
[----:B------:R0:W5:Y:S04]  /*d2d0*/  @P5 LDG.E R43, desc[UR6][R18.64+0x4000] ;  /* 0x00400006122b5981 */ /* 0x000168000c1e1900 */
[----:B------:R0:W5:Y:S02]  /*d2e0*/  @!P5 LDG.E R43, desc[UR6][R16.64+0x4000] ;  /* 0x00400006102bd981 */ /* 0x000164000c1e1900 */
.L_x_1052:
[----:B------:R-:W-:Y:S05]  /*d2f0*/  BSYNC.RECONVERGENT B0 ;  /* 0x0000000000007941 */ /* 0x000fea0003800200 */
.L_x_1051:
[----:B------:R-:W-:Y:S01]  /*d300*/  ISETP.GE.AND P5, PT, R3, R2, PT ;  /* 0x000000020300720c */ /* 0x000fe20003fa6270 */
[----:B------:R-:W-:Y:S01]  /*d310*/  BSSY.RECONVERGENT B0, `(.L_x_1053) ;  /* 0x0000006000007945 */ /* 0x000fe20003800200 */
[----:B------:R-:W-:-:S11]  /*d320*/  LOP3.LUT R9, R33, 0x1400, RZ, 0xfc, !PT ;  /* 0x0000140021097812 */ /* 0x000fd600078efcff */
[----:B------:R-:W-:Y:S05]  /*d330*/  @P5 BRA `(.L_x_1054) ;  /* 0x00000000000c5947 */ /* 0x000fea0003800000 */
[----:B------:R-:W-:-:S13]  /*d340*/  ISETP.GE.AND P5, PT, R3, R0, PT ;  /* 0x000000000300720c */ /* 0x000fda0003fa6270 */
[----:B------:R0:W5:Y:S04]  /*d350*/  @P5 LDG.E R45, desc[UR6][R18.64+0x4800] ;  /* 0x00480006122d5981 */ /* 0x000168000c1e1900 */
[----:B------:R0:W5:Y:S02]  /*d360*/  @!P5 LDG.E R45, desc[UR6][R16.64+0x4800] ;  /* 0x00480006102dd981 */ /* 0x000164000c1e1900 */
.L_x_1054:
[----:B------:R-:W-:Y:S05]  /*d370*/  BSYNC.RECONVERGENT B0 ;  /* 0x0000000000007941 */ /* 0x000fea0003800200 */
.L_x_1053:
[----:B------:R-:W-:Y:S01]  /*d380*/  ISETP.GE.AND P5, PT, R9, R2, PT ;  /* 0x000000020900720c */ /* 0x000fe20003fa6270 */
[----:B------:R-:W-:Y:S01]  /*d390*/  BSSY.RECONVERGENT B0, `(.L_x_1055) ;  /* 0x0000006000007945 */ /* 0x000fe20003800200 */
[----:B------:R-:W-:-:S11]  /*d3a0*/  VIADD R3, R33, 0x1600 ;  /* 0x0000160021037836 */ /* 0x000fd60000000000 */
[----:B------:R-:W-:Y:S05]  /*d3b0*/  @P5 BRA `(.L_x_1056) ;  /* 0x00000000000c5947 */ /* 0x000fea0003800000 */
[----:B------:R-:W-:-:S13]  /*d3c0*/  ISETP.GE.AND P5, PT, R9, R0, PT ;  /* 0x000000000900720c */ /* 0x000fda0003fa6270 */
[----:B------:R0:W5:Y:S04]  /*d3d0*/  @P5 LDG.E R47, desc[UR6][R18.64+0x5000] ;  /* 0x00500006122f5981 */ /* 0x000168000c1e1900 */
[----:B------:R0:W5:Y:S02]  /*d3e0*/  @!P5 LDG.E R47, desc[UR6][R16.64+0x5000] ;  /* 0x00500006102fd981 */ /* 0x000164000c1e1900 */
.L_x_1056:
[----:B------:R-:W-:Y:S05]  /*d3f0*/  BSYNC.RECONVERGENT B0 ;  /* 0x0000000000007941 */ /* 0x000fea0003800200 */
.L_x_1055:
[----:B------:R-:W-:Y:S01]  /*d400*/  ISETP.GE.AND P5, PT, R3, R2, PT ;  /* 0x000000020300720c */ /* 0x000fe20003fa6270 */
[----:B------:R-:W-:Y:S01]  /*d410*/  BSSY.RECONVERGENT B0, `(.L_x_1057) ;  /* 0x0000006000007945 */ /* 0x000fe20003800200 */
[----:B------:R-:W-:-:S11]  /*d420*/  LOP3.LUT R9, R33, 0x1800, RZ, 0xfc, !PT ;  /* 0x0000180021097812 */ /* 0x000fd600078efcff */
[----:B------:R-:W-:Y:S05]  /*d430*/  @P5 BRA `(.L_x_1058) ;  /* 0x00000000000c5947 */ /* 0x000fea0003800000 */
[----:B------:R-:W-:-:S13]  /*d440*/  ISETP.GE.AND P5, PT, R3, R0, PT ;  /* 0x000000000300720c */ /* 0x000fda0003fa6270 */
[----:B------:R0:W5:Y:S04]  /*d450*/  @P5 LDG.E R49, desc[UR6][R18.64+0x5800] ;  /* 0x0058000612315981 */ /* 0x000168000c1e1900 */
[----:B------:R0:W5:Y:S02]  /*d460*/  @!P5 LDG.E R49, desc[UR6][R16.64+0x5800] ;  /* 0x005800061031d981 */ /* 0x000164000c1e1900 */
.L_x_1058:
[----:B------:R-:W-:Y:S05]  /*d470*/  BSYNC.RECONVERGENT B0 ;  /* 0x0000000000007941 */ /* 0x000fea0003800200 */
.L_x_1057:
[----:B------:R-:W-:Y:S01]  /*d480*/  ISETP.GE.AND P5, PT, R9, R2, PT ;  /* 0x000000020900720c */ /* 0x000fe20003fa6270 */
[----:B------:R-:W-:Y:S01]  /*d490*/  BSSY.RECONVERGENT B0, `(.L_x_1059) ;  /* 0x0000006000007945 */ /* 0x000fe20003800200 */
[----:B------:R-:W-:-:S11]  /*d4a0*/  VIADD R3, R33, 0x1a00 ;  /* 0x00001a0021037836 */ /* 0x000fd60000000000 */
[----:B------:R-:W-:Y:S05]  /*d4b0*/  @P5 BRA `(.L_x_1060) ;  /* 0x00000000000c5947 */ /* 0x000fea0003800000 */
[----:B------:R-:W-:-:S13]  /*d4c0*/  ISETP.GE.AND P5, PT, R9, R0, PT ;  /* 0x000000000900720c */ /* 0x000fda0003fa6270 */
[----:B------:R0:W5:Y:S04]  /*d4d0*/  @P5 LDG.E R51, desc[UR6][R18.64+0x6000] ;  /* 0x0060000612335981 */ /* 0x000168000c1e1900 */
[----:B------:R0:W5:Y:S02]  /*d4e0*/  @!P5 LDG.E R51, desc[UR6][R16.64+0x6000] ;  /* 0x006000061033d981 */ /* 0x000164000c1e1900 */
.L_x_1060:
[----:B------:R-:W-:Y:S05]  /*d4f0*/  BSYNC.RECONVERGENT B0 ;  /* 0x0000000000007941 */ /* 0x000fea0003800200 */
.L_x_1059:
[----:B------:R-:W-:Y:S01]  /*d500*/  ISETP.GE.AND P5, PT, R3, R2, PT ;  /* 0x000000020300720c */ /* 0x000fe20003fa6270 */
[----:B------:R-:W-:Y:S01]  /*d510*/  BSSY.RECONVERGENT B0, `(.L_x_1061) ;  /* 0x0000006000007945 */ /* 0x000fe20003800200 */
[----:B------:R-:W-:-:S11]  /*d520*/  LOP3.LUT R9, R33, 0x1c00, RZ, 0xfc, !PT ;  /* 0x00001c0021097812 */ /* 0x000fd600078efcff */
[----:B------:R-:W-:Y:S05]  /*d530*/  @P5 BRA `(.L_x_1062) ;  /* 0x00000000000c5947 */ /* 0x000fea0003800000 */
[----:B------:R-:W-:-:S13]  /*d540*/  ISETP.GE.AND P5, PT, R3, R0, PT ;  /* 0x000000000300720c */ /* 0x000fda0003fa6270 */
[----:B------:R0:W5:Y:S04]  /*d550*/  @P5 LDG.E R3, desc[UR6][R18.64+0x6800] ;  /* 0x0068000612035981 */ /* 0x000168000c1e1900 */
[----:B------:R0:W5:Y:S02]  /*d560*/  @!P5 LDG.E R3, desc[UR6][R16.64+0x6800] ;  /* 0x006800061003d981 */ /* 0x000164000c1e1900 */
.L_x_1062:
[----:B------:R-:W-:Y:S05]  /*d570*/  BSYNC.RECONVERGENT B0 ;  /* 0x0000000000007941 */ /* 0x000fea0003800200 */
.L_x_1061:
[----:B------:R-:W-:Y:S01]  /*d580*/  ISETP.GE.AND P5, PT, R9, R2, PT ;  /* 0x000000020900720c */ /* 0x000fe20003fa6270 */
[----:B------:R-:W-:Y:S01]  /*d590*/  BSSY.RECONVERGENT B0, `(.L_x_1063) ;  /* 0x0000006000007945 */ /* 0x000fe20003800200 */
[----:B------:R-:W-:-:S11]  /*d5a0*/  VIADD R13, R33, 0x1e00 ;  /* 0x00001e00210d7836 */ /* 0x000fd60000000000 */
[----:B------:R-:W-:Y:S05]  /*d5b0*/  @P5 BRA `(.L_x_1064) ;  /* 0x00000000000c5947 */ /* 0x000fea0003800000 */
[----:B------:R-:W-:-:S13]  /*d5c0*/  ISETP.GE.AND P5, PT, R9, R0, PT ;  /* 0x000000000900720c */ /* 0x000fda0003fa6270 */
[----:B------:R0:W5:Y:S04]  /*d5d0*/  @P5 LDG.E R9, desc[UR6][R18.64+0x7000] ;  /* 0x0070000612095981 */ /* 0x000168000c1e1900 */
[----:B------:R0:W5:Y:S02]  /*d5e0*/  @!P5 LDG.E R9, desc[UR6][R16.64+0x7000] ;  /* 0x007000061009d981 */ /* 0x000164000c1e1900 */
.L_x_1064:
[----:B------:R-:W-:Y:S05]  /*d5f0*/  BSYNC.RECONVERGENT B0 ;  /* 0x0000000000007941 */ /* 0x000fea0003800200 */
.L_x_1063:
[----:B------:R-:W-:Y:S01]  /*d600*/  ISETP.GE.AND P5, PT, R13, R2, PT ;  /* 0x000000020d00720c */ /* 0x000fe20003fa6270 */
[----:B------:R-:W-:Y:S01]  /*d610*/  BSSY.RECONVERGENT B0, `(.L_x_1065) ;  /* 0x0000006000007945 */ /* 0x000fe20003800200 */
[----:B------:R-:W-:-:S11]  /*d620*/  LOP3.LUT R21, R33, 0x2000, RZ, 0xfc, !PT ;  /* 0x0000200021157812 */ /* 0x000fd600078efcff */
[----:B------:R-:W-:Y:S05]  /*d630*/  @P5 BRA `(.L_x_1066) ;  /* 0x00000000000c5947 */ /* 0x000fea0003800000 */
[----:B------:R-:W-:-:S13]  /*d640*/  ISETP.GE.AND P5, PT, R13, R0, PT ;  /* 0x000000000d00720c */ /* 0x000fda0003fa6270 */
[----:B------:R0:W5:Y:S04]  /*d650*/  @P5 LDG.E R13, desc[UR6][R18.64+0x7800] ;  /* 0x00780006120d5981 */ /* 0x000168000c1e1900 */
[----:B------:R0:W5:Y:S02]  /*d660*/  @!P5 LDG.E R13, desc[UR6][R16.64+0x7800] ;  /* 0x00780006100dd981 */ /* 0x000164000c1e1900 */
.L_x_1066:
[----:B------:R-:W-:Y:S05]  /*d670*/  BSYNC.RECONVERGENT B0 ;  /* 0x0000000000007941 */ /* 0x000fea0003800200 */
.L_x_1065:
[----:B------:R-:W-:Y:S01]  /*d680*/  ISETP.GE.AND P5, PT, R21, R2, PT ;  /* 0x000000021500720c */ /* 0x000fe20003fa6270 */
[----:B------:R-:W-:Y:S01]  /*d690*/  BSSY.RECONVERGENT B0, `(.L_x_1067) ;  /* 0x0000006000007945 */ /* 0x000fe20003800200 */
[----:B------:R-:W-:-:S11]  /*d6a0*/  VIADD R53, R33, 0x2200 ;  /* 0x0000220021357836 */ /* 0x000fd60000000000 */
[----:B------:R-:W-:Y:S05]  /*d6b0*/  @P5 BRA `(.L_x_1068) ;  /* 0x00000000000c5947 */ /* 0x000fea0003800000 */
[----:B------:R-:W-:-:S13]  /*d6c0*/  ISETP.GE.AND P5, PT, R21, R0, PT ;  /* 0x000000001500720c */ /* 0x000fda0003fa6270 */
[----:B------:R0:W5:Y:S04]  /*d6d0*/  @P5 LDG.E R21, desc[UR6][R18.64+0x8000] ;  /* 0x0080000612155981 */ /* 0x000168000c1e1900 */
[----:B------:R0:W5:Y:S02]  /*d6e0*/  @!P5 LDG.E R21, desc[UR6][R16.64+0x8000] ;  /* 0x008000061015d981 */ /* 0x000164000c1e1900 */
.L_x_1068:
[----:B------:R-:W-:Y:S05]  /*d6f0*/  BSYNC.RECONVERGENT B0 ;  /* 0x0000000000007941 */ /* 0x000fea0003800200 */
.L_x_1067:
[----:B------:R-:W-:Y:S01]  /*d700*/  ISETP.GE.AND P5, PT, R53, R2, PT ;  /* 0x000000023500720c */ /* 0x000fe20003fa6270 */
[----:B------:R-:W-:Y:S01]  /*d710*/  BSSY.RECONVERGENT B0, `(.L_x_1069) ;  /* 0x0000006000007945 */ /* 0x000fe20003800200 */
[----:B------:R-:W-:-:S11]  /*d720*/  LOP3.LUT R55, R33, 0x2400, RZ, 0xfc, !PT ;  /* 0x0000240021377812 */ /* 0x000fd600078efcff */
[----:B------:R-:W-:Y:S05]  /*d730*/  @P5 BRA `(.L_x_1070) ;  /* 0x00000000000c5947 */ /* 0x000fea0003800000 */
[----:B------:R-:W-:-:S13]  /*d740*/  ISETP.GE.AND P5, PT, R53, R0, PT ;  /* 0x000000003500720c */ /* 0x000fda0003fa6270 */
[----:B------:R0:W5:Y:S04]  /*d750*/  @P5 LDG.E R53, desc[UR6][R18.64+0x8800] ;  /* 0x0088000612355981 */ /* 0x000168000c1e1900 */
[----:B------:R0:W5:Y:S02]  /*d760*/  @!P5 LDG.E R53, desc[UR6][R16.64+0x8800] ;  /* 0x008800061035d981 */ /* 0x000164000c1e1900 */
.L_x_1070:
[----:B------:R-:W-:Y:S05]  /*d770*/  BSYNC.RECONVERGENT B0 ;  /* 0x0000000000007941 */ /* 0x000fea0003800200 */
.L_x_1069:
[----:B------:R-:W-:Y:S01]  /*d780*/  ISETP.GE.AND P5, PT, R55, R2, PT ;  /* 0x000000023700720c */ /* 0x000fe20003fa6270 */
[----:B------:R-:W-:-:S12]  /*d790*/  BSSY.RECONVERGENT B0, `(.L_x_1071) ;  /* 0x0000005000007945 */ /* 0x000fd80003800200 */
[----:B------:R-:W-:Y:S05]  /*d7a0*/  @P5 BRA `(.L_x_1072) ;  /* 0x00000000000c5947 */ /* 0x000fea0003800000 */
[----:B------:R-:W-:-:S13]  /*d7b0*/  ISETP.GE.AND P5, PT, R55, R0, PT ;  /* 0x000000003700720c */ /* 0x000fda0003fa6270 */
[----:B------:R0:W5:Y:S04]  /*d7c0*/  @P5 LDG.E R55, desc[UR6][R18.64+0x9000] ;  /* 0x0090000612375981 */ /* 0x000168000c1e1900 */
[----:B------:R0:W5:Y:S02]  /*d7d0*/  @!P5 LDG.E R55, desc[UR6][R16.64+0x9000] ;  /* 0x009000061037d981 */ /* 0x000164000c1e1900 */
.L_x_1072:
[----:B------:R-:W-:Y:S05]  /*d7e0*/  BSYNC.RECONVERGENT B0 ;  /* 0x0000000000007941 */ /* 0x000fea0003800200 */
.L_x_1071:
        /* <DEDUP_REMOVED lines=211> */
.L_x_1077:
        /* <DEDUP_REMOVED lines=8> */
.L_x_1076:
[----:B------:R-:W-:Y:S05]  /*e5a0*/  BSYNC.RECONVERGENT B1 ;  /* 0x0000000000017941 */ /* 0x000fea0003800200 */
.L_x_1075:
        /* <DEDUP_REMOVED lines=16> */
.L_x_1080:
        /* <DEDUP_REMOVED lines=44> */
.L_x_1079:
[----:B------:R-:W-:Y:S05]  /*e970*/  BSYNC.RECONVERGENT B1 ;  /* 0x0000000000017941 */ /* 0x000fea0003800200 */
.L_x_1078:
        /* <DEDUP_REMOVED lines=27> */
.L_x_1082:
[----:B------:R-:W-:Y:S05]  /*eb30*/  BSYNC.RECONVERGENT B1 ;  /* 0x0000000000017941 */ /* 0x000fea0003800200 */
.L_x_1081:
        /* <DEDUP_REMOVED lines=11> */
.L_x_1074:
[----:B------:R-:W-:Y:S05]  /*ebf0*/  BSYNC.RECONVERGENT B0 ;  /* 0x0000000000007941 */ /* 0x000fea0003800200 */
.L_x_1073:
[----:B------:R-:W-:-:S13]  /*ec00*/  ISETP.NE.AND P0, PT, R33, RZ, PT ;  /* 0x000000ff2100720c */ /* 0x000fda0003f05270 */
[----:B------:R-:W-:Y:S05]  /*ec10*/  @P0 EXIT ;  /* 0x000000000000094d */ /* 0x000fea0003800000 */
[----:B01-34-:R-:W0:Y:S01]  /*ec20*/  LDC.64 R2, c[0x0][0x3c8] ;  /* 0x0000f200ff027b82 */ /* 0x01be220000000a00 */
[----:B------:R-:W-:-:S05]  /*ec30*/  IMAD.IADD R28, R28, 0x1, R31 ;  /* 0x000000011c1c7824 */ /* 0x000fca00078e021f */
[----:B------:R-:W-:-:S05]  /*ec40*/  SHF.R.S32.HI R29, RZ, 0x1f, R28 ;  /* 0x0000001fff1d7819 */ /* 0x000fca000001141c */
[----:B0-----:R-:W-:Y:S01]  /*ec50*/  STG.E.64 desc[UR6][R2.64], R28 ;  /* 0x0000001c02007986 */ /* 0x001fe2000c101b06 */
[----:B------:R-:W-:Y:S05]  /*ec60*/  EXIT ;  /* 0x000000000000794d */ /* 0x000fea0003800000 */
.L_x_911:
[----:B------:R-:W-:Y:S01]  /*ec70*/  BSSY B1, `(.L_x_1083) ;  /* 0x0000006000017945 */ /* 0x000fe20003800000 */
[----:B------:R-:W-:Y:S01]  /*ec80*/  PLOP3.LUT P3, PT, P3, PT, PT, 0x8, 0x80 ;  /* 0x000000000080781c */ /* 0x000fe20001f6e170 */
[----:B------:R-:W-:-:S12]  /*ec90*/  IMAD.MOV.U32 R34, RZ, RZ, -0x1 ;  /* 0xffffffffff227424 */ /* 0x000fd800078e00ff */
[----:B0-----:R-:W-:Y:S05]  /*eca0*/  WARPSYNC.COLLECTIVE R34, `(.L_x_1084) ;  /* 0x0000000022087348 */ /* 0x001fea0003c00000 */
[----:B------:R-:W-:Y:S01]  /*ecb0*/  VOTE.ANY P3, P3 ;  /* 0x0000000000ff7806 */ /* 0x000fe20001860100 */
[----:B0-----:R-:W-:-:S12]  /*ecc0*/  ENDCOLLECTIVE ;  /* 0x000000000000791b */ /* 0x001fd80003800000 */
.L_x_1084:
[----:B------:R-:W-:Y:S05]  /*ecd0*/  BSYNC B1 ;  /* 0x0000000000017941 */ /* 0x000fea0003800000 */
.L_x_1083:
[----:B------:R-:W-:Y:S05]  /*ece0*/  BRA `(.L_x_1085) ;  /* 0xffffff4c00847947 */ /* 0x000fea000383ffff */
.L_x_915:
[----:B------:R-:W-:Y:S01]  /*ecf0*/  BSSY B1, `(.L_x_1086) ;  /* 0x0000006000017945 */ /* 0x000fe20003800000 */
[----:B------:R-:W-:Y:S01]  /*ed00*/  PLOP3.LUT P3, PT, P3, PT, PT, 0x8, 0x80 ;  /* 0x000000000080781c */ /* 0x000fe20001f6e170 */
[----:B------:R-:W-:-:S12]  /*ed10*/  IMAD.MOV.U32 R34, RZ, RZ, -0x1 ;  /* 0xffffffffff227424 */ /* 0x000fd800078e00ff */
[----:B0-----:R-:W-:Y:S05]  /*ed20*/  WARPSYNC.COLLECTIVE R34, `(.L_x_1087) ;  /* 0x0000000022087348 */ /* 0x001fea0003c00000 */
[----:B------:R-:W-:Y:S01]  /*ed30*/  VOTE.ANY P3, P3 ;  /* 0x0000000000ff7806 */ /* 0x000fe20001860100 */
[----:B0-----:R-:W-:-:S12]  /*ed40*/  ENDCOLLECTIVE ;  /* 0x000000000000791b */ /* 0x001fd80003800000 */
.L_x_1087:
[----:B------:R-:W-:Y:S05]  /*ed50*/  BSYNC B1 ;  /* 0x0000000000017941 */ /* 0x000fea0003800000 */
.L_x_1086:
[----:B------:R-:W-:Y:S05]  /*ed60*/  BRA `(.L_x_1088) ;  /* 0xffffff4c00987947 */ /* 0x000fea000383ffff */
.L_x_917:
[----:B------:R-:W-:Y:S01]  /*ed70*/  BSSY B1, `(.L_x_1089) ;  /* 0x0000007000017945 */ /* 0x000fe20003800000 */
[----:B------:R-:W-:Y:S01]  /*ed80*/  ISETP.NE.AND P4, PT, R32, 0x65, PT ;  /* 0x000000652000780c */ /* 0x000fe20003f85270 */
[----:B------:R-:W-:Y:S01]  /*ed90*/  IMAD.MOV.U32 R34, RZ, RZ, -0x1 ;  /* 0xffffffffff227424 */ /* 0x000fe200078e00ff */
[----:B------:R-:W-:-:S13]  /*eda0*/  PLOP3.LUT P3, PT, P3, PT, PT, 0x8, 0x80 ;  /* 0x000000000080781c */ /* 0x000fda0001f6e170 */
[----:B0-----:R-:W-:Y:S05]  /*edb0*/  WARPSYNC.COLLECTIVE R34, `(.L_x_1090) ;  /* 0x0000000022087348 */ /* 0x001fea0003c00000 */
[----:B------:R-:W-:Y:S01]  /*edc0*/  VOTE.ANY R34, PT, P3 ;  /* 0x0000000000227806 */ /* 0x000fe200018e0100 */
[----:B0-----:R-:W-:Y:S06]  /*edd0*/  ENDCOLLECTIVE ;  /* 0x000000000000791b */ /* 0x001fec0003800000 */
.L_x_1090:
[----:B------:R-:W-:Y:S05]  /*ede0*/  BSYNC B1 ;  /* 0x0000000000017941 */ /* 0x000fea0003800000 */
.L_x_1089:
        /* <DEDUP_REMOVED lines=14> */
.L_x_1091:
        /* <DEDUP_REMOVED lines=8> */
.L_x_1092:
        /* <DEDUP_REMOVED lines=9> */
.L_x_1093:
        /* <DEDUP_REMOVED lines=9> */
.L_x_1094:
[----:B------:R-:W-:Y:S01]  /*f070*/  IMAD.MOV.U32 R64, RZ, RZ, 0x10 ;  /* 0x00000010ff407424 */ /* 0x000fe200078e00ff */
[----:B------:R-:W-:-:S05]  /*f080*/  SEL R79, R79, RZ, !P5 ;  /* 0x000000ff4f4f7207 */ /* 0x000fca0006800000 */
[----:B------:R-:W-:-:S04]  /*f090*/  IMAD.IADD R92, R90, 0x1, R79 ;  /* 0x000000015a5c7824 */ /* 0x000fc800078e024f */
[----:B------:R-:W-:-:S07]  /*f0a0*/  IMAD.MOV.U32 R33, RZ, RZ, R92 ;  /* 0x000000ffff217224 */ /* 0x000fce00078e005c */
[----:B------:R-:W-:Y:S05]  /*f0b0*/  WARPSYNC.COLLECTIVE R34, `(.L_x_1095) ;  /* 0x0000000022087348 */ /* 0x000fea0003c00000 */
[----:B------:R0:W1:Y:S02]  /*f0c0*/  SHFL.DOWN P3, R79, R33, R64, R65 ;  /* 0x08000040214f7389 */ /* 0x0000640000060041 */
[----:B01----:R-:W-:Y:S05]  /*f0d0*/  ENDCOLLECTIVE ;  /* 0x000000000000791b */ /* 0x003fea0003800000 */
.L_x_1095:
        /* <DEDUP_REMOVED lines=14> */
.L_x_1096:
[----:B------:R-:W-:Y:S05]  /*f1c0*/  BRA `(.L_x_1097) ;  /* 0xffffff4c002c7947 */ /* 0x000fea000383ffff */
.L_x_919:
[----:B------:R-:W-:Y:S01]  /*f1d0*/  BSSY B1, `(.L_x_1098) ;  /* 0x0000006000017945 */ /* 0x000fe20003800000 */
[----:B------:R-:W-:Y:S01]  /*f1e0*/  PLOP3.LUT P3, PT, P3, PT, PT, 0x8, 0x80 ;  /* 0x000000000080781c */ /* 0x000fe20001f6e170 */
[----:B------:R-:W-:-:S12]  /*f1f0*/  IMAD.MOV.U32 R34, RZ, RZ, -0x1 ;  /* 0xffffffffff227424 */ /* 0x000fd800078e00ff */
[----:B0-----:R-:W-:Y:S05]  /*f200*/  WARPSYNC.COLLECTIVE R34, `(.L_x_1099) ;  /* 0x0000000022087348 */ /* 0x001fea0003c00000 */
[----:B------:R-:W-:Y:S01]  /*f210*/  VOTE.ANY P3, P3 ;  /* 0x0000000000ff7806 */ /* 0x000fe20001860100 */
[----:B0-----:R-:W-:-:S12]  /*f220*/  ENDCOLLECTIVE ;  /* 0x000000000000791b */ /* 0x001fd80003800000 */
.L_x_1099:
[----:B------:R-:W-:Y:S05]  /*f230*/  BSYNC B1 ;  /* 0x0000000000017941 */ /* 0x000fea0003800000 */
.L_x_1098:
[----:B------:R-:W-:Y:S05]  /*f240*/  BRA `(.L_x_1100) ;  /* 0xffffff4c00387947 */ /* 0x000fea000383ffff */
.L_x_923:
[----:B------:R-:W-:Y:S01]  /*f250*/  BSSY B1, `(.L_x_1101) ;  /* 0x0000006000017945 */ /* 0x000fe20003800000 */
[----:B------:R-:W-:Y:S01]  /*f260*/  PLOP3.LUT P3, PT, P3, PT, PT, 0x8, 0x80 ;  /* 0x000000000080781c */ /* 0x000fe20001f6e170 */
[----:B------:R-:W-:-:S12]  /*f270*/  IMAD.MOV.U32 R34, RZ, RZ, -0x1 ;  /* 0xffffffffff227424 */ /* 0x000fd800078e00ff */
[----:B0-----:R-:W-:Y:S05]  /*f280*/  WARPSYNC.COLLECTIVE R34, `(.L_x_1102) ;  /* 0x0000000022087348 */ /* 0x001fea0003c00000 */
[----:B------:R-:W-:Y:S01]  /*f290*/  VOTE.ANY P3, P3 ;  /* 0x0000000000ff7806 */ /* 0x000fe20001860100 */
[----:B0-----:R-:W-:-:S12]  /*f2a0*/  ENDCOLLECTIVE ;  /* 0x000000000000791b */ /* 0x001fd80003800000 */
.L_x_1102:
[----:B------:R-:W-:Y:S05]  /*f2b0*/  BSYNC B1 ;  /* 0x0000000000017941 */ /* 0x000fea0003800000 */
.L_x_1101:
[----:B------:R-:W-:Y:S05]  /*f2c0*/  BRA `(.L_x_1103) ;  /* 0xffffff4c00507947 */ /* 0x000fea000383ffff */
.L_x_925:
[----:B------:R-:W-:Y:S01]  /*f2d0*/  BSSY B1, `(.L_x_1104) ;  /* 0x0000006000017945 */ /* 0x000fe20003800000 */
[----:B------:R-:W-:Y:S01]  /*f2e0*/  PLOP3.LUT P3, PT, P3, PT, PT, 0x8, 0x80 ;  /* 0x000000000080781c */ /* 0x000fe20001f6e170 */
[----:B------:R-:W-:-:S12]  /*f2f0*/  IMAD.MOV.U32 R34, RZ, RZ, -0x1 ;  /* 0xffffffffff227424 */ /* 0x000fd800078e00ff */
[----:B0-----:R-:W-:Y:S05]  /*f300*/  WARPSYNC.COLLECTIVE R34, `(.L_x_1105) ;  /* 0x0000000022087348 */ /* 0x001fea0003c00000 */
[----:B------:R-:W-:Y:S01]  /*f310*/  VOTE.ANY R34, PT, P3 ;  /* 0x0000000000227806 */ /* 0x000fe200018e0100 */
[----:B0-----:R-:W-:Y:S06]  /*f320*/  ENDCOLLECTIVE ;  /* 0x000000000000791b */ /* 0x001fec0003800000 */
.L_x_1105:
[----:B------:R-:W-:Y:S05]  /*f330*/  BSYNC B1 ;  /* 0x0000000000017941 */ /* 0x000fea0003800000 */
.L_x_1104:
        /* <DEDUP_REMOVED lines=11> */
.L_x_1106:
        /* <DEDUP_REMOVED lines=9> */
.L_x_1107:
        /* <DEDUP_REMOVED lines=10> */
.L_x_1108:
        /* <DEDUP_REMOVED lines=9> */
.L_x_1109:
[----:B------:R-:W-:Y:S01]  /*f5b0*/  IMAD.MOV.U32 R64, RZ, RZ, 0x10 ;  /* 0x00000010ff407424 */ /* 0x000fe200078e00ff */
[----:B------:R-:W-:-:S05]  /*f5c0*/  SEL R79, R79, RZ, !P4 ;  /* 0x000000ff4f4f7207 */ /* 0x000fca0006000000 */
[----:B------:R-:W-:-:S04]  /*f5d0*/  IMAD.IADD R89, R94, 0x1, R79 ;  /* 0x000000015e597824 */ /* 0x000fc800078e024f */
[----:B------:R-:W-:-:S07]  /*f5e0*/  IMAD.MOV.U32 R33, RZ, RZ, R89 ;  /* 0x000000ffff217224 */ /* 0x000fce00078e0059 */
[----:B------:R-:W-:Y:S05]  /*f5f0*/  WARPSYNC.COLLECTIVE R34, `(.L_x_1110) ;  /* 0x0000000022087348 */ /* 0x000fea0003c00000 */
[----:B------:R0:W1:Y:S02]  /*f600*/  SHFL.DOWN P3, R79, R33, R64, R65 ;  /* 0x08000040214f7389 */ /* 0x0000640000060041 */
[----:B01----:R-:W-:Y:S05]  /*f610*/  ENDCOLLECTIVE ;  /* 0x000000000000791b */ /* 0x003fea0003800000 */
.L_x_1110:
[----:B------:R-:W-:-:S04]  /*f620*/  ISETP.GT.AND P3, PT, R90, R65, PT ;  /* 0x000000415a00720c */ /* 0x000fc80003f64270 */
[----:B------:R-:W-:Y:S02]  /*f630*/  SEL R79, R79, RZ, !P3 ;  /* 0x000000ff4f4f7207 */ /* 0x000fe40005800000 */
[----:B------:R-:W-:Y:S02]  /*f640*/  ISETP.NE.AND P3, PT, R32, 0x65, PT ;  /* 0x000000652000780c */ /* 0x000fe40003f65270 */
[----:B------:R-:W-:-:S11]  /*f650*/  IADD3 R88, PT, PT, R89, R79, R88 ;  /* 0x0000004f59587210 */ /* 0x000fd60007ffe058 */
[----:B------:R-:W-:Y:S05]  /*f660*/  WARPSYNC.COLLECTIVE R34, `(.L_x_1111) ;  /* 0x0000000022087348 */ /* 0x000fea0003c00000 */
[----:B------:R-:W-:Y:S01]  /*f670*/  VOTE.ALL P3, P3 ;  /* 0x0000000000ff7806 */ /* 0x000fe20001860000 */
[----:B------:R-:W-:-:S12]  /*f680*/  ENDCOLLECTIVE ;  /* 0x000000000000791b */ /* 0x000fd80003800000 */
.L_x_1111:
[----:B------:R-:W-:Y:S05]  /*f690*/  BRA `(.L_x_1112) ;  /* 0xffffff4800ec7947 */ /* 0x000fea000383ffff */
.L_x_1008:
[----:B------:R-:W-:Y:S01]  /*f6a0*/  BSSY B0, `(.L_x_1113) ;  /* 0x0000006000007945 */ /* 0x000fe20003800000 */
[----:B------:R-:W-:Y:S01]  /*f6b0*/  PLOP3.LUT P3, PT, P3, PT, PT, 0x8, 0x80 ;  /* 0x000000000080781c */ /* 0x000fe20001f6e170 */
[----:B------:R-:W-:-:S12]  /*f6c0*/  IMAD.MOV.U32 R34, RZ, RZ, -0x1 ;  /* 0xffffffffff227424 */ /* 0x000fd800078e00ff */
[----:B0-----:R-:W-:Y:S05]  /*f6d0*/  WARPSYNC.COLLECTIVE R34, `(.L_x_1114) ;  /* 0x0000000022087348 */ /* 0x001fea0003c00000 */
[----:B------:R-:W-:Y:S01]  /*f6e0*/  VOTE.ANY P3, P3 ;  /* 0x0000000000ff7806 */ /* 0x000fe20001860100 */
[----:B0-----:R-:W-:-:S12]  /*f6f0*/  ENDCOLLECTIVE ;  /* 0x000000000000791b */ /* 0x001fd80003800000 */
.L_x_1114:
[----:B------:R-:W-:Y:S05]  /*f700*/  BSYNC B0 ;  /* 0x0000000000007941 */ /* 0x000fea0003800000 */
.L_x_1113:
[----:B------:R-:W-:Y:S05]  /*f710*/  BRA `(.L_x_1115) ;  /* 0xffffffb800587947 */ /* 0x000fea000383ffff */
.L_x_1012:
[----:B------:R-:W-:Y:S01]  /*f720*/  BSSY B0, `(.L_x_1116) ;  /* 0x0000006000007945 */ /* 0x000fe20003800000 */
[----:B------:R-:W-:Y:S01]  /*f730*/  PLOP3.LUT P3, PT, P3, PT, PT, 0x8, 0x80 ;  /* 0x000000000080781c */ /* 0x000fe20001f6e170 */
[----:B------:R-:W-:-:S12]  /*f740*/  IMAD.MOV.U32 R34, RZ, RZ, -0x1 ;  /* 0xffffffffff227424 */ /* 0x000fd800078e00ff */
[----:B0-----:R-:W-:Y:S05]  /*f750*/  WARPSYNC.COLLECTIVE R34, `(.L_x_1117) ;  /* 0x0000000022087348 */ /* 0x001fea0003c00000 */
[----:B------:R-:W-:Y:S01]  /*f760*/  VOTE.ANY P3, P3 ;  /* 0x0000000000ff7806 */ /* 0x000fe20001860100 */
[----:B0-----:R-:W-:-:S12]  /*f770*/  ENDCOLLECTIVE ;  /* 0x000000000000791b */ /* 0x001fd80003800000 */
.L_x_1117:
[----:B------:R-:W-:Y:S05]  /*f780*/  BSYNC B0 ;  /* 0x0000000000007941 */ /* 0x000fea0003800000 */
.L_x_1116:
[----:B------:R-:W-:Y:S05]  /*f790*/  BRA `(.L_x_1118) ;  /* 0xffffffb8006c7947 */ /* 0x000fea000383ffff */
.L_x_1014:
[----:B------:R-:W-:Y:S01]  /*f7a0*/  BSSY B0, `(.L_x_1119) ;  /* 0x0000007000007945 */ /* 0x000fe20003800000 */
[----:B------:R-:W-:Y:S01]  /*f7b0*/  ISETP.NE.AND P5, PT, R28, 0x65, PT ;  /* 0x000000651c00780c */ /* 0x000fe20003fa5270 */
[----:B------:R-:W-:Y:S01]  /*f7c0*/  IMAD.MOV.U32 R34, RZ, RZ, -0x1 ;  /* 0xffffffffff227424 */ /* 0x000fe200078e00ff */
[----:B------:R-:W-:-:S13]  /*f7d0*/  PLOP3.LUT P3, PT, P3, PT, PT, 0x8, 0x80 ;  /* 0x000000000080781c */ /* 0x000fda0001f6e170 */
[----:B0-----:R-:W-:Y:S05]  /*f7e0*/  WARPSYNC.COLLECTIVE R34, `(.L_x_1120) ;  /* 0x0000000022087348 */ /* 0x001fea0003c00000 */
[----:B------:R-:W-:Y:S01]  /*f7f0*/  VOTE.ANY R34, PT, P3 ;  /* 0x0000000000227806 */ /* 0x000fe200018e0100 */
[----:B0-----:R-:W-:Y:S06]  /*f800*/  ENDCOLLECTIVE ;  /* 0x000000000000791b */ /* 0x001fec0003800000 */
.L_x_1120:
[----:B------:R-:W-:Y:S05]  /*f810*/  BSYNC B0 ;  /* 0x0000000000007941 */ /* 0x000fea0003800000 */
.L_x_1119:
        /* <DEDUP_REMOVED lines=15> */
.L_x_1121:
        /* <DEDUP_REMOVED lines=8> */
.L_x_1122:
        /* <DEDUP_REMOVED lines=9> */
.L_x_1123:
        /* <DEDUP_REMOVED lines=9> */
.L_x_1124:
[----:B------:R-:W-:Y:S01]  /*fab0*/  IMAD.MOV.U32 R64, RZ, RZ, 0x10 ;  /* 0x00000010ff407424 */ /* 0x000fe200078e00ff */
[----:B------:R-:W-:-:S05]  /*fac0*/  SEL R79, R79, RZ, !P6 ;  /* 0x000000ff4f4f7207 */ /* 0x000fca0007000000 */
[----:B------:R-:W-:-:S04]  /*fad0*/  IMAD.IADD R92, R90, 0x1, R79 ;  /* 0x000000015a5c7824 */ /* 0x000fc800078e024f */
[----:B------:R-:W-:-:S07]  /*fae0*/  IMAD.MOV.U32 R33, RZ, RZ, R92 ;  /* 0x000000ffff217224 */ /* 0x000fce00078e005c */
[----:B------:R-:W-:Y:S05]  /*faf0*/  WARPSYNC.COLLECTIVE R34, `(.L_x_1125) ;  /* 0x0000000022087348 */ /* 0x000fea0003c00000 */
[----:B------:R0:W1:Y:S02]  /*fb00*/  SHFL.DOWN P3, R79, R33, R64, R65 ;  /* 0x08000040214f7389 */ /* 0x0000640000060041 */
[----:B01----:R-:W-:Y:S05]  /*fb10*/  ENDCOLLECTIVE ;  /* 0x000000000000791b */ /* 0x003fea0003800000 */
.L_x_1125:
        /* <DEDUP_REMOVED lines=14> */
.L_x_1126:
[----:B------:R-:W-:Y:S05]  /*fc00*/  BRA `(.L_x_1127) ;  /* 0xffffffb400fc7947 */ /* 0x000fea000383ffff */
.L_x_1016:
[----:B------:R-:W-:Y:S01]  /*fc10*/  BSSY B0, `(.L_x_1128) ;  /* 0x0000006000007945 */ /* 0x000fe20003800000 */
[----:B------:R-:W-:Y:S01]  /*fc20*/  PLOP3.LUT P3, PT, P3, PT, PT, 0x8, 0x80 ;  /* 0x000000000080781c */ /* 0x000fe20001f6e170 */
[----:B------:R-:W-:-:S12]  /*fc30*/  IMAD.MOV.U32 R34, RZ, RZ, -0x1 ;  /* 0xffffffffff227424 */ /* 0x000fd800078e00ff */
[----:B0-----:R-:W-:Y:S05]  /*fc40*/  WARPSYNC.COLLECTIVE R34, `(.L_x_1129) ;  /* 0x0000000022087348 */ /* 0x001fea0003c00000 */
[----:B------:R-:W-:Y:S01]  /*fc50*/  VOTE.ANY P3, P3 ;  /* 0x0000000000ff7806 */ /* 0x000fe20001860100 */
[----:B0-----:R-:W-:-:S12]  /*fc60*/  ENDCOLLECTIVE ;  /* 0x000000000000791b */ /* 0x001fd80003800000 */
.L_x_1129:
[----:B------:R-:W-:Y:S05]  /*fc70*/  BSYNC B0 ;  /* 0x0000000000007941 */ /* 0x000fea0003800000 */
.L_x_1128:
[----:B------:R-:W-:Y:S05]  /*fc80*/  BRA `(.L_x_1130) ;  /* 0xffffffb800087947 */ /* 0x000fea000383ffff */
.L_x_1020:
[----:B------:R-:W-:Y:S01]  /*fc90*/  BSSY B0, `(.L_x_1131) ;  /* 0x0000006000007945 */ /* 0x000fe20003800000 */
[----:B------:R-:W-:Y:S01]  /*fca0*/  PLOP3.LUT P3, PT, P3, PT, PT, 0x8, 0x80 ;  /* 0x000000000080781c */ /* 0x000fe20001f6e170 */
[----:B------:R-:W-:-:S12]  /*fcb0*/  IMAD.MOV.U32 R34, RZ, RZ, -0x1 ;  /* 0xffffffffff227424 */ /* 0x000fd800078e00ff */
[----:B0-----:R-:W-:Y:S05]  /*fcc0*/  WARPSYNC.COLLECTIVE R34, `(.L_x_1132) ;  /* 0x0000000022087348 */ /* 0x001fea0003c00000 */
[----:B------:R-:W-:Y:S01]  /*fcd0*/  VOTE.ANY P3, P3 ;  /* 0x0000000000ff7806 */ /* 0x000fe20001860100 */
[----:B0-----:R-:W-:-:S12]  /*fce0*/  ENDCOLLECTIVE ;  /* 0x000000000000791b */ /* 0x001fd80003800000 */
.L_x_1132:
[----:B------:R-:W-:Y:S05]  /*fcf0*/  BSYNC B0 ;  /* 0x0000000000007941 */ /* 0x000fea0003800000 */
.L_x_1131:
[----:B------:R-:W-:Y:S05]  /*fd00*/  BRA `(.L_x_1133) ;  /* 0xffffffb800207947 */ /* 0x000fea000383ffff */
.L_x_1022:
[----:B------:R-:W-:Y:S01]  /*fd10*/  BSSY B0, `(.L_x_1134) ;  /* 0x0000006000007945 */ /* 0x000fe20003800000 */
[----:B------:R-:W-:Y:S01]  /*fd20*/  PLOP3.LUT P3, PT, P3, PT, PT, 0x8, 0x80 ;  /* 0x000000000080781c */ /* 0x000fe20001f6e170 */
[----:B------:R-:W-:-:S12]  /*fd30*/  IMAD.MOV.U32 R34, RZ, RZ, -0x1 ;  /* 0xffffffffff227424 */ /* 0x000fd800078e00ff */
[----:B0-----:R-:W-:Y:S05]  /*fd40*/  WARPSYNC.COLLECTIVE R34, `(.L_x_1135) ;  /* 0x0000000022087348 */ /* 0x001fea0003c00000 */
[----:B------:R-:W-:Y:S01]  /*fd50*/  VOTE.ANY R34, PT, P3 ;  /* 0x0000000000227806 */ /* 0x000fe200018e0100 */
[----:B0-----:R-:W-:Y:S06]  /*fd60*/  ENDCOLLECTIVE ;  /* 0x000000000000791b */ /* 0x001fec0003800000 */
.L_x_1135:
[----:B------:R-:W-:Y:S05]  /*fd70*/  BSYNC B0 ;  /* 0x0000000000007941 */ /* 0x000fea0003800000 */
.L_x_1134:
        /* <DEDUP_REMOVED lines=12> */
.L_x_1136:
        /* <DEDUP_REMOVED lines=9> */
.L_x_1137:
        /* <DEDUP_REMOVED lines=10> */
.L_x_1138:
        /* <DEDUP_REMOVED lines=9> */
.L_x_1139:
[----:B------:R-:W-:Y:S01]  /*10000*/  IMAD.MOV.U32 R64, RZ, RZ, 0x10 ;  /* 0x00000010ff407424 */ /* 0x000fe200078e00ff */
[----:B------:R-:W-:-:S05]  /*10010*/  SEL R29, R79, RZ, !P5 ;  /* 0x000000ff4f1d7207 */ /* 0x000fca0006800000 */
[----:B------:R-:W-:-:S04]  /*10020*/  IMAD.IADD R29, R94, 0x1, R29 ;  /* 0x000000015e1d7824 */ /* 0x000fc800078e021d */
[----:B------:R-:W-:-:S07]  /*10030*/  IMAD.MOV.U32 R33, RZ, RZ, R29 ;  /* 0x000000ffff217224 */ /* 0x000fce00078e001d */
[----:B------:R-:W-:Y:S05]  /*10040*/  WARPSYNC.COLLECTIVE R34, `(.L_x_1140) ;  /* 0x0000000022087348 */ /* 0x000fea0003c00000 */
[----:B------:R0:W1:Y:S02]  /*10050*/  SHFL.DOWN P3, R79, R33, R64, R65 ;  /* 0x08000040214f7389 */ /* 0x0000640000060041 */
[----:B01----:R-:W-:Y:S05]  /*10060*/  ENDCOLLECTIVE ;  /* 0x000000000000791b */ /* 0x003fea0003800000 */
.L_x_1140:
[----:B------:R-:W-:-:S04]  /*10070*/  ISETP.GT.AND P3, PT, R90, R65, PT ;  /* 0x000000415a00720c */ /* 0x000fc80003f64270 */
[----:B------:R-:W-:Y:S02]  /*10080*/  SEL R79, R79, RZ, !P3 ;  /* 0x000000ff4f4f7207 */ /* 0x000fe40005800000 */
[----:B------:R-:W-:Y:S02]  /*10090*/  ISETP.NE.AND P3, PT, R28, 0x65, PT ;  /* 0x000000651c00780c */ /* 0x000fe40003f65270 */
[----:B------:R-:W-:-:S11]  /*100a0*/  IADD3 R88, PT, PT, R29, R79, R88 ;  /* 0x0000004f1d587210 */ /* 0x000fd60007ffe058 */
[----:B------:R-:W-:Y:S05]  /*100b0*/  WARPSYNC.COLLECTIVE R34, `(.L_x_1141) ;  /* 0x0000000022087348 */ /* 0x000fea0003c00000 */
[----:B------:R-:W-:Y:S01]  /*100c0*/  VOTE.ALL P3, P3 ;  /* 0x0000000000ff7806 */ /* 0x000fe20001860000 */
[----:B------:R-:W-:-:S12]  /*100d0*/  ENDCOLLECTIVE ;  /* 0x000000000000791b */ /* 0x000fd80003800000 */
.L_x_1141:
[----:B------:R-:W-:Y:S05]  /*100e0*/  BRA `(.L_x_1142) ;  /* 0xffffffb400b87947 */ /* 0x000fea000383ffff */
.L_x_1143:
        /* <DEDUP_REMOVED lines=9> */
.L_x_1626:


//--------------------- .text._ZN6thrust24THRUST_300001_SM_1000_NS8cuda_cub4core6detail13_kernel_agentINS1_16__set_operations10SetOpAgentINS0_6detail15normal_iteratorINS0_10device_ptrIiEEEESB_PiSC_SB_SC_lN4cuda3std3__44lessIiEENS5_31serial_set_symmetric_differenceENSF_17integral_constantIbLb0EEEEEJSB_SB_SC_SC_llSB_SC_SH_SI_PNSF_4pairIllEEPmN3cub18CUB_300001_SM_100013ScanTileStateIlLb1EEEEEEvDpT0_ --------------------------
	.section	.text._ZN6thrust24THRUST_300001_SM_1000_NS8cuda_cub4core6detail13_kernel_agentINS1_16__set_operations10SetOpAgentINS0_6detail15normal_iteratorINS0_10device_ptrIiEEEESB_PiSC_SB_SC_lN4cuda3std3__44lessIiEENS5_31serial_set_symmetric_differenceENSF_17integral_constantIbLb0EEEEEJSB_SB_SC_SC_llSB_SC_SH_SI_PNSF_4pairIllEEPmN3cub18CUB_300001_SM_100013ScanTileStateIlLb1EEEEEEvDpT0_,"ax",@progbits
	.align	128
        .global         _ZN6thrust24THRUST_300001_SM_1000_NS8cuda_cub4core6detail13_kernel_agentINS1_16__set_operations10SetOpAgentINS0_6detail15normal_iteratorINS0_10device_ptrIiEEEESB_PiSC_SB_SC_lN4cuda3std3__44lessIiEENS5_31serial_set_symmetric_differenceENSF_17integral_constantIbLb0EEEEEJSB_SB_SC_SC_llSB_SC_SH_SI_PNSF_4pairIllEEPmN3cub18CUB_300001_SM_100013ScanTileStateIlLb1EEEEEEvDpT0_
        .type           _ZN6thrust24THRUST_300001_SM_1000_NS8cuda_cub4core6detail13_kernel_agentINS1_16__set_operations10SetOpAgentINS0_6detail15normal_iteratorINS0_10device_ptrIiEEEESB_PiSC_SB_SC_lN4cuda3std3__44lessIiEENS5_31serial_set_symmetric_differenceENSF_17integral_constantIbLb0EEEEEJSB_SB_SC_SC_llSB_SC_SH_SI_PNSF_4pairIllEEPmN3cub18CUB_300001_SM_100013ScanTileStateIlLb1EEEEEEvDpT0_,@function
        .size           _ZN6thrust24THRUST_300001_SM_1000_NS8cuda_cub4core6detail13_kernel_agentINS1_16__set_operations10SetOpAgentINS0_6detail15normal_iteratorINS0_10device_ptrIiEEEESB_PiSC_SB_SC_lN4cuda3std3__44lessIiEENS5_31serial_set_symmetric_differenceENSF_17integral_constantIbLb0EEEEEJSB_SB_SC_SC_llSB_SC_SH_SI_PNSF_4pairIllEEPmN3cub18CUB_300001_SM_100013ScanTileStateIlLb1EEEEEEvDpT0_,(.L_x_1627 - _ZN6thrust24THRUST_300001_SM_1000_NS8cuda_cub4core6detail13_kernel_agentINS1_16__set_operations10SetOpAgentINS0_6detail15normal_iteratorINS0_10device_ptrIiEEEESB_PiSC_SB_SC_lN4cuda3std3__44lessIiEENS5_31serial_set_symmetric_differenceENSF_17integral_constantIbLb0EEEEEJSB_SB_SC_SC_llSB_SC_SH_SI_PNSF_4pairIllEEPmN3cub18CUB_300001_SM_100013ScanTileStateIlLb1EEEEEEvDpT0_)
        .other          _ZN6thrust24THRUST_300001_SM_1000_NS8cuda_cub4core6detail13_kernel_agentINS1_16__set_operations10SetOpAgentINS0_6detail15normal_iteratorINS0_10device_ptrIiEEEESB_PiSC_SB_SC_lN4cuda3std3__44lessIiEENS5_31serial_set_symmetric_differenceENSF_17integral_constantIbLb0EEEEEJSB_SB_SC_SC_llSB_SC_SH_SI_PNSF_4pairIllEEPmN3cub18CUB_300001_SM_100013ScanTileStateIlLb1EEEEEEvDpT0_,@"STO_CUDA_ENTRY STV_DEFAULT"
_ZN6thrust24THRUST_300001_SM_1000_NS8cuda_cub4core6detail13_kernel_agentINS1_16__set_operations10SetOpAgentINS0_6detail15normal_iteratorINS0_10device_ptrIiEEEESB_PiSC_SB_SC_lN4cuda3std3__44lessIiEENS5_31serial_set_symmetric_differenceENSF_17integral_constantIbLb0EEEEEJSB_SB_SC_SC_llSB_SC_SH_SI_PNSF_4pairIllEEPmN3cub18CUB_300001_SM_100013ScanTileStateIlLb1EEEEEEvDpT0_:
.text._ZN6thrust24THRUST_300001_SM_1000_NS8cuda_cub4core6detail13_kernel_agentINS1_16__set_operations10SetOpAgentINS0_6detail15normal_iteratorINS0_10device_ptrIiEEEESB_PiSC_SB_SC_lN4cuda3std3__44lessIiEENS5_31serial_set_symmetric_differenceENSF_17integral_constantIbLb0EEEEEJSB_SB_SC_SC_llSB_SC_SH_SI_PNSF_4pairIllEEPmN3cub18CUB_300001_SM_100013ScanTileStateIlLb1EEEEEEvDpT0_:
[----:B------:R-:W0:Y:S01]  /*0000*/  LDC R1, c[0x0][0x37c] ;  /* 0x0000df00ff017b82 */ /* 0x000e220000000800 */
[----:B------:R-:W1:Y:S07]  /*0010*/  S2R R2, SR_CTAID.X ;  /* 0x0000000000027919 */ /* 0x000e6e0000002500 */
[----:B------:R-:W2:Y:S01]  /*0020*/  LDC R25, c[0x0][0x370] ;  /* 0x0000dc00ff197b82 */ /* 0x000ea20000000800 */
[----:B------:R-:W3:Y:S01]  /*0030*/  LDCU.64 UR6, c[0x0][0x358] ;  /* 0x00006b00ff0677ac */ /* 0x000ee20008000a00 */
[----:B0-----:R-:W-:-:S02]  /*0040*/  VIADD R1, R1, 0xfffffff8 ;  /* 0xfffffff801017836 */ /* 0x001fc40000000000 */
[----:B--2---:R-:W-:-:S05]  /*0050*/  VIADD R0, R25, 0xffffffff ;  /* 0xffffffff19007836 */ /* 0x004fca0000000000 */
[----:B-1----:R-:W-:-:S13]  /*0060*/  ISETP.GE.U32.AND P0, PT, R2, R0, PT ;  /* 0x000000000200720c */ /* 0x002fda0003f06070 */
[----:B---3--:R-:W-:Y:S05]  /*0070*/  @P0 BRA `(.L_x_1144) ;  /* 0x0000005800bc0947 */ /* 0x008fea0003800000 */
[----:B------:R-:W0:Y:S01]  /*0080*/  LDC.64 R8, c[0x0][0x3c8] ;  /* 0x0000f200ff087b82 */ /* 0x000e220000000a00 */
[----:B------:R-:W1:Y:S01]  /*0090*/  LDCU.128 UR8, c[0x0][0x380] ;  /* 0x00007000ff0877ac */ /* 0x000e620008000c00 */
[----:B0-----:R-:W-:-:S05]  /*00a0*/  IMAD.WIDE.U32 R8, R2, 0x10, R8 ;  /* 0x0000001002087825 */ /* 0x001fca00078e0008 */
[----:B------:R-:W2:Y:S04]  /*00b0*/  LDG.E.64 R6, desc[UR6][R8.64] ;  /* 0x0000000608067981 */ /* 0x000ea8000c1e1b00 */
[----:B------:R-:W3:Y:S04]  /*00c0*/  LDG.E R13, desc[UR6][R8.64+0x10] ;  /* 0x00001006080d7981 */ /* 0x000ee8000c1e1900 */
[----:B------:R-:W4:Y:S01]  /*00d0*/  LDG.E.64 R4, desc[UR6][R8.64+0x8] ;  /* 0x0000080608047981 */ /* 0x000f22000c1e1b00 */
[----:B------:R-:W0:Y:S03]  /*00e0*/  S2R R2, SR_TID.X ;  /* 0x0000000000027919 */ /* 0x000e260000002100 */
[----:B------:R-:W4:Y:S01]  /*00f0*/  LDG.E R9, desc[UR6][R8.64+0x18] ;  /* 0x0000180608097981 */ /* 0x000f22000c1e1900 */
[----:B0-----:R-:W-:-:S02]  /*0100*/  VIADD R0, R2, 0x200 ;  /* 0x0000020002007836 */ /* 0x001fc40000000000 */
[----:B------:R-:W-:Y:S01]  /*0110*/  VIADD R12, R2, 0x600 ;  /* 0x00000600020c7836 */ /* 0x000fe20000000000 */
[----:B--2---:R-:W-:Y:S01]  /*0120*/  IADD3 R10, P0, PT, R6, R2, RZ ;  /* 0x00000002060a7210 */ /* 0x004fe20007f1e0ff */
[----:B---3--:R-:W-:-:S04]  /*0130*/  IMAD.IADD R13, R13, 0x1, -R6 ;  /* 0x000000010d0d7824 */ /* 0x008fc800078e0a06 */
[----:B------:R-:W-:Y:S01]  /*0140*/  IMAD.X R7, RZ, RZ, R7, P0 ;  /* 0x000000ffff077224 */ /* 0x000fe200000e0607 */
[----:B-1----:R-:W-:Y:S01]  /*0150*/  LEA R6, P0, R10, UR8, 0x2 ;  /* 0x000000080a067c11 */ /* 0x002fe2000f8010ff */
[C---:B------:R-:W-:Y:S01]  /*0160*/  IMAD.IADD R3, R2.reuse, 0x1, -R13 ;  /* 0x0000000102037824 */ /* 0x040fe200078e0a0d */
[-C--:B------:R-:W-:Y:S02]  /*0170*/  ISETP.GE.AND P4, PT, R2, R13.reuse, PT ;  /* 0x0000000d0200720c */ /* 0x080fe40003f86270 */
[----:B------:R-:W-:Y:S02]  /*0180*/  ISETP.GE.AND P3, PT, R0, R13, PT ;  /* 0x0000000d0000720c */ /* 0x000fe40003f66270 */
[----:B----4-:R-:W-:Y:S02]  /*0190*/  IADD3 R11, P1, PT, R4, R3, RZ ;  /* 0x00000003040b7210 */ /* 0x010fe40007f3e0ff */
[----:B------:R-:W-:Y:S02]  /*01a0*/  LOP3.LUT R0, R2, 0x400, RZ, 0xfc, !PT ;  /* 0x0000040002007812 */ /* 0x000fe400078efcff */
[----:B------:R-:W-:-:S02]  /*01b0*/  LEA.HI.X R7, R10, UR9, R7, 0x2, P0 ;  /* 0x000000090a077c11 */ /* 0x000fc400080f1407 */
[----:B------:R-:W-:Y:S02]  /*01c0*/  LEA R10, P0, R11, UR10, 0x2 ;  /* 0x0000000a0b0a7c11 */ /* 0x000fe4000f8010ff */
[----:B------:R-:W-:Y:S02]  /*01d0*/  LEA.HI.X.SX32 R14, R3, R5, 0x1, P1 ;  /* 0x00000005030e7211 */ /* 0x000fe400008f0eff */
[-C--:B------:R-:W-:Y:S02]  /*01e0*/  ISETP.GE.AND P2, PT, R0, R13.reuse, PT ;  /* 0x0000000d0000720c */ /* 0x080fe40003f46270 */
[----:B------:R-:W-:Y:S01]  /*01f0*/  ISETP.GE.AND P1, PT, R12, R13, PT ;  /* 0x0000000d0c00720c */ /* 0x000fe20003f26270 */
[----:B------:R0:W5:Y:S01]  /*0200*/  @!P4 LDG.E R0, desc[UR6][R6.64] ;  /* 0x000000060600c981 */ /* 0x000162000c1e1900 */
[----:B------:R-:W-:-:S05]  /*0210*/  LEA.HI.X R11, R11, UR11, R14, 0x2, P0 ;  /* 0x0000000b0b0b7c11 */ /* 0x000fca00080f140e */
[----:B------:R0:W5:Y:S04]  /*0220*/  @P3 LDG.E R12, desc[UR6][R10.64+0x800] ;  /* 0x000800060a0c3981 */ /* 0x000168000c1e1900 */
[----:B------:R0:W5:Y:S04]  /*0230*/  @P2 LDG.E R14, desc[UR6][R10.64+0x1000] ;  /* 0x001000060a0e2981 */ /* 0x000168000c1e1900 */
[----:B------:R0:W5:Y:S01]  /*0240*/  @P1 LDG.E R15, desc[UR6][R10.64+0x1800] ;  /* 0x001800060a0f1981 */ /* 0x000162000c1e1900 */
[C---:B------:R-:W-:Y:S01]  /*0250*/  LOP3.LUT R16, R2.reuse, 0x800, RZ, 0xfc, !PT ;  /* 0x0000080002107812 */ /* 0x040fe200078efcff */
[----:B------:R-:W-:-:S03]  /*0260*/  VIADD R18, R2, 0xa00 ;  /* 0x00000a0002127836 */ /* 0x000fc60000000000 */
[-C--:B------:R-:W-:Y:S02]  /*0270*/  ISETP.GE.AND P0, PT, R16, R13.reuse, PT ;  /* 0x0000000d1000720c */ /* 0x080fe40003f06270 */
[----:B------:R-:W-:Y:S02]  /*0280*/  LOP3.LUT R16, R2, 0xc00, RZ, 0xfc, !PT ;  /* 0x00000c0002107812 */ /* 0x000fe400078efcff */
[-C--:B------:R-:W-:Y:S01]  /*0290*/  ISETP.GE.AND P6, PT, R18, R13.reuse, PT ;  /* 0x0000000d1200720c */ /* 0x080fe20003fc6270 */
[----:B------:R-:W-:Y:S01]  /*02a0*/  VIADD R18, R2, 0xe00 ;  /* 0x00000e0002127836 */ /* 0x000fe20000000000 */
[----:B------:R-:W-:Y:S02]  /*02b0*/  ISETP.GE.AND P5, PT, R16, R13, PT ;  /* 0x0000000d1000720c */ /* 0x000fe40003fa6270 */
[C---:B------:R-:W-:Y:S02]  /*02c0*/  LOP3.LUT R16, R2.reuse, 0x1000, RZ, 0xfc, !PT ;  /* 0x0000100002107812 */ /* 0x040fe400078efcff */
[----:B------:R-:W-:-:S07]  /*02d0*/  LOP3.LUT R20, R2, 0x1400, RZ, 0xfc, !PT ;  /* 0x0000140002147812 */ /* 0x000fce00078efcff */
[----:B------:R0:W5:Y:S04]  /*02e0*/  @P6 LDG.E R17, desc[UR6][R10.64+0x2800] ;  /* 0x002800060a116981 */ /* 0x000168000c1e1900 */
[----:B------:R0:W5:Y:S01]  /*02f0*/  @P4 LDG.E R0, desc[UR6][R10.64] ;  /* 0x000000060a004981 */ /* 0x000162000c1e1900 */
[-C--:B------:R-:W-:Y:S01]  /*0300*/  ISETP.GE.AND P4, PT, R18, R13.reuse, PT ;  /* 0x0000000d1200720c */ /* 0x080fe20003f86270 */
[----:B------:R-:W-:Y:S02]  /*0310*/  VIADD R18, R2, 0x1200 ;  /* 0x0000120002127836 */ /* 0x000fe40000000000 */
[----:B------:R0:W5:Y:S01]  /*0320*/  @!P3 LDG.E R12, desc[UR6][R6.64+0x800] ;  /* 0x00080006060cb981 */ /* 0x000162000c1e1900 */
[----:B------:R-:W-:-:S03]  /*0330*/  ISETP.GE.AND P3, PT, R16, R13, PT ;  /* 0x0000000d1000720c */ /* 0x000fc60003f66270 */
        /* <DEDUP_REMOVED lines=9> */
[----:B------:R0:W5:Y:S01]  /*03d0*/  @P1 LDG.E R22, desc[UR6][R10.64+0x5000] ;  /* 0x005000060a161981 */ /* 0x000162000c1e1900 */
[C---:B------:R-:W-:Y:S01]  /*03e0*/  VIADD R24, R2.reuse, 0x1600 ;  /* 0x0000160002187836 */ /* 0x040fe20000000000 */
[----:B------:R-:W-:-:S02]  /*03f0*/  LOP3.LUT R26, R2, 0x1800, RZ, 0xfc, !PT ;  /* 0x00001800021a7812 */ /* 0x000fc400078efcff */
[----:B------:R0:W5:Y:S02]  /*0400*/  @!P6 LDG.E R17, desc[UR6][R6.64+0x2800] ;  /* 0x002800060611e981 */ /* 0x000164000c1e1900 */
[-C--:B------:R-:W-:Y:S02]  /*0410*/  ISETP.GE.AND P6, PT, R26, R13.reuse, PT ;  /* 0x0000000d1a00720c */ /* 0x080fe40003fc6270 */
        /* <DEDUP_REMOVED lines=40> */
.L_x_1146:
[----:B------:R-:W-:Y:S05]  /*06a0*/  BSYNC.RECONVERGENT B0 ;  /* 0x0000000000007941 */ /* 0x000fea0003800200 */
.L_x_1145:
        /* <DEDUP_REMOVED lines=12> */
[----:B-----5:R-:W-:Y:S04]  /*0770*/  STS [R11+0x9800], R8 ;  /* 0x009800080b007388 */ /* 0x020fe80000000800 */
[----:B------:R0:W-:Y:S04]  /*0780*/  STS [R11+0x800], R0 ;  /* 0x000800000b007388 */ /* 0x0001e80000000800 */
[----:B------:R1:W-:Y:S04]  /*0790*/  STS [R11+0x1000], R12 ;  /* 0x0010000c0b007388 */ /* 0x0003e80000000800 */
[----:B------:R1:W-:Y:S01]  /*07a0*/  STS [R11+0x1800], R14 ;  /* 0x0018000e0b007388 */ /* 0x0003e20000000800 */
[----:B0-----:R-:W-:-:S03]  /*07b0*/  IMAD R0, R13, 0x4, R7 ;  /* 0x000000040d007824 */ /* 0x001fc600078e0207 */
        /* <DEDUP_REMOVED lines=17> */
.L_x_1149:
[----:B------:R-:W-:-:S05]  /*08d0*/  IMAD.IADD R6, R9, 0x1, R32 ;  /* 0x0000000109067824 */ /* 0x000fca00078e0220 */
[----:B------:R-:W-:-:S04]  /*08e0*/  SHF.R.S32.HI R6, RZ, 0x1, R6 ;  /* 0x00000001ff067819 */ /* 0x000fc80000011406 */
[----:B------:R-:W-:-:S05]  /*08f0*/  LOP3.LUT R8, RZ, R6, RZ, 0x33, !PT ;  /* 0x00000006ff087212 */ /* 0x000fca00078e33ff */
[----:B-1----:R-:W-:Y:S02]  /*0900*/  IMAD.IADD R11, R5, 0x1, R8 ;  /* 0x00000001050b7824 */ /* 0x002fe400078e0208 */
        /* <DEDUP_REMOVED lines=9> */
.L_x_1148:
[----:B------:R-:W-:Y:S05]  /*09a0*/  BSYNC.RECONVERGENT B0 ;  /* 0x0000000000007941 */ /* 0x000fea0003800200 */
.L_x_1147:
[----:B------:R-:W-:Y:S01]  /*09b0*/  IMAD.IADD R9, R5, 0x1, -R32 ;  /* 0x0000000105097824 */ /* 0x000fe200078e0a20 */
[----:B------:R-:W-:Y:S01]  /*09c0*/  BSSY.RECONVERGENT B0, `(.L_x_1150) ;  /* 0x0000093000007945 */ /* 0x000fe20003800200 */
[----:B------:R-:W-:Y:S02]  /*09d0*/  IMAD.MOV.U32 R8, RZ, RZ, RZ ;  /* 0x000000ffff087224 */ /* 0x000fe400078e00ff */
[----:B------:R-:W-:Y:S01]  /*09e0*/  IMAD R6, R2, 0x4, R7 ;  /* 0x0000000402067824 */ /* 0x000fe200078e0207 */
[----:B------:R-:W-:-:S13]  /*09f0*/  ISETP.GE.AND P0, PT, R9, R4, PT ;  /* 0x000000040900720c */ /* 0x000fda0003f06270 */
[----:B------:R-:W-:Y:S05]  /*0a00*/  @P0 BRA `(.L_x_1151) ;  /* 0x0000000800380947 */ /* 0x000fea0003800000 */
[----:B------:R-:W-:Y:S01]  /*0a10*/  ISETP.GE.AND P0, PT, R32, 0x1, PT ;  /* 0x000000012000780c */ /* 0x000fe20003f06270 */
[----:B-1----:R-:W-:Y:S01]  /*0a20*/  IMAD.MOV.U32 R12, RZ, RZ, R32 ;  /* 0x000000ffff0c7224 */ /* 0x002fe200078e0020 */
[----:B------:R-:W-:Y:S01]  /*0a30*/  BSSY.RECONVERGENT B1, `(.L_x_1152) ;  /* 0x0000036000017945 */ /* 0x000fe20003800200 */
[----:B------:R-:W-:-:S03]  /*0a40*/  IMAD.MOV.U32 R11, RZ, RZ, RZ ;  /* 0x000000ffff0b7224 */ /* 0x000fc600078e00ff */
[----:B------:R-:W-:Y:S07]  /*0a50*/  BSSY.RELIABLE B2, `(.L_x_1153) ;  /* 0x000002a000027945 */ /* 0x000fee0003800100 */
[----:B------:R-:W-:-:S05]  /*0a60*/  @P0 IMAD R8, R32, 0x1ff, RZ ;  /* 0x000001ff20080824 */ /* 0x000fca00078e02ff */
[----:B------:R-:W-:Y:S01]  /*0a70*/  @P0 SHF.R.S32.HI R14, RZ, 0x9, R8 ;  /* 0x00000009ff0e0819 */ /* 0x000fe20000011408 */
[----:B------:R-:W-:-:S04]  /*0a80*/  IMAD R8, R9, 0x4, R0 ;  /* 0x0000000409087824 */ /* 0x000fc800078e0200 */
[C---:B------:R-:W-:Y:S01]  /*0a90*/  @P0 IMAD R15, R14.reuse, 0x4, R3 ;  /* 0x000000040e0f0824 */ /* 0x040fe200078e0203 */
[----:B------:R-:W-:Y:S01]  /*0aa0*/  LDS R10, [R8] ;  /* 0x00000000080a7984 */ /* 0x000fe20000000800 */
        /* <DEDUP_REMOVED lines=23> */
.L_x_1154:
        /* <DEDUP_REMOVED lines=10> */
.L_x_1155:
[----:B------:R-:W-:-:S13]  /*0cc0*/  ISETP.GE.AND P0, PT, R11, R12, PT ;  /* 0x0000000c0b00720c */ /* 0x000fda0003f06270 */
[----:B------:R-:W-:Y:S05]  /*0cd0*/  @P0 BREAK.RELIABLE B2 ;  /* 0x0000000000020942 */ /* 0x000fea0003800100 */
[----:B------:R-:W-:Y:S05]  /*0ce0*/  @P0 BRA `(.L_x_1156) ;  /* 0x0000000000280947 */ /* 0x000fea0003800000 */
[----:B------:R-:W-:Y:S05]  /*0cf0*/  BSYNC.RELIABLE B2 ;  /* 0x0000000000027941 */ /* 0x000fea0003800100 */
.L_x_1153:
        /* <DEDUP_REMOVED lines=9> */
.L_x_1156:
[----:B------:R-:W-:Y:S05]  /*0d90*/  BSYNC.RECONVERGENT B1 ;  /* 0x0000000000017941 */ /* 0x000fea0003800200 */
.L_x_1152:
[C---:B------:R-:W-:Y:S01]  /*0da0*/  ISETP.GE.AND P0, PT, R9.reuse, 0x1, PT ;  /* 0x000000010900780c */ /* 0x040fe20003f06270 */
[----:B------:R-:W-:Y:S01]  /*0db0*/  IMAD.MOV.U32 R15, RZ, RZ, R9 ;  /* 0x000000ffff0f7224 */ /* 0x000fe200078e0009 */
[----:B------:R-:W-:Y:S04]  /*0dc0*/  BSSY.RECONVERGENT B1, `(.L_x_1157) ;  /* 0x0000034000017945 */ /* 0x000fe80003800200 */
[----:B------:R-:W-:Y:S07]  /*0dd0*/  BSSY.RELIABLE B2, `(.L_x_1158) ;  /* 0x0000029000027945 */ /* 0x000fee0003800100 */
[----:B------:R-:W-:-:S05]  /*0de0*/  @P0 IMAD R12, R9, 0x1ff, RZ ;  /* 0x000001ff090c0824 */ /* 0x000fca00078e02ff */
[----:B------:R-:W-:Y:S01]  /*0df0*/  @P0 SHF.R.S32.HI R14, RZ, 0x9, R12 ;  /* 0x00000009ff0e0819 */ /* 0x000fe2000001140c */
[----:B------:R-:W-:-:S04]  /*0e00*/  IMAD.MOV.U32 R12, RZ, RZ, RZ ;  /* 0x000000ffff0c7224 */ /* 0x000fc800078e00ff */
[----:B------:R-:W-:-:S05]  /*0e10*/  @P0 IMAD R16, R14, 0x4, R0 ;  /* 0x000000040e100824 */ /* 0x000fca00078e0200 */
[----:B------:R-:W0:Y:S02]  /*0e20*/  @P0 LDS R17, [R16] ;  /* 0x0000000010110984 */ /* 0x000e240000000800 */
[----:B0-----:R-:W-:Y:S01]  /*0e30*/  @P0 ISETP.GE.AND P1, PT, R17, R10, PT ;  /* 0x0000000a1100020c */ /* 0x001fe20003f26270 */
[----:B------:R-:W-:-:S03]  /*0e40*/  @P0 VIADD R17, R14, 0x1 ;  /* 0x000000010e110836 */ /* 0x000fc60000000000 */
[----:B------:R-:W-:Y:S02]  /*0e50*/  @P0 SEL R15, R9, R14, !P1 ;  /* 0x0000000e090f0207 */ /* 0x000fe40004800000 */
[----:B------:R-:W-:-:S04]  /*0e60*/  @P0 SEL R12, R17, RZ, !P1 ;  /* 0x000000ff110c0207 */ /* 0x000fc80004800000 */
[----:B------:R-:W-:-:S13]  /*0e70*/  ISETP.GE.AND P0, PT, R12, R15, PT ;  /* 0x0000000f0c00720c */ /* 0x000fda0003f06270 */
[----:B------:R-:W-:Y:S05]  /*0e80*/  @P0 BRA `(.L_x_1159) ;  /* 0x0000000000400947 */ /* 0x000fea0003800000 */
[----:B------:R-:W-:-:S05]  /*0e90*/  IMAD R14, R15, 0x7f, R12 ;  /* 0x0000007f0f0e7824 */ /* 0x000fca00078e020c */
[----:B------:R-:W-:-:S05]  /*0ea0*/  SHF.R.S32.HI R14, RZ, 0x7, R14 ;  /* 0x00000007ff0e7819 */ /* 0x000fca000001140e */
[----:B------:R-:W-:-:S05]  /*0eb0*/  IMAD R16, R14, 0x4, R0 ;  /* 0x000000040e107824 */ /* 0x000fca00078e0200 */
        /* <DEDUP_REMOVED lines=12> */
[----:B------:R-:W-:-:S07]  /*0f80*/  @!P0 VIADD R12, R14, 0x1 ;  /* 0x000000010e0c8836 */ /* 0x000fce0000000000 */
.L_x_1159:
[----:B------:R-:W-:-:S13]  /*0f90*/  ISETP.GE.AND P0, PT, R12, R15, PT ;  /* 0x0000000f0c00720c */ /* 0x000fda0003f06270 */
[----:B------:R-:W-:Y:S05]  /*0fa0*/  @P0 BREAK.RELIABLE B2 ;  /* 0x0000000000020942 */ /* 0x000fea0003800100 */
        /* <DEDUP_REMOVED lines=8> */
.L_x_1160:
[----:B------:R-:W-:-:S13]  /*1030*/  ISETP.GE.AND P0, PT, R12, R15, PT ;  /* 0x0000000f0c00720c */ /* 0x000fda0003f06270 */
[----:B------:R-:W-:Y:S05]  /*1040*/  @P0 BREAK.RELIABLE B2 ;  /* 0x0000000000020942 */ /* 0x000fea0003800100 */
[----:B------:R-:W-:Y:S05]  /*1050*/  @P0 BRA `(.L_x_1161) ;  /* 0x0000000000280947 */ /* 0x000fea0003800000 */
[----:B------:R-:W-:Y:S05]  /*1060*/  BSYNC.RELIABLE B2 ;  /* 0x0000000000027941 */ /* 0x000fea0003800100 */
.L_x_1158:
[----:B------:R-:W-:-:S05]  /*1070*/  IMAD.IADD R14, R15, 0x1, R12 ;  /* 0x000000010f0e7824 */ /* 0x000fca00078e020c */
[----:B------:R-:W-:-:S05]  /*1080*/  SHF.R.S32.HI R14, RZ, 0x1, R14 ;  /* 0x00000001ff0e7819 */ /* 0x000fca000001140e */
[----:B------:R-:W-:-:S05]  /*1090*/  IMAD R16, R14, 0x4, R0 ;  /* 0x000000040e107824 */ /* 0x000fca00078e0200 */
[----:B------:R-:W0:Y:S02]  /*10a0*/  LDS R17, [R16] ;  /* 0x0000000010117984 */ /* 0x000e240000000800 */
[----:B0-----:R-:W-:-:S04]  /*10b0*/  ISETP.GE.AND P0, PT, R17, R10, PT ;  /* 0x0000000a1100720c */ /* 0x001fc80003f06270 */
[----:B------:R-:W-:-:S09]  /*10c0*/  SEL R15, R15, R14, !P0 ;  /* 0x0000000e0f0f7207 */ /* 0x000fd20004000000 */
[----:B------:R-:W-:-:S05]  /*10d0*/  @!P0 VIADD R12, R14, 0x1 ;  /* 0x000000010e0c8836 */ /* 0x000fca0000000000 */
[----:B------:R-:W-:-:S13]  /*10e0*/  ISETP.GE.AND P0, PT, R12, R15, PT ;  /* 0x0000000f0c00720c */ /* 0x000fda0003f06270 */
[----:B------:R-:W-:Y:S05]  /*10f0*/  @!P0 BRA `(.L_x_1158) ;  /* 0xfffffffc00dc8947 */ /* 0x000fea000383ffff */
.L_x_1161:
[----:B------:R-:W-:Y:S05]  /*1100*/  BSYNC.RECONVERGENT B1 ;  /* 0x0000000000017941 */ /* 0x000fea0003800200 */
.L_x_1157:
[----:B------:R-:W-:Y:S01]  /*1110*/  IMAD.IADD R14, R9, 0x1, -R12 ;  /* 0x00000001090e7824 */ /* 0x000fe200078e0a0c */
[----:B------:R-:W-:Y:S04]  /*1120*/  BSSY.RECONVERGENT B1, `(.L_x_1162) ;  /* 0x0000014000017945 */ /* 0x000fe80003800200 */
[----:B------:R-:W-:-:S04]  /*1130*/  IADD3 R19, PT, PT, R14, R32, -R11 ;  /* 0x000000200e137210 */ /* 0x000fc80007ffe80b */
[----:B------:R-:W-:-:S04]  /*1140*/  SHF.R.S32.HI R0, RZ, 0x1, R19 ;  /* 0x00000001ff007819 */ /* 0x000fc80000011413 */
[----:B------:R-:W-:-:S04]  /*1150*/  VIMNMX R16, PT, PT, R14, R0, !PT ;  /* 0x000000000e107248 */ /* 0x000fc80007fe0100 */
[----:B------:R-:W-:-:S04]  /*1160*/  IADD3 R15, PT, PT, R12, 0x1, R16 ;  /* 0x000000010c0f7810 */ /* 0x000fc80007ffe010 */
[----:B------:R-:W-:-:S05]  /*1170*/  VIMNMX R0, PT, PT, R15, R4, PT ;  /* 0x000000040f007248 */ /* 0x000fca0003fe0100 */
[----:B------:R-:W-:Y:S02]  /*1180*/  IMAD.IADD R0, R0, 0x1, -R9 ;  /* 0x0000000100007824 */ /* 0x000fe400078e0a09 */
[----:B------:R-:W-:-:S03]  /*1190*/  IMAD.MOV.U32 R9, RZ, RZ, RZ ;  /* 0x000000ffff097224 */ /* 0x000fc600078e00ff */
[----:B------:R-:W-:-:S13]  /*11a0*/  ISETP.GE.AND P0, PT, R0, 0x1, PT ;  /* 0x000000010000780c */ /* 0x000fda0003f06270 */
[----:B------:R-:W-:Y:S05]  /*11b0*/  @!P0 BRA `(.L_x_1163) ;  /* 0x0000000000288947 */ /* 0x000fea0003800000 */
[----:B------:R-:W-:-:S07]  /*11c0*/  IMAD.MOV.U32 R9, RZ, RZ, RZ ;  /* 0x000000ffff097224 */ /* 0x000fce00078e00ff */
.L_x_1164:
[----:B------:R-:W-:-:S05]  /*11d0*/  IMAD.IADD R12, R9, 0x1, R0 ;  /* 0x00000001090c7824 */ /* 0x000fca00078e0200 */
[----:B------:R-:W-:-:S05]  /*11e0*/  SHF.R.S32.HI R15, RZ, 0x1, R12 ;  /* 0x00000001ff0f7819 */ /* 0x000fca000001140c */
[----:B------:R-:W-:-:S05]  /*11f0*/  IMAD R12, R15, 0x4, R8 ;  /* 0x000000040f0c7824 */ /* 0x000fca00078e0208 */
[----:B------:R-:W0:Y:S02]  /*1200*/  LDS R17, [R12] ;  /* 0x000000000c117984 */ /* 0x000e240000000800 */
[----:B0-----:R-:W-:-:S04]  /*1210*/  ISETP.GE.AND P0, PT, R10, R17, PT ;  /* 0x000000110a00720c */ /* 0x001fc80003f06270 */
[----:B------:R-:W-:-:S09]  /*1220*/  SEL R0, R15, R0, !P0 ;  /* 0x000000000f007207 */ /* 0x000fd20004000000 */
[----:B------:R-:W-:-:S05]  /*1230*/  @P0 VIADD R9, R15, 0x1 ;  /* 0x000000010f090836 */ /* 0x000fca0000000000 */
[----:B------:R-:W-:-:S13]  /*1240*/  ISETP.GE.AND P0, PT, R9, R0, PT ;  /* 0x000000000900720c */ /* 0x000fda0003f06270 */
[----:B------:R-:W-:Y:S05]  /*1250*/  @!P0 BRA `(.L_x_1164) ;  /* 0xfffffffc00dc8947 */ /* 0x000fea000383ffff */
.L_x_1163:
[----:B------:R-:W-:Y:S05]  /*1260*/  BSYNC.RECONVERGENT B1 ;  /* 0x0000000000017941 */ /* 0x000fea0003800200 */
.L_x_1162:
        /* <DEDUP_REMOVED lines=8> */
.L_x_1151:
[----:B------:R-:W-:Y:S05]  /*12f0*/  BSYNC.RECONVERGENT B0 ;  /* 0x0000000000007941 */ /* 0x000fea0003800200 */
.L_x_1150:
[----:B------:R-:W-:Y:S05]  /*1300*/  WARPSYNC.ALL ;  /* 0x0000000000007948 */ /* 0x000fea0003800000 */
[C---:B------:R-:W-:Y:S01]  /*1310*/  ISETP.NE.AND P0, PT, R2.reuse, RZ, PT ;  /* 0x000000ff0200720c */ /* 0x040fe20003f05270 */
[----:B------:R-:W-:Y:S01]  /*1320*/  VIADD R10, R2, 0xffffffff ;  /* 0xffffffff020a7836 */ /* 0x000fe20000000000 */
[----:B------:R-:W-:Y:S01]  /*1330*/  IADD3 R8, PT, PT, R8, R5, -R32 ;  /* 0x0000000508087210 */ /* 0x000fe20007ffe820 */
[C---:B------:R-:W-:Y:S01]  /*1340*/  IMAD.U32 R9, R13.reuse, 0x10000, RZ ;  /* 0x000100000d097824 */ /* 0x040fe200078e00ff */
[----:B------:R-:W-:Y:S01]  /*1350*/  LOP3.LUT R0, R0, 0xffffffbf, RZ, 0xc0, !PT ;  /* 0xffffffbf00007812 */ /* 0x000fe200078ec0ff */
[----:B------:R-:W-:Y:S01]  /*1360*/  IMAD.U32 R5, R32, 0x10000, RZ ;  /* 0x0001000020057824 */ /* 0x000fe200078e00ff */
[----:B------:R-:W-:Y:S01]  /*1370*/  SEL R10, R10, 0x1ff, P0 ;  /* 0x000001ff0a0a7807 */ /* 0x000fe20000000000 */
[----:B-1----:R-:W-:Y:S01]  /*1380*/  IMAD.IADD R12, R13, 0x1, R8 ;  /* 0x000000010d0c7824 */ /* 0x002fe200078e0208 */
[----:B------:R-:W-:Y:S01]  /*1390*/  LOP3.LUT R4, R9, R4, RZ, 0xfc, !PT ;  /* 0x0000000409047212 */ /* 0x000fe200078efcff */
[----:B------:R-:W-:Y:S01]  /*13a0*/  BSSY.RECONVERGENT B0, `(.L_x_1165) ;  /* 0x0000383000007945 */ /* 0x000fe20003800200 */
[----:B------:R-:W-:Y:S01]  /*13b0*/  LOP3.LUT R0, R0, 0xfffeffff, RZ, 0xc0, !PT ;  /* 0xfffeffff00007812 */ /* 0x000fe200078ec0ff */
[----:B------:R-:W-:-:S02]  /*13c0*/  IMAD R43, R12, 0x4, R3 ;  /* 0x000000040c2b7824 */ /* 0x000fc400078e0203 */
[----:B------:R-:W-:Y:S01]  /*13d0*/  @P0 LOP3.LUT R4, R8, R5, RZ, 0xfc, !PT ;  /* 0x0000000508040212 */ /* 0x000fe200078efcff */
[----:B------:R-:W-:Y:S02]  /*13e0*/  IMAD R5, R10, 0x4, R3 ;  /* 0x000000040a057824 */ /* 0x000fe400078e0203 */
[--C-:B------:R-:W-:Y:S02]  /*13f0*/  IMAD R8, R32, 0x4, R7.reuse ;  /* 0x0000000420087824 */ /* 0x100fe400078e0207 */
[----:B------:R-:W-:Y:S01]  /*1400*/  IMAD R7, R12, 0x4, R7 ;  /* 0x000000040c077824 */ /* 0x000fe200078e0207 */
[----:B------:R-:W-:Y:S01]  /*1410*/  STS [R5], R4 ;  /* 0x0000000405007388 */ /* 0x000fe20000000800 */
[----:B------:R-:W-:Y:S01]  /*1420*/  IMAD.IADD R18, R32, 0x1, R12 ;  /* 0x0000000120127824 */ /* 0x000fe200078e020c */
[----:B------:R-:W-:Y:S06]  /*1430*/  BAR.SYNC.DEFER_BLOCKING 0x0 ;  /* 0x0000000000007b1d */ /* 0x000fec0000010000 */
[----:B------:R-:W0:Y:S04]  /*1440*/  LDS R6, [R6+-0x800] ;  /* 0xfff8000006067984 */ /* 0x000e280000000800 */
[----:B------:R-:W1:Y:S04]  /*1450*/  LDS R43, [R43+0x800] ;  /* 0x000800002b2b7984 */ /* 0x000e680000000800 */
[----:B------:R-:W2:Y:S01]  /*1460*/  LDS R42, [R8] ;  /* 0x00000000082a7984 */ /* 0x000ea20000000800 */
[----:B0-----:R-:W-:-:S02]  /*1470*/  LOP3.LUT R48, R6, 0xffff, RZ, 0xc0, !PT ;  /* 0x0000ffff06307812 */ /* 0x001fc400078ec0ff */
[----:B------:R-:W-:Y:S01]  /*1480*/  SHF.R.S32.HI R49, RZ, 0x10, R6 ;  /* 0x00000010ff317819 */ /* 0x000fe20000011406 */
[----:B-1----:R-:W-:Y:S02]  /*1490*/  IMAD.MOV.U32 R39, RZ, RZ, R43 ;  /* 0x000000ffff277224 */ /* 0x002fe400078e002b */
        /* <DEDUP_REMOVED lines=13> */
[----:B------:R-:W1:Y:S02]  /*1570*/  @!P3 LDS R39, [R7+0x4] ;  /* 0x000004000727b984 */ /* 0x000e640000000800 */
[----:B------:R-:W-:Y:S01]  /*1580*/  @P2 LOP3.LUT R0, R0, 0x40, RZ, 0xfc, !PT ;  /* 0x0000004000002812 */ /* 0x000fe200078efcff */
[----:B------:R-:W-:Y:S01]  /*1590*/  IMAD.IADD R19, R32, 0x1, R12 ;  /* 0x0000000120137824 */ /* 0x000fe200078e020c */
[----:B------:R-:W-:Y:S02]  /*15a0*/  ISETP.GE.AND P0, PT, R12, R48, PT ;  /* 0x000000300c00720c */ /* 0x000fe40003f06270 */
        /* <DEDUP_REMOVED lines=10> */
[----:B------:R-:W-:Y:S01]  /*1650*/  @!P3 IMAD R5, R12, 0x4, R3 ;  /* 0x000000040c05b824 */ /* 0x000fe200078e0203 */
[----:B------:R-:W-:Y:S01]  /*1660*/  @P3 LOP3.LUT R0, R0, 0x8000, RZ, 0xfc, !PT ;  /* 0x0000800000003812 */ /* 0x000fe200078efcff */
[----:B------:R-:W-:Y:S01]  /*1670*/  @!P3 VIADD R7, R12, 0x1 ;  /* 0x000000010c07b836 */ /* 0x000fe20000000000 */
[----:B------:R-:W0:Y:S01]  /*1680*/  @!P2 LDS R38, [R4+0x804] ;  /* 0x000804000426a984 */ /* 0x000e220000000800 */
[----:B------:R-:W-:Y:S01]  /*1690*/  @!P2 VIADD R6, R32, 0x1 ;  /* 0x000000012006a836 */ /* 0x000fe20000000000 */
[----:B------:R-:W-:Y:S01]  /*16a0*/  @P2 LOP3.LUT R0, R0, 0x8, RZ, 0xfc, !PT ;  /* 0x0000000800002812 */ /* 0x000fe200078efcff */
[----:B------:R-:W-:Y:S01]  /*16b0*/  @!P3 IMAD.MOV.U32 R12, RZ, RZ, R7 ;  /* 0x000000ffff0cb224 */ /* 0x000fe200078e0007 */
[----:B------:R-:W1:Y:S01]  /*16c0*/  @!P3 LDS R37, [R5+0x804] ;  /* 0x000804000525b984 */ /* 0x000e620000000800 */
[----:B------:R-:W-:Y:S01]  /*16d0*/  @!P2 IMAD.MOV.U32 R32, RZ, RZ, R6 ;  /* 0x000000ffff20a224 */ /* 0x000fe200078e0006 */
[----:B------:R-:W-:-:S02]  /*16e0*/  LOP3.LUT R0, R0, 0xffffbfff, RZ, 0xc0, !PT ;  /* 0xffffbfff00007812 */ /* 0x000fc400078ec0ff */
[----:B------:R-:W-:Y:S01]  /*16f0*/  ISETP.GE.AND P1, PT, R12, R48, PT ;  /* 0x000000300c00720c */ /* 0x000fe20003f26270 */
[C---:B------:R-:W-:Y:S01]  /*1700*/  IMAD.IADD R26, R32.reuse, 0x1, R12 ;  /* 0x00000001201a7824 */ /* 0x040fe200078e020c */
[CC--:B------:R-:W-:Y:S02]  /*1710*/  ISETP.GE.AND P2, PT, R32.reuse, R49.reuse, PT ;  /* 0x000000312000720c */ /* 0x0c0fe40003f46270 */
[CC--:B------:R-:W-:Y:S02]  /*1720*/  ISETP.GE.OR P0, PT, R32.reuse, R49.reuse, P1 ;  /* 0x000000312000720c */ /* 0x0c0fe40000f06670 */
[----:B------:R-:W-:Y:S01]  /*1730*/  ISETP.LT.AND P3, PT, R32, R49, P1 ;  /* 0x000000312000720c */ /* 0x000fe20000f61270 */
[----:B0-----:R-:W-:-:S10]  /*1740*/  IMAD.MOV.U32 R36, RZ, RZ, R38 ;  /* 0x000000ffff247224 */ /* 0x001fd400078e0026 */
[----:B-1----:R-:W-:Y:S01]  /*1750*/  @!P0 ISETP.LT.AND P3, PT, R38, R37, PT ;  /* 0x000000252600820c */ /* 0x002fe20003f61270 */
[----:B------:R-:W-:Y:S01]  /*1760*/  IMAD.MOV.U32 R35, RZ, RZ, R37 ;  /* 0x000000ffff237224 */ /* 0x000fe200078e0025 */
[----:B------:R-:W-:-:S11]  /*1770*/  @!P0 ISETP.LT.AND P2, PT, R37, R38, PT ;  /* 0x000000262500820c */ /* 0x000fd60003f41270 */
[--C-:B------:R-:W-:Y:S01]  /*1780*/  @!P3 IMAD R7, R12, 0x4, R3.reuse ;  /* 0x000000040c07b824 */ /* 0x100fe200078e0203 */
[----:B------:R-:W-:Y:S01]  /*1790*/  @P3 LOP3.LUT R0, R0, 0x4000, RZ, 0xfc, !PT ;  /* 0x0000400000003812 */ /* 0x000fe200078efcff */
[----:B------:R-:W-:Y:S02]  /*17a0*/  @!P2 IMAD R5, R32, 0x4, R3 ;  /* 0x000000042005a824 */ /* 0x000fe400078e0203 */
[----:B------:R-:W-:Y:S01]  /*17b0*/  @!P3 VIADD R6, R12, 0x1 ;  /* 0x000000010c06b836 */ /* 0x000fe20000000000 */
[----:B------:R-:W0:Y:S01]  /*17c0*/  @!P3 LDS R35, [R7+0x804] ;  /* 0x000804000723b984 */ /* 0x000e220000000800 */
[----:B------:R-:W-:Y:S01]  /*17d0*/  @!P2 VIADD R4, R32, 0x1 ;  /* 0x000000012004a836 */ /* 0x000fe20000000000 */
[----:B------:R-:W-:Y:S01]  /*17e0*/  LOP3.LUT R0, R0, 0xfffffffb, RZ, 0xc0, !PT ;  /* 0xfffffffb00007812 */ /* 0x000fe200078ec0ff */
[----:B------:R-:W-:Y:S01]  /*17f0*/  @!P3 IMAD.MOV.U32 R12, RZ, RZ, R6 ;  /* 0x000000ffff0cb224 */ /* 0x000fe200078e0006 */
[----:B------:R-:W1:Y:S01]  /*1800*/  @!P2 LDS R36, [R5+0x804] ;  /* 0x000804000524a984 */ /* 0x000e620000000800 */
[----:B------:R-:W-:Y:S01]  /*1810*/  @!P2 IMAD.MOV.U32 R32, RZ, RZ, R4 ;  /* 0x000000ffff20a224 */ /* 0x000fe200078e0004 */
[----:B------:R-:W-:-:S02]  /*1820*/  @P2 LOP3.LUT R0, R0, 0x4, RZ, 0xfc, !PT ;  /* 0x0000000400002812 */ /* 0x000fc400078efcff */
[----:B------:R-:W-:Y:S01]  /*1830*/  ISETP.GE.AND P1, PT, R12, R48, PT ;  /* 0x000000300c00720c */ /* 0x000fe20003f26270 */
[C---:B------:R-:W-:Y:S01]  /*1840*/  IMAD.IADD R23, R32.reuse, 0x1, R12 ;  /* 0x0000000120177824 */ /* 0x040fe200078e020c */
[CC--:B------:R-:W-:Y:S02]  /*1850*/  ISETP.GE.AND P2, PT, R32.reuse, R49.reuse, PT ;  /* 0x000000312000720c */ /* 0x0c0fe40003f46270 */
        /* <DEDUP_REMOVED lines=30> */
[----:B------:R-:W-:Y:S01]  /*1a40*/  @!P3 IMAD R7, R12, 0x4, R3 ;  /* 0x000000040c07b824 */ /* 0x000fe200078e0203 */
[----:B------:R-:W-:Y:S01]  /*1a50*/  @P3 LOP3.LUT R0, R0, 0x1000, RZ, 0xfc, !PT ;  /* 0x0000100000003812 */ /* 0x000fe200078efcff */
[----:B------:R-:W-:Y:S01]  /*1a60*/  @!P3 VIADD R6, R12, 0x1 ;  /* 0x000000010c06b836 */ /* 0x000fe20000000000 */
[----:B------:R-:W-:Y:S01]  /*1a70*/  @!P2 LDS R30, [R5+0x804] ;  /* 0x00080400051ea984 */ /* 0x000fe20000000800 */
[----:B------:R-:W-:Y:S01]  /*1a80*/  @!P2 VIADD R4, R32, 0x1 ;  /* 0x000000012004a836 */ /* 0x000fe20000000000 */
[----:B------:R-:W-:Y:S01]  /*1a90*/  @P2 LOP3.LUT R0, R0, 0x10, RZ, 0xfc, !PT ;  /* 0x0000001000002812 */ /* 0x000fe200078efcff */
[----:B------:R-:W-:Y:S01]  /*1aa0*/  @!P3 IMAD.MOV.U32 R12, RZ, RZ, R6 ;  /* 0x000000ffff0cb224 */ /* 0x000fe200078e0006 */
[----:B------:R-:W0:Y:S01]  /*1ab0*/  @!P3 LDS R29, [R7+0x804] ;  /* 0x00080400071db984 */ /* 0x000e220000000800 */
[----:B------:R-:W-:Y:S01]  /*1ac0*/  @!P2 IMAD.MOV.U32 R32, RZ, RZ, R4 ;  /* 0x000000ffff20a224 */ /* 0x000fe200078e0004 */
[----:B------:R-:W-:-:S02]  /*1ad0*/  LOP3.LUT R0, R0, 0xfffff7ff, RZ, 0xc0, !PT ;  /* 0xfffff7ff00007812 */ /* 0x000fc400078ec0ff */
[----:B------:R-:W-:Y:S01]  /*1ae0*/  ISETP.GE.AND P4, PT, R12, R48, PT ;  /* 0x000000300c00720c */ /* 0x000fe20003f86270 */
[C---:B------:R-:W-:Y:S01]  /*1af0*/  IMAD.IADD R6, R32.reuse, 0x1, R12 ;  /* 0x0000000120067824 */ /* 0x040fe200078e020c */
[CC--:B------:R-:W-:Y:S02]  /*1b00*/  ISETP.GE.AND P5, PT, R32.reuse, R49.reuse, PT ;  /* 0x000000312000720c */ /* 0x0c0fe40003fa6270 */
[CC--:B------:R-:W-:Y:S02]  /*1b10*/  ISETP.GE.OR P0, PT, R32.reuse, R49.reuse, P4 ;  /* 0x000000312000720c */ /* 0x0c0fe40002706670 */
[----:B------:R-:W-:-:S11]  /*1b20*/  ISETP.LT.AND P4, PT, R32, R49, P4 ;  /* 0x000000312000720c */ /* 0x000fd60002781270 */
[----:B0-----:R-:W-:Y:S02]  /*1b30*/  @!P0 ISETP.LT.AND P5, PT, R29, R30, PT ;  /* 0x0000001e1d00820c */ /* 0x001fe40003fa1270 */
[----:B------:R-:W-:-:S04]  /*1b40*/  @!P0 ISETP.LT.AND P4, PT, R30, R29, PT ;  /* 0x0000001d1e00820c */ /* 0x000fc80003f81270 */
[----:B------:R-:W-:-:S05]  /*1b50*/  SEL R4, R30, R29, P4 ;  /* 0x0000001d1e047207 */ /* 0x000fca0002000000 */
[----:B------:R0:W-:Y:S02]  /*1b60*/  STL [R1], R4 ;  /* 0x0000000401007387 */ /* 0x0001e40000100800 */
[--C-:B------:R-:W-:Y:S02]  /*1b70*/  @!P5 IMAD R5, R32, 0x4, R3.reuse ;  /* 0x000000042005d824 */ /* 0x100fe400078e0203 */
[C---:B------:R-:W-:Y:S02]  /*1b80*/  @!P4 IMAD R8, R12.reuse, 0x4, R3 ;  /* 0x000000040c08c824 */ /* 0x040fe400078e0203 */
[----:B------:R-:W-:Y:S01]  /*1b90*/  @!P4 VIADD R7, R12, 0x1 ;  /* 0x000000010c07c836 */ /* 0x000fe20000000000 */
[----:B------:R-:W1:Y:S01]  /*1ba0*/  @!P5 LDS R30, [R5+0x804] ;  /* 0x00080400051ed984 */ /* 0x000e620000000800 */
[----:B0-----:R-:W-:-:S03]  /*1bb0*/  @!P5 VIADD R4, R32, 0x1 ;  /* 0x000000012004d836 */ /* 0x001fc60000000000 */
[----:B------:R-:W0:Y:S01]  /*1bc0*/  @!P4 LDS R29, [R8+0x804] ;  /* 0x00080400081dc984 */ /* 0x000e220000000800 */
[----:B------:R-:W-:Y:S02]  /*1bd0*/  @!P4 IMAD.MOV.U32 R12, RZ, RZ, R7 ;  /* 0x000000ffff0cc224 */ /* 0x000fe400078e0007 */
[----:B------:R-:W-:-:S03]  /*1be0*/  @!P5 IMAD.MOV.U32 R32, RZ, RZ, R4 ;  /* 0x000000ffff20d224 */ /* 0x000fc600078e0004 */
[----:B------:R-:W-:Y:S01]  /*1bf0*/  ISETP.GE.AND P0, PT, R12, R48, PT ;  /* 0x000000300c00720c */ /* 0x000fe20003f06270 */
[----:B------:R-:W-:-:S03]  /*1c00*/  IMAD.IADD R10, R32, 0x1, R12 ;  /* 0x00000001200a7824 */ /* 0x000fc600078e020c */
[CC--:B------:R-:W-:Y:S02]  /*1c10*/  ISETP.GE.OR P1, PT, R32.reuse, R49.reuse, P0 ;  /* 0x000000312000720c */ /* 0x0c0fe40000726670 */
[CC--:B------:R-:W-:Y:S02]  /*1c20*/  ISETP.LT.AND P2, PT, R32.reuse, R49.reuse, P0 ;  /* 0x000000312000720c */ /* 0x0c0fe40000741270 */
[----:B------:R-:W-:Y:S01]  /*1c30*/  ISETP.GE.AND P0, PT, R32, R49, PT ;  /* 0x000000312000720c */ /* 0x000fe20003f06270 */
[----:B-1----:R-:W-:-:S08]  /*1c40*/  IMAD.MOV.U32 R28, RZ, RZ, R30 ;  /* 0x000000ffff1c7224 */ /* 0x002fd000078e001e */
[----:B0-----:R-:W-:Y:S01]  /*1c50*/  @!P1 ISETP.LT.AND P0, PT, R29, R30, PT ;  /* 0x0000001e1d00920c */ /* 0x001fe20003f01270 */
[----:B------:R-:W-:Y:S01]  /*1c60*/  IMAD.MOV.U32 R24, RZ, RZ, R29 ;  /* 0x000000ffff187224 */ /* 0x000fe200078e001d */
[----:B------:R-:W-:Y:S02]  /*1c70*/  @!P1 ISETP.LT.AND P2, PT, R30, R29, PT ;  /* 0x0000001d1e00920c */ /* 0x000fe40003f41270 */
[----:B------:R-:W-:-:S09]  /*1c80*/  P2R R17, PR, RZ, 0x1 ;  /* 0x00000001ff117803 */ /* 0x000fd20000000000 */
[--C-:B------:R-:W-:Y:S02]  /*1c90*/  @!P0 IMAD R5, R32, 0x4, R3.reuse ;  /* 0x0000000420058824 */ /* 0x100fe400078e0203 */
[----:B------:R-:W-:Y:S01]  /*1ca0*/  @!P2 IMAD R8, R12, 0x4, R3 ;  /* 0x000000040c08a824 */ /* 0x000fe200078e0203 */
[----:B------:R-:W-:Y:S01]  /*1cb0*/  @P2 LOP3.LUT R0, R0, 0x800, RZ, 0xfc, !PT ;  /* 0x0000080000002812 */ /* 0x000fe200078efcff */
[----:B------:R-:W-:Y:S01]  /*1cc0*/  @!P2 VIADD R7, R12, 0x1 ;  /* 0x000000010c07a836 */ /* 0x000fe20000000000 */
[----:B------:R-:W-:Y:S01]  /*1cd0*/  @!P0 LDS R28, [R5+0x804] ;  /* 0x00080400051c8984 */ /* 0x000fe20000000800 */
[----:B------:R-:W-:Y:S02]  /*1ce0*/  @!P0 VIADD R4, R32, 0x1 ;  /* 0x0000000120048836 */ /* 0x000fe40000000000 */
[----:B------:R-:W-:Y:S01]  /*1cf0*/  @!P2 IMAD.MOV.U32 R12, RZ, RZ, R7 ;  /* 0x000000ffff0ca224 */ /* 0x000fe200078e0007 */
[----:B------:R-:W0:Y:S01]  /*1d00*/  @!P2 LDS R24, [R8+0x804] ;  /* 0x000804000818a984 */ /* 0x000e220000000800 */
[----:B------:R-:W-:Y:S01]  /*1d10*/  @!P0 IMAD.MOV.U32 R32, RZ, RZ, R4 ;  /* 0x000000ffff208224 */ /* 0x000fe200078e0004 */
[----:B------:R-:W-:-:S02]  /*1d20*/  PLOP3.LUT P0, PT, P5, P4, PT, 0x28, 0x82 ;  /* 0x000000000082781c */ /* 0x000fc40002f08570 */
[----:B------:R-:W-:Y:S01]  /*1d30*/  ISETP.GE.AND P2, PT, R12, R48, PT ;  /* 0x000000300c00720c */ /* 0x000fe20003f46270 */
[C---:B------:R-:W-:Y:S01]  /*1d40*/  IMAD.IADD R14, R32.reuse, 0x1, R12 ;  /* 0x00000001200e7824 */ /* 0x040fe200078e020c */
[CC--:B------:R-:W-:Y:S02]  /*1d50*/  ISETP.GE.AND P3, PT, R32.reuse, R49.reuse, PT ;  /* 0x000000312000720c */ /* 0x0c0fe40003f66270 */
[CC--:B------:R-:W-:Y:S02]  /*1d60*/  ISETP.GE.OR P1, PT, R32.reuse, R49.reuse, P2 ;  /* 0x000000312000720c */ /* 0x0c0fe40001726670 */
[----:B------:R-:W-:Y:S02]  /*1d70*/  ISETP.LT.AND P2, PT, R32, R49, P2 ;  /* 0x000000312000720c */ /* 0x000fe40001741270 */
[----:B------:R-:W-:-:S09]  /*1d80*/  SEL R20, RZ, 0x20, !P0 ;  /* 0x00000020ff147807 */ /* 0x000fd20004000000 */
[----:B0-----:R-:W-:Y:S02]  /*1d90*/  @!P1 ISETP.LT.AND P3, PT, R24, R28, PT ;  /* 0x0000001c1800920c */ /* 0x001fe40003f61270 */
[----:B------:R-:W-:-:S04]  /*1da0*/  @!P1 ISETP.LT.AND P2, PT, R28, R24, PT ;  /* 0x000000181c00920c */ /* 0x000fc80003f41270 */
[----:B------:R-:W-:Y:S02]  /*1db0*/  SEL R61, R28, R24, P2 ;  /* 0x000000181c3d7207 */ /* 0x000fe40001000000 */
[----:B------:R-:W-:-:S05]  /*1dc0*/  P2R R27, PR, RZ, 0x4 ;  /* 0x00000004ff1b7803 */ /* 0x000fca0000000000 */
[--C-:B------:R-:W-:Y:S02]  /*1dd0*/  @!P3 IMAD R5, R32, 0x4, R3.reuse ;  /* 0x000000042005b824 */ /* 0x100fe400078e0203 */
[C---:B------:R-:W-:Y:S02]  /*1de0*/  @!P2 IMAD R8, R12.reuse, 0x4, R3 ;  /* 0x000000040c08a824 */ /* 0x040fe400078e0203 */
[----:B------:R-:W-:Y:S01]  /*1df0*/  @!P2 VIADD R7, R12, 0x1 ;  /* 0x000000010c07a836 */ /* 0x000fe20000000000 */
[----:B------:R-:W0:Y:S01]  /*1e00*/  @!P3 LDS R28, [R5+0x804] ;  /* 0x00080400051cb984 */ /* 0x000e220000000800 */
[----:B------:R-:W-:Y:S02]  /*1e10*/  @!P3 VIADD R4, R32, 0x1 ;  /* 0x000000012004b836 */ /* 0x000fe40000000000 */
[----:B------:R-:W-:Y:S01]  /*1e20*/  @!P2 IMAD.MOV.U32 R12, RZ, RZ, R7 ;  /* 0x000000ffff0ca224 */ /* 0x000fe200078e0007 */
[----:B------:R1:W2:Y:S01]  /*1e30*/  @!P2 LDS R24, [R8+0x804] ;  /* 0x000804000818a984 */ /* 0x0002a20000000800 */
[----:B------:R-:W-:Y:S01]  /*1e40*/  @!P3 IMAD.MOV.U32 R32, RZ, RZ, R4 ;  /* 0x000000ffff20b224 */ /* 0x000fe200078e0004 */
[----:B------:R-:W-:-:S02]  /*1e50*/  LOP3.LUT P2, RZ, R0, 0x800, RZ, 0xc0, !PT ;  /* 0x0000080000ff7812 */ /* 0x000fc4000784c0ff */
[----:B------:R-:W-:Y:S02]  /*1e60*/  ISETP.GE.AND P1, PT, R12, R48, PT ;  /* 0x000000300c00720c */ /* 0x000fe40003f26270 */
[----:B------:R-:W-:Y:S02]  /*1e70*/  P2R R15, PR, RZ, 0x4 ;  /* 0x00000004ff0f7803 */ /* 0x000fe40000000000 */
[CC--:B------:R-:W-:Y:S01]  /*1e80*/  ISETP.GE.OR P6, PT, R32.reuse, R49.reuse, P1 ;  /* 0x000000312000720c */ /* 0x0c0fe20000fc6670 */
[C---:B-1----:R-:W-:Y:S01]  /*1e90*/  IMAD.IADD R8, R32.reuse, 0x1, R12 ;  /* 0x0000000120087824 */ /* 0x042fe200078e020c */
[CC--:B------:R-:W-:Y:S02]  /*1ea0*/  ISETP.LT.AND P2, PT, R32.reuse, R49.reuse, P1 ;  /* 0x000000312000720c */ /* 0x0c0fe40000f41270 */
[----:B------:R-:W-:Y:S02]  /*1eb0*/  ISETP.GE.AND P1, PT, R32, R49, PT ;  /* 0x000000312000720c */ /* 0x000fe40003f26270 */
[----:B------:R-:W-:Y:S01]  /*1ec0*/  LOP3.LUT R0, R0, 0xfffffbff, RZ, 0xc0, !PT ;  /* 0xfffffbff00007812 */ /* 0x000fe200078ec0ff */
[----:B0-----:R-:W-:-:S06]  /*1ed0*/  IMAD.MOV.U32 R4, RZ, RZ, R28 ;  /* 0x000000ffff047224 */ /* 0x001fcc00078e001c */
[----:B--2---:R-:W-:Y:S01]  /*1ee0*/  @!P6 ISETP.LT.AND P1, PT, R24, R28, PT ;  /* 0x0000001c1800e20c */ /* 0x004fe20003f21270 */
        /* <DEDUP_REMOVED lines=8> */
[----:B------:R-:W-:Y:S01]  /*1f70*/  @!P1 VIADD R7, R32, 0x1 ;  /* 0x0000000120079836 */ /* 0x000fe20000000000 */
[----:B------:R-:W-:Y:S01]  /*1f80*/  LOP3.LUT R0, R0, 0xfffffdff, RZ, 0xc0, !PT ;  /* 0xfffffdff00007812 */ /* 0x000fe200078ec0ff */
[----:B------:R-:W-:Y:S01]  /*1f90*/  @!P2 IMAD.MOV.U32 R12, RZ, RZ, R11 ;  /* 0x000000ffff0ca224 */ /* 0x000fe200078e000b */
[----:B------:R-:W0:Y:S01]  /*1fa0*/  @!P2 LDS R5, [R13+0x804] ;  /* 0x000804000d05a984 */ /* 0x000e220000000800 */
[----:B------:R-:W-:Y:S01]  /*1fb0*/  @!P1 IMAD.MOV.U32 R32, RZ, RZ, R7 ;  /* 0x000000ffff209224 */ /* 0x000fe200078e0007 */
[----:B------:R-:W-:-:S02]  /*1fc0*/  ISETP.NE.AND P2, PT, R15, RZ, PT ;  /* 0x000000ff0f00720c */ /* 0x000fc40003f45270 */
[----:B------:R-:W-:Y:S01]  /*1fd0*/  ISETP.GE.AND P4, PT, R12, R48, PT ;  /* 0x000000300c00720c */ /* 0x000fe20003f86270 */
[C---:B------:R-:W-:Y:S01]  /*1fe0*/  IMAD.IADD R16, R32.reuse, 0x1, R12 ;  /* 0x0000000120107824 */ /* 0x040fe200078e020c */
[CC--:B------:R-:W-:Y:S02]  /*1ff0*/  ISETP.GE.AND P5, PT, R32.reuse, R49.reuse, PT ;  /* 0x000000312000720c */ /* 0x0c0fe40003fa6270 */
[CC--:B------:R-:W-:Y:S02]  /*2000*/  ISETP.GE.OR P6, PT, R32.reuse, R49.reuse, P4 ;  /* 0x000000312000720c */ /* 0x0c0fe400027c6670 */
[----:B------:R-:W-:-:S11]  /*2010*/  ISETP.LT.AND P4, PT, R32, R49, P4 ;  /* 0x000000312000720c */ /* 0x000fd60002781270 */
[----:B0-----:R-:W-:Y:S02]  /*2020*/  @!P6 ISETP.LT.AND P5, PT, R5, R4, PT ;  /* 0x000000040500e20c */ /* 0x001fe40003fa1270 */
[----:B------:R-:W-:Y:S02]  /*2030*/  @!P6 ISETP.LT.AND P4, PT, R4, R5, PT ;  /* 0x000000050400e20c */ /* 0x000fe40003f81270 */
[----:B------:R-:W-:Y:S02]  /*2040*/  ISETP.GE.AND P6, PT, R6, R21, PT ;  /* 0x000000150600720c */ /* 0x000fe40003fc6270 */
[----:B------:R-:W-:Y:S02]  /*2050*/  SEL R60, R4, R5, P4 ;  /* 0x00000005043c7207 */ /* 0x000fe40002000000 */
[----:B------:R-:W-:-:S05]  /*2060*/  SEL R20, R20, RZ, !P6 ;  /* 0x000000ff14147207 */ /* 0x000fca0007000000 */
[--C-:B------:R-:W-:Y:S02]  /*2070*/  @!P5 IMAD R7, R32, 0x4, R3.reuse ;  /* 0x000000042007d824 */ /* 0x100fe400078e0203 */
[C---:B------:R-:W-:Y:S02]  /*2080*/  @!P4 IMAD R11, R12.reuse, 0x4, R3 ;  /* 0x000000040c0bc824 */ /* 0x040fe400078e0203 */
[----:B------:R-:W-:Y:S01]  /*2090*/  @!P4 VIADD R9, R12, 0x1 ;  /* 0x000000010c09c836 */ /* 0x000fe20000000000 */
[----:B------:R-:W0:Y:S01]  /*20a0*/  @!P5 LDS R4, [R7+0x804] ;  /* 0x000804000704d984 */ /* 0x000e220000000800 */
[----:B------:R-:W-:Y:S02]  /*20b0*/  @!P5 VIADD R6, R32, 0x1 ;  /* 0x000000012006d836 */ /* 0x000fe40000000000 */
[----:B------:R-:W-:Y:S01]  /*20c0*/  @!P4 IMAD.MOV.U32 R12, RZ, RZ, R9 ;  /* 0x000000ffff0cc224 */ /* 0x000fe200078e0009 */
[----:B------:R-:W1:Y:S01]  /*20d0*/  @!P4 LDS R5, [R11+0x804] ;  /* 0x000804000b05c984 */ /* 0x000e620000000800 */
[----:B------:R-:W-:Y:S01]  /*20e0*/  @!P5 IMAD.MOV.U32 R32, RZ, RZ, R6 ;  /* 0x000000ffff20d224 */ /* 0x000fe200078e0006 */
[----:B------:R-:W-:-:S02]  /*20f0*/  PLOP3.LUT P4, PT, P5, P4, PT, 0x28, 0x82 ;  /* 0x000000000082781c */ /* 0x000fc40002f88570 */
[----:B------:R-:W-:Y:S02]  /*2100*/  ISETP.GE.AND P6, PT, R12, R48, PT ;  /* 0x000000300c00720c */ /* 0x000fe40003fc6270 */
[----:B------:R-:W-:Y:S02]  /*2110*/  SEL R52, RZ, 0x200, !P4 ;  /* 0x00000200ff347807 */ /* 0x000fe40006000000 */
[CC--:B------:R-:W-:Y:S02]  /*2120*/  ISETP.GE.OR P0, PT, R32.reuse, R49.reuse, P6 ;  /* 0x000000312000720c */ /* 0x0c0fe40003706670 */
[CC--:B------:R-:W-:Y:S02]  /*2130*/  ISETP.LT.AND P1, PT, R32.reuse, R49.reuse, P6 ;  /* 0x000000312000720c */ /* 0x0c0fe40003721270 */
[----:B------:R-:W-:Y:S01]  /*2140*/  ISETP.GE.AND P6, PT, R32, R49, PT ;  /* 0x000000312000720c */ /* 0x000fe20003fc6270 */
[----:B0-----:R-:W-:-:S08]  /*2150*/  IMAD.MOV.U32 R6, RZ, RZ, R4 ;  /* 0x000000ffff067224 */ /* 0x001fd000078e0004 */
[----:B-1----:R-:W-:Y:S01]  /*2160*/  @!P0 ISETP.LT.AND P1, PT, R4, R5, PT ;  /* 0x000000050400820c */ /* 0x002fe20003f21270 */
[----:B------:R-:W-:Y:S01]  /*2170*/  IMAD.MOV.U32 R7, RZ, RZ, R5 ;  /* 0x000000ffff077224 */ /* 0x000fe200078e0005 */
[----:B------:R-:W-:Y:S02]  /*2180*/  @!P0 ISETP.LT.AND P6, PT, R5, R4, PT ;  /* 0x000000040500820c */ /* 0x000fe40003fc1270 */
[----:B------:R-:W-:-:S04]  /*2190*/  ISETP.NE.AND P0, PT, R17, RZ, PT ;  /* 0x000000ff1100720c */ /* 0x000fc80003f05270 */
[----:B------:R-:W-:Y:S02]  /*21a0*/  PLOP3.LUT P0, PT, P0, P2, PT, 0x28, 0x82 ;  /* 0x000000000082781c */ /* 0x000fe40000704570 */
[----:B------:R-:W-:Y:S02]  /*21b0*/  ISETP.NE.AND P2, PT, R27, RZ, PT ;  /* 0x000000ff1b00720c */ /* 0x000fe40003f45270 */
[----:B------:R-:W-:Y:S01]  /*21c0*/  SEL R53, RZ, 0x40, !P0 ;  /* 0x00000040ff357807 */ /* 0x000fe20004000000 */
[--C-:B------:R-:W-:Y:S01]  /*21d0*/  @!P1 IMAD R15, R12, 0x4, R3.reuse ;  /* 0x000000040c0f9824 */ /* 0x100fe200078e0203 */
[----:B------:R-:W-:Y:S01]  /*21e0*/  ISETP.GE.AND P0, PT, R10, R21, PT ;  /* 0x000000150a00720c */ /* 0x000fe20003f06270 */
[----:B------:R-:W-:Y:S01]  /*21f0*/  @!P6 IMAD R11, R32, 0x4, R3 ;  /* 0x00000004200be824 */ /* 0x000fe200078e0203 */
[----:B------:R-:W-:Y:S01]  /*2200*/  PLOP3.LUT P2, PT, P3, P2, PT, 0x28, 0x82 ;  /* 0x000000000082781c */ /* 0x000fe20001f44570 */
[----:B------:R-:W-:Y:S01]  /*2210*/  @!P1 VIADD R13, R12, 0x1 ;  /* 0x000000010c0d9836 */ /* 0x000fe20000000000 */
[----:B------:R-:W-:Y:S01]  /*2220*/  @!P1 LDS R7, [R15+0x804] ;  /* 0x000804000f079984 */ /* 0x000fe20000000800 */
[C---:B------:R-:W-:Y:S01]  /*2230*/  IMAD.IADD R10, R32.reuse, 0x1, R12 ;  /* 0x00000001200a7824 */ /* 0x040fe200078e020c */
[----:B------:R-:W-:Y:S01]  /*2240*/  SEL R53, R53, RZ, !P0 ;  /* 0x000000ff35357207 */ /* 0x000fe20004000000 */
[----:B------:R-:W-:Y:S01]  /*2250*/  @!P6 VIADD R9, R32, 0x1 ;  /* 0x000000012009e836 */ /* 0x000fe20000000000 */
[----:B------:R-:W0:Y:S01]  /*2260*/  @!P6 LDS R6, [R11+0x804] ;  /* 0x000804000b06e984 */ /* 0x000e220000000800 */
[----:B------:R-:W-:Y:S01]  /*2270*/  @!P1 IMAD.MOV.U32 R12, RZ, RZ, R13 ;  /* 0x000000ffff0c9224 */ /* 0x000fe200078e000d */
[----:B------:R-:W-:Y:S01]  /*2280*/  SEL R45, RZ, 0x80, !P2 ;  /* 0x00000080ff2d7807 */ /* 0x000fe20005000000 */
[----:B------:R-:W-:Y:S01]  /*2290*/  @!P6 IMAD.MOV.U32 R32, RZ, RZ, R9 ;  /* 0x000000ffff20e224 */ /* 0x000fe200078e0009 */
[----:B------:R-:W-:-:S02]  /*22a0*/  @P1 LOP3.LUT R0, R0, 0x200, RZ, 0xfc, !PT ;  /* 0x0000020000001812 */ /* 0x000fc400078efcff */
[----:B------:R-:W-:Y:S02]  /*22b0*/  ISETP.GE.AND P0, PT, R12, R48, PT ;  /* 0x000000300c00720c */ /* 0x000fe40003f06270 */
[CC--:B------:R-:W-:Y:S02]  /*22c0*/  ISETP.GE.AND P2, PT, R32.reuse, R49.reuse, PT ;  /* 0x000000312000720c */ /* 0x0c0fe40003f46270 */
[CC--:B------:R-:W-:Y:S02]  /*22d0*/  ISETP.GE.OR P3, PT, R32.reuse, R49.reuse, P0 ;  /* 0x000000312000720c */ /* 0x0c0fe40000766670 */
[----:B------:R-:W-:Y:S02]  /*22e0*/  ISETP.LT.AND P0, PT, R32, R49, P0 ;  /* 0x000000312000720c */ /* 0x000fe40000701270 */
[----:B------:R-:W-:-:S09]  /*22f0*/  ISETP.NE.AND P1, PT, R31, RZ, PT ;  /* 0x000000ff1f00720c */ /* 0x000fd20003f25270 */
[----:B0-----:R-:W-:Y:S02]  /*2300*/  @!P3 ISETP.LT.AND P2, PT, R7, R6, PT ;  /* 0x000000060700b20c */ /* 0x001fe40003f41270 */
[----:B------:R-:W-:Y:S02]  /*2310*/  @!P3 ISETP.LT.AND P0, PT, R6, R7, PT ;  /* 0x000000070600b20c */ /* 0x000fe40003f01270 */
[----:B------:R-:W-:Y:S01]  /*2320*/  ISETP.GE.AND P3, PT, R14, R21, PT ;  /* 0x000000150e00720c */ /* 0x000fe20003f66270 */
[----:B------:R-:W-:Y:S01]  /*2330*/  IMAD.IADD R14, R32, 0x1, R12 ;  /* 0x00000001200e7824 */ /* 0x000fe200078e020c */
[----:B------:R-:W-:Y:S02]  /*2340*/  SEL R59, R6, R7, P0 ;  /* 0x00000007063b7207 */ /* 0x000fe40000000000 */
[----:B------:R-:W-:Y:S02]  /*2350*/  SEL R45, R45, RZ, !P3 ;  /* 0x000000ff2d2d7207 */ /* 0x000fe40005800000 */
[----:B------:R-:W-:-:S02]  /*2360*/  LOP3.LUT P3, RZ, R0, 0x400, RZ, 0xc0, !PT ;  /* 0x0000040000ff7812 */ /* 0x000fc4000786c0ff */
[----:B------:R-:W-:Y:S01]  /*2370*/  P2R R27, PR, RZ, 0x1 ;  /* 0x00000001ff1b7803 */ /* 0x000fe20000000000 */
[--C-:B------:R-:W-:Y:S01]  /*2380*/  @!P2 IMAD R11, R32, 0x4, R3.reuse ;  /* 0x00000004200ba824 */ /* 0x100fe200078e0203 */
[----:B------:R-:W-:Y:S01]  /*2390*/  PLOP3.LUT P1, PT, P1, P3, PT, 0x28, 0x82 ;  /* 0x000000000082781c */ /* 0x000fe20000f26570 */
[C---:B------:R-:W-:Y:S02]  /*23a0*/  @!P0 IMAD R15, R12.reuse, 0x4, R3 ;  /* 0x000000040c0f8824 */ /* 0x040fe400078e0203 */
[----:B------:R-:W-:Y:S01]  /*23b0*/  @!P0 VIADD R13, R12, 0x1 ;  /* 0x000000010c0d8836 */ /* 0x000fe20000000000 */
[----:B------:R-:W-:Y:S01]  /*23c0*/  @!P2 LDS R6, [R11+0x804] ;  /* 0x000804000b06a984 */ /* 0x000fe20000000800 */
[----:B------:R-:W-:Y:S01]  /*23d0*/  @!P2 VIADD R9, R32, 0x1 ;  /* 0x000000012009a836 */ /* 0x000fe20000000000 */
[----:B------:R-:W-:Y:S01]  /*23e0*/  SEL R17, RZ, 0x100, !P1 ;  /* 0x00000100ff117807 */ /* 0x000fe20004800000 */
[----:B------:R-:W-:Y:S01]  /*23f0*/  @!P0 IMAD.MOV.U32 R12, RZ, RZ, R13 ;  /* 0x000000ffff0c8224 */ /* 0x000fe200078e000d */
[----:B------:R-:W0:Y:S01]  /*2400*/  @!P0 LDS R7, [R15+0x804] ;  /* 0x000804000f078984 */ /* 0x000e220000000800 */
[----:B------:R-:W-:Y:S01]  /*2410*/  @!P2 IMAD.MOV.U32 R32, RZ, RZ, R9 ;  /* 0x000000ffff20a224 */ /* 0x000fe200078e0009 */
[----:B------:R-:W-:-:S02]  /*2420*/  LOP3.LUT P0, RZ, R0, 0x200, RZ, 0xc0, !PT ;  /* 0x0000020000ff7812 */ /* 0x000fc4000780c0ff */
[----:B------:R-:W-:Y:S01]  /*2430*/  ISETP.GE.AND P1, PT, R12, R48, PT ;  /* 0x000000300c00720c */ /* 0x000fe20003f26270 */
[----:B------:R-:W-:Y:S01]  /*2440*/  IMAD.IADD R44, R32, 0x1, R12 ;  /* 0x00000001202c7824 */ /* 0x000fe200078e020c */
[----:B------:R-:W-:Y:S02]  /*2450*/  LOP3.LUT R0, R0, 0xfffffeff, RZ, 0xc0, !PT ;  /* 0xfffffeff00007812 */ /* 0x000fe400078ec0ff */
[CC--:B------:R-:W-:Y:S02]  /*2460*/  ISETP.GE.OR P3, PT, R32.reuse, R49.reuse, P1 ;  /* 0x000000312000720c */ /* 0x0c0fe40000f66670 */
[CC--:B------:R-:W-:Y:S02]  /*2470*/  ISETP.LT.AND P5, PT, R32.reuse, R49.reuse, P1 ;  /* 0x000000312000720c */ /* 0x0c0fe40000fa1270 */
[----:B------:R-:W-:Y:S02]  /*2480*/  ISETP.GE.AND P1, PT, R32, R49, PT ;  /* 0x000000312000720c */ /* 0x000fe40003f26270 */
[----:B------:R-:W-:-:S02]  /*2490*/  PLOP3.LUT P6, PT, P6, P0, PT, 0x28, 0x82 ;  /* 0x000000000082781c */ /* 0x000fc400037c0570 */
[----:B------:R-:W-:-:S04]  /*24a0*/  ISETP.NE.AND P0, PT, R27, RZ, PT ;  /* 0x000000ff1b00720c */ /* 0x000fc80003f05270 */
[----:B------:R-:W-:Y:S02]  /*24b0*/  PLOP3.LUT P0, PT, P2, P0, PT, 0x28, 0x82 ;  /* 0x000000000082781c */ /* 0x000fe40001700570 */
[----:B------:R-:W-:Y:S02]  /*24c0*/  ISETP.GE.AND P2, PT, R10, R21, PT ;  /* 0x000000150a00720c */ /* 0x000fe40003f46270 */
[----:B0-----:R-:W-:Y:S01]  /*24d0*/  @!P3 ISETP.LT.AND P5, PT, R6, R7, PT ;  /* 0x000000070600b20c */ /* 0x001fe20003fa1270 */
[----:B------:R-:W-:Y:S01]  /*24e0*/  IMAD.MOV.U32 R9, RZ, RZ, R7 ;  /* 0x000000ffff097224 */ /* 0x000fe200078e0007 */
[----:B------:R-:W-:Y:S02]  /*24f0*/  @!P3 ISETP.LT.AND P1, PT, R7, R6, PT ;  /* 0x000000060700b20c */ /* 0x000fe40003f21270 */
[----:B------:R-:W-:Y:S01]  /*2500*/  ISETP.GE.AND P3, PT, R8, R21, PT ;  /* 0x000000150800720c */ /* 0x000fe20003f66270 */
[----:B------:R-:W-:-:S03]  /*2510*/  IMAD.MOV.U32 R8, RZ, RZ, R6 ;  /* 0x000000ffff087224 */ /* 0x000fc600078e0006 */
[----:B------:R-:W-:Y:S02]  /*2520*/  SEL R17, R17, RZ, !P3 ;  /* 0x000000ff11117207 */ /* 0x000fe40005800000 */
[----:B------:R-:W-:-:S03]  /*2530*/  ISETP.GE.AND P3, PT, R16, R21, PT ;  /* 0x000000151000720c */ /* 0x000fc60003f66270 */
[--C-:B------:R-:W-:Y:S01]  /*2540*/  @!P5 IMAD R16, R12, 0x4, R3.reuse ;  /* 0x000000040c10d824 */ /* 0x100fe200078e0203 */
[----:B------:R-:W-:Y:S01]  /*2550*/  SEL R52, R52, RZ, !P3 ;  /* 0x000000ff34347207 */ /* 0x000fe20005800000 */
[----:B------:R-:W-:Y:S01]  /*2560*/  @!P1 IMAD R13, R32, 0x4, R3 ;  /* 0x00000004200d9824 */ /* 0x000fe200078e0203 */
[----:B------:R-:W-:Y:S01]  /*2570*/  @P5 LOP3.LUT R0, R0, 0x100, RZ, 0xfc, !PT ;  /* 0x0000010000005812 */ /* 0x000fe200078efcff */
[----:B------:R-:W-:Y:S01]  /*2580*/  @!P5 VIADD R15, R12, 0x1 ;  /* 0x000000010c0fd836 */ /* 0x000fe20000000000 */
[----:B------:R0:W-:Y:S01]  /*2590*/  @!P5 LDS R9, [R16+0x804] ;  /* 0x000804001009d984 */ /* 0x0001e20000000800 */
[----:B------:R-:W-:Y:S02]  /*25a0*/  @!P1 VIADD R11, R32, 0x1 ;  /* 0x00000001200b9836 */ /* 0x000fe40000000000 */
[----:B------:R-:W-:Y:S01]  /*25b0*/  @!P5 IMAD.MOV.U32 R12, RZ, RZ, R15 ;  /* 0x000000ffff0cd224 */ /* 0x000fe200078e000f */
[----:B------:R-:W1:Y:S01]  /*25c0*/  @!P1 LDS R8, [R13+0x804] ;  /* 0x000804000d089984 */ /* 0x000e620000000800 */
[----:B------:R-:W-:Y:S01]  /*25d0*/  @!P1 IMAD.MOV.U32 R32, RZ, RZ, R11 ;  /* 0x000000ffff209224 */ /* 0x000fe200078e000b */
[----:B------:R-:W-:-:S02]  /*25e0*/  SEL R15, RZ, 0x800, !P0 ;  /* 0x00000800ff0f7807 */ /* 0x000fc40004000000 */
[----:B------:R-:W-:Y:S01]  /*25f0*/  ISETP.GE.AND P4, PT, R12, R48, PT ;  /* 0x000000300c00720c */ /* 0x000fe20003f86270 */
[C---:B------:R-:W-:Y:S01]  /*2600*/  IMAD.IADD R46, R32.reuse, 0x1, R12 ;  /* 0x00000001202e7824 */ /* 0x040fe200078e020c */
[CC--:B------:R-:W-:Y:S02]  /*2610*/  ISETP.GE.AND P5, PT, R32.reuse, R49.reuse, PT ;  /* 0x000000312000720c */ /* 0x0c0fe40003fa6270 */
[CC--:B------:R-:W-:Y:S02]  /*2620*/  ISETP.GE.OR P3, PT, R32.reuse, R49.reuse, P4 ;  /* 0x000000312000720c */ /* 0x0c0fe40002766670 */
[----:B------:R-:W-:Y:S02]  /*2630*/  ISETP.LT.AND P4, PT, R32, R49, P4 ;  /* 0x000000312000720c */ /* 0x000fe40002781270 */
[----:B0-----:R-:W-:-:S04]  /*2640*/  SEL R16, RZ, 0x400, !P6 ;  /* 0x00000400ff107807 */ /* 0x001fc80007000000 */
[----:B------:R-:W-:-:S05]  /*2650*/  SEL R16, R16, RZ, !P2 ;  /* 0x000000ff10107207 */ /* 0x000fca0005000000 */
[CC--:B-1----:R-:W-:Y:S02]  /*2660*/  @!P3 ISETP.LT.AND P4, PT, R8.reuse, R9.reuse, PT ;  /* 0x000000090800b20c */ /* 0x0c2fe40003f81270 */
[----:B------:R-:W-:Y:S02]  /*2670*/  @!P3 ISETP.LT.AND P5, PT, R9, R8, PT ;  /* 0x000000080900b20c */ /* 0x000fe40003fa1270 */
[----:B------:R-:W-:Y:S02]  /*2680*/  SEL R58, R8, R9, P4 ;  /* 0x00000009083a7207 */ /* 0x000fe40002000000 */
[C---:B------:R-:W-:Y:S02]  /*2690*/  LOP3.LUT P3, RZ, R0.reuse, 0x100, RZ, 0xc0, !PT ;  /* 0x0000010000ff7812 */ /* 0x040fe4000786c0ff */
[----:B------:R-:W-:Y:S02]  /*26a0*/  LOP3.LUT R0, R0, 0xffffff7f, RZ, 0xc0, !PT ;  /* 0xffffff7f00007812 */ /* 0x000fe400078ec0ff */
[----:B------:R-:W-:-:S03]  /*26b0*/  PLOP3.LUT P1, PT, P1, P3, PT, 0x28, 0x82 ;  /* 0x000000000082781c */ /* 0x000fc60000f26570 */
[--C-:B------:R-:W-:Y:S01]  /*26c0*/  @!P4 IMAD R27, R12, 0x4, R3.reuse ;  /* 0x000000040c1bc824 */ /* 0x100fe200078e0203 */
[----:B------:R-:W-:Y:S01]  /*26d0*/  SEL R51, RZ, 0x1000, !P1 ;  /* 0x00001000ff337807 */ /* 0x000fe20004800000 */
[----:B------:R-:W-:Y:S02]  /*26e0*/  @!P5 IMAD R11, R32, 0x4, R3 ;  /* 0x00000004200bd824 */ /* 0x000fe400078e0203 */
[----:B------:R-:W-:Y:S01]  /*26f0*/  @!P4 VIADD R13, R12, 0x1 ;  /* 0x000000010c0dc836 */ /* 0x000fe20000000000 */
[----:B------:R-:W0:Y:S01]  /*2700*/  @!P4 LDS R9, [R27+0x804] ;  /* 0x000804001b09c984 */ /* 0x000e220000000800 */
[----:B------:R-:W-:Y:S02]  /*2710*/  @!P5 VIADD R10, R32, 0x1 ;  /* 0x00000001200ad836 */ /* 0x000fe40000000000 */
[----:B------:R-:W-:Y:S01]  /*2720*/  @!P4 IMAD.MOV.U32 R12, RZ, RZ, R13 ;  /* 0x000000ffff0cc224 */ /* 0x000fe200078e000d */
[----:B------:R0:W1:Y:S01]  /*2730*/  @!P5 LDS R8, [R11+0x804] ;  /* 0x000804000b08d984 */ /* 0x0000620000000800 */
        /* <DEDUP_REMOVED lines=11> */
[----:B------:R-:W-:Y:S01]  /*27f0*/  ISETP.GE.AND P2, PT, R14, R21, PT ;  /* 0x000000150e00720c */ /* 0x000fe20003f46270 */
[----:B------:R-:W-:-:S03]  /*2800*/  IMAD.IADD R14, R32, 0x1, R12 ;  /* 0x00000001200e7824 */ /* 0x000fc600078e020c */
[----:B------:R-:W-:-:S05]  /*2810*/  SEL R15, R15, RZ, !P2 ;  /* 0x000000ff0f0f7207 */ /* 0x000fca0005000000 */
[--C-:B------:R-:W-:Y:S01]  /*2820*/  @!P6 IMAD R41, R12, 0x4, R3.reuse ;  /* 0x000000040c29e824 */ /* 0x100fe200078e0203 */
[----:B------:R-:W-:Y:S01]  /*2830*/  @P6 LOP3.LUT R0, R0, 0x80, RZ, 0xfc, !PT ;  /* 0x0000008000006812 */ /* 0x000fe200078efcff */
[----:B------:R-:W-:Y:S02]  /*2840*/  @!P0 IMAD R27, R32, 0x4, R3 ;  /* 0x00000004201b8824 */ /* 0x000fe400078e0203 */
[----:B------:R-:W-:Y:S01]  /*2850*/  @!P6 VIADD R31, R12, 0x1 ;  /* 0x000000010c1fe836 */ /* 0x000fe20000000000 */
[----:B------:R-:W-:Y:S01]  /*2860*/  @!P6 LDS R11, [R41+0x804] ;  /* 0x00080400290be984 */ /* 0x000fe20000000800 */
[----:B------:R-:W-:Y:S01]  /*2870*/  @!P0 VIADD R13, R32, 0x1 ;  /* 0x00000001200d8836 */ /* 0x000fe20000000000 */
[----:B------:R-:W-:Y:S01]  /*2880*/  LOP3.LUT R0, R0, 0xffffffdf, RZ, 0xc0, !PT ;  /* 0xffffffdf00007812 */ /* 0x000fe200078ec0ff */
[----:B------:R-:W-:Y:S01]  /*2890*/  @!P6 IMAD.MOV.U32 R12, RZ, RZ, R31 ;  /* 0x000000ffff0ce224 */ /* 0x000fe200078e001f */
[----:B------:R-:W0:Y:S01]  /*28a0*/  @!P0 LDS R10, [R27+0x804] ;  /* 0x000804001b0a8984 */ /* 0x000e220000000800 */
[----:B------:R-:W-:Y:S01]  /*28b0*/  @!P0 IMAD.MOV.U32 R32, RZ, RZ, R13 ;  /* 0x000000ffff208224 */ /* 0x000fe200078e000d */
[----:B------:R-:W-:-:S02]  /*28c0*/  PLOP3.LUT P0, PT, P0, P6, PT, 0x28, 0x82 ;  /* 0x000000000082781c */ /* 0x000fc4000070c570 */
[----:B------:R-:W-:Y:S02]  /*28d0*/  ISETP.GE.AND P1, PT, R12, R48, PT ;  /* 0x000000300c00720c */ /* 0x000fe40003f26270 */
[CC--:B------:R-:W-:Y:S02]  /*28e0*/  ISETP.GE.AND P2, PT, R32.reuse, R49.reuse, PT ;  /* 0x000000312000720c */ /* 0x0c0fe40003f46270 */
[CC--:B------:R-:W-:Y:S02]  /*28f0*/  ISETP.GE.OR P3, PT, R32.reuse, R49.reuse, P1 ;  /* 0x000000312000720c */ /* 0x0c0fe40000f66670 */
[----:B------:R-:W-:-:S11]  /*2900*/  ISETP.LT.AND P1, PT, R32, R49, P1 ;  /* 0x000000312000720c */ /* 0x000fd60000f21270 */
[----:B0-----:R-:W-:Y:S02]  /*2910*/  @!P3 ISETP.LT.AND P2, PT, R11, R10, PT ;  /* 0x0000000a0b00b20c */ /* 0x001fe40003f41270 */
[----:B------:R-:W-:Y:S02]  /*2920*/  @!P3 ISETP.LT.AND P1, PT, R10, R11, PT ;  /* 0x0000000b0a00b20c */ /* 0x000fe40003f21270 */
[----:B------:R-:W-:Y:S01]  /*2930*/  ISETP.GE.AND P3, PT, R44, R21, PT ;  /* 0x000000152c00720c */ /* 0x000fe20003f66270 */
[----:B------:R-:W-:Y:S01]  /*2940*/  IMAD.IADD R44, R32, 0x1, R12 ;  /* 0x00000001202c7824 */ /* 0x000fe200078e020c */
[----:B------:R-:W-:Y:S02]  /*2950*/  SEL R57, R10, R11, P1 ;  /* 0x0000000b0a397207 */ /* 0x000fe40000800000 */
[----:B------:R-:W-:Y:S02]  /*2960*/  SEL R51, R51, RZ, !P3 ;  /* 0x000000ff33337207 */ /* 0x000fe40005800000 */
[----:B------:R-:W-:-:S03]  /*2970*/  ISETP.GE.AND P3, PT, R46, R21, PT ;  /* 0x000000152e00720c */ /* 0x000fc60003f66270 */
[--C-:B------:R-:W-:Y:S01]  /*2980*/  @!P2 IMAD R27, R32, 0x4, R3.reuse ;  /* 0x00000004201ba824 */ /* 0x100fe200078e0203 */
[----:B------:R-:W-:Y:S01]  /*2990*/  SEL R50, R50, RZ, !P3 ;  /* 0x000000ff32327207 */ /* 0x000fe20005800000 */
[C---:B------:R-:W-:Y:S02]  /*29a0*/  @!P1 IMAD R41, R12.reuse, 0x4, R3 ;  /* 0x000000040c299824 */ /* 0x040fe400078e0203 */
[----:B------:R-:W-:Y:S01]  /*29b0*/  @!P1 VIADD R31, R12, 0x1 ;  /* 0x000000010c1f9836 */ /* 0x000fe20000000000 */
[----:B------:R-:W0:Y:S01]  /*29c0*/  @!P2 LDS R10, [R27+0x804] ;  /* 0x000804001b0aa984 */ /* 0x000e220000000800 */
[----:B------:R-:W-:Y:S02]  /*29d0*/  @!P2 VIADD R13, R32, 0x1 ;  /* 0x00000001200da836 */ /* 0x000fe40000000000 */
[----:B------:R-:W-:Y:S01]  /*29e0*/  @!P1 IMAD.MOV.U32 R12, RZ, RZ, R31 ;  /* 0x000000ffff0c9224 */ /* 0x000fe200078e001f */
[----:B------:R-:W1:Y:S01]  /*29f0*/  @!P1 LDS R11, [R41+0x804] ;  /* 0x00080400290b9984 */ /* 0x000e620000000800 */
[----:B------:R-:W-:Y:S01]  /*2a00*/  @!P2 IMAD.MOV.U32 R32, RZ, RZ, R13 ;  /* 0x000000ffff20a224 */ /* 0x000fe200078e000d */
[----:B------:R-:W-:-:S02]  /*2a10*/  SEL R13, RZ, 0x4000, !P0 ;  /* 0x00004000ff0d7807 */ /* 0x000fc40004000000 */
[----:B------:R-:W-:Y:S02]  /*2a20*/  ISETP.GE.AND P4, PT, R12, R48, PT ;  /* 0x000000300c00720c */ /* 0x000fe40003f86270 */
[----:B------:R-:W-:Y:S02]  /*2a30*/  ISETP.GE.AND P0, PT, R14, R21, PT ;  /* 0x000000150e00720c */ /* 0x000fe40003f06270 */
[CC--:B------:R-:W-:Y:S02]  /*2a40*/  ISETP.GE.OR P3, PT, R32.reuse, R49.reuse, P4 ;  /* 0x000000312000720c */ /* 0x0c0fe40002766670 */
[CC--:B------:R-:W-:Y:S02]  /*2a50*/  ISETP.LT.AND P5, PT, R32.reuse, R49.reuse, P4 ;  /* 0x000000312000720c */ /* 0x0c0fe400027a1270 */
[C---:B------:R-:W-:Y:S02]  /*2a60*/  ISETP.GE.AND P4, PT, R32.reuse, R49, PT ;  /* 0x000000312000720c */ /* 0x040fe40003f86270 */
[----:B------:R-:W-:Y:S01]  /*2a70*/  SEL R14, R13, RZ, !P0 ;  /* 0x000000ff0d0e7207 */ /* 0x000fe20004000000 */
[----:B------:R-:W-:Y:S01]  /*2a80*/  IMAD.IADD R13, R32, 0x1, R12 ;  /* 0x00000001200d7824 */ /* 0x000fe200078e020c */
[----:B------:R-:W-:Y:S01]  /*2a90*/  PLOP3.LUT P1, PT, P2, P1, PT, 0x28, 0x82 ;  /* 0x000000000082781c */ /* 0x000fe20001722570 */
[----:B0-----:R-:W-:-:S04]  /*2aa0*/  IMAD.MOV.U32 R47, RZ, RZ, R10 ;  /* 0x000000ffff2f7224 */ /* 0x001fc800078e000a */
[----:B-1----:R-:W-:Y:S01]  /*2ab0*/  @!P3 ISETP.LT.AND P5, PT, R10, R11, PT ;  /* 0x0000000b0a00b20c */ /* 0x002fe20003fa1270 */
[----:B------:R-:W-:Y:S01]  /*2ac0*/  IMAD.MOV.U32 R46, RZ, RZ, R11 ;  /* 0x000000ffff2e7224 */ /* 0x000fe200078e000b */
[----:B------:R-:W-:-:S11]  /*2ad0*/  @!P3 ISETP.LT.AND P4, PT, R11, R10, PT ;  /* 0x0000000a0b00b20c */ /* 0x000fd60003f81270 */
[----:B------:R-:W-:Y:S02]  /*2ae0*/  @P5 LOP3.LUT R0, R0, 0x20, RZ, 0xfc, !PT ;  /* 0x0000002000005812 */ /* 0x000fe400078efcff */
[----:B------:R-:W-:Y:S02]  /*2af0*/  @!P4 IMAD R54, R32, 0x4, R3 ;  /* 0x000000042036c824 */ /* 0x000fe400078e0203 */
[C---:B------:R-:W-:Y:S02]  /*2b00*/  LOP3.LUT P3, RZ, R0.reuse, 0x20, RZ, 0xc0, !PT ;  /* 0x0000002000ff7812 */ /* 0x040fe4000786c0ff */
[C---:B------:R-:W-:Y:S01]  /*2b10*/  LOP3.LUT P5, RZ, R0.reuse, 0x1000, RZ, 0xc0, !PT ;  /* 0x0000100000ff7812 */ /* 0x040fe200078ac0ff */
[----:B------:R-:W-:Y:S01]  /*2b20*/  @!P4 LDS R47, [R54+0x804] ;  /* 0x00080400362fc984 */ /* 0x000fe20000000800 */
[----:B------:R-:W-:Y:S02]  /*2b30*/  LOP3.LUT P6, RZ, R0, 0x10, RZ, 0xc0, !PT ;  /* 0x0000001000ff7812 */ /* 0x000fe400078cc0ff */
[----:B------:R-:W-:-:S02]  /*2b40*/  P2R R27, PR, RZ, 0x20 ;  /* 0x00000020ff1b7803 */ /* 0x000fc40000000000 */
[----:B------:R-:W-:-:S04]  /*2b50*/  LOP3.LUT P5, RZ, R0, 0x4000, RZ, 0xc0, !PT ;  /* 0x0000400000ff7812 */ /* 0x000fc800078ac0ff */
[----:B------:R-:W-:Y:S01]  /*2b60*/  P2R R31, PR, RZ, 0x20 ;  /* 0x00000020ff1f7803 */ /* 0x000fe20000000000 */
[----:B------:R-:W-:Y:S01]  /*2b70*/  @!P3 IMAD R55, R12, 0x4, R3 ;  /* 0x000000040c37b824 */ /* 0x000fe200078e0203 */
[----:B------:R-:W-:Y:S01]  /*2b80*/  LOP3.LUT P5, RZ, R0, 0x8000, RZ, 0xc0, !PT ;  /* 0x0000800000ff7812 */ /* 0x000fe200078ac0ff */
[----:B------:R-:W-:-:S03]  /*2b90*/  @!P3 VIADD R41, R12, 0x1 ;  /* 0x000000010c29b836 */ /* 0x000fc60000000000 */
[----:B------:R-:W0:Y:S01]  /*2ba0*/  @!P3 LDS R46, [R55+0x804] ;  /* 0x00080400372eb984 */ /* 0x000e220000000800 */
[----:B------:R-:W-:Y:S02]  /*2bb0*/  @!P3 IMAD.MOV.U32 R12, RZ, RZ, R41 ;  /* 0x000000ffff0cb224 */ /* 0x000fe400078e0029 */
[----:B------:R-:W-:-:S03]  /*2bc0*/  @!P4 VIADD R41, R32, 0x1 ;  /* 0x000000012029c836 */ /* 0x000fc60000000000 */
[----:B------:R-:W-:Y:S01]  /*2bd0*/  ISETP.GE.AND P3, PT, R12, R48, PT ;  /* 0x000000300c00720c */ /* 0x000fe20003f66270 */
[----:B------:R-:W-:Y:S01]  /*2be0*/  @!P4 IMAD.MOV.U32 R32, RZ, RZ, R41 ;  /* 0x000000ffff20c224 */ /* 0x000fe200078e0029 */
[----:B------:R-:W-:Y:S02]  /*2bf0*/  SEL R41, RZ, 0x8000, !P1 ;  /* 0x00008000ff297807 */ /* 0x000fe40004800000 */
[----:B------:R-:W-:Y:S02]  /*2c00*/  ISETP.GE.AND P1, PT, R44, R21, PT ;  /* 0x000000152c00720c */ /* 0x000fe40003f26270 */
[CC--:B------:R-:W-:Y:S02]  /*2c10*/  ISETP.GE.OR P2, PT, R32.reuse, R49.reuse, P3 ;  /* 0x000000312000720c */ /* 0x0c0fe40001f46670 */
[CC--:B------:R-:W-:Y:S02]  /*2c20*/  ISETP.GE.AND P0, PT, R32.reuse, R49.reuse, PT ;  /* 0x000000312000720c */ /* 0x0c0fe40003f06270 */
[----:B------:R-:W-:-:S02]  /*2c30*/  ISETP.LT.AND P3, PT, R32, R49, P3 ;  /* 0x000000312000720c */ /* 0x000fc40001f61270 */
[----:B------:R-:W-:Y:S01]  /*2c40*/  SEL R44, R41, RZ, !P1 ;  /* 0x000000ff292c7207 */ /* 0x000fe20004800000 */
[----:B------:R-:W-:-:S06]  /*2c50*/  IMAD.IADD R41, R32, 0x1, R12 ;  /* 0x0000000120297824 */ /* 0x000fcc00078e020c */
[----:B0-----:R-:W-:Y:S02]  /*2c60*/  @!P2 ISETP.LT.AND P0, PT, R46, R47, PT ;  /* 0x0000002f2e00a20c */ /* 0x001fe40003f01270 */
[----:B------:R-:W-:-:S04]  /*2c70*/  @!P2 ISETP.LT.AND P3, PT, R47, R46, PT ;  /* 0x0000002e2f00a20c */ /* 0x000fc80003f61270 */
[----:B------:R-:W-:-:S07]  /*2c80*/  SEL R56, R47, R46, P3 ;  /* 0x0000002e2f387207 */ /* 0x000fce0001800000 */
[C---:B------:R-:W-:Y:S02]  /*2c90*/  @!P0 VIADD R54, R32.reuse, 0x1 ;  /* 0x0000000120368836 */ /* 0x040fe40000000000 */
[--C-:B------:R-:W-:Y:S02]  /*2ca0*/  @!P0 IMAD R55, R32, 0x4, R3.reuse ;  /* 0x0000000420378824 */ /* 0x100fe400078e0203 */
[----:B------:R-:W-:Y:S02]  /*2cb0*/  @!P0 IMAD.MOV.U32 R32, RZ, RZ, R54 ;  /* 0x000000ffff208224 */ /* 0x000fe400078e0036 */
[----:B------:R-:W-:Y:S01]  /*2cc0*/  @!P3 IMAD R54, R12, 0x4, R3 ;  /* 0x000000040c36b824 */ /* 0x000fe200078e0203 */
[----:B------:R-:W-:Y:S01]  /*2cd0*/  @!P0 LDS R47, [R55+0x804] ;  /* 0x00080400372f8984 */ /* 0x000fe20000000800 */
[----:B------:R-:W-:-:S03]  /*2ce0*/  PLOP3.LUT P0, PT, P0, P3, PT, 0x28, 0x82 ;  /* 0x000000000082781c */ /* 0x000fc60000706570 */
[----:B------:R0:W1:Y:S02]  /*2cf0*/  @!P3 LDS R46, [R54+0x804] ;  /* 0x00080400362eb984 */ /* 0x0000640000000800 */
[----:B0-----:R-:W-:-:S04]  /*2d00*/  @!P3 VIADD R54, R12, 0x1 ;  /* 0x000000010c36b836 */ /* 0x001fc80000000000 */
[----:B------:R-:W-:Y:S01]  /*2d10*/  @!P3 IMAD.MOV.U32 R12, RZ, RZ, R54 ;  /* 0x000000ffff0cb224 */ /* 0x000fe200078e0036 */
[----:B------:R-:W-:Y:S01]  /*2d20*/  BAR.SYNC.DEFER_BLOCKING 0x0 ;  /* 0x0000000000007b1d */ /* 0x000fe20000010000 */
[----:B------:R-:W-:-:S03]  /*2d30*/  ISETP.GE.AND P3, PT, R32, R49, PT ;  /* 0x000000312000720c */ /* 0x000fc60003f66270 */
[C---:B------:R-:W-:Y:S01]  /*2d40*/  ISETP.GE.AND P2, PT, R12.reuse, R48, PT ;  /* 0x000000300c00720c */ /* 0x040fe20003f46270 */
[----:B------:R-:W-:-:S03]  /*2d50*/  IMAD.IADD R12, R12, 0x1, R32 ;  /* 0x000000010c0c7824 */ /* 0x000fc600078e0220 */
[CC--:B------:R-:W-:Y:S01]  /*2d60*/  ISETP.GE.OR P1, PT, R32.reuse, R49.reuse, P2 ;  /* 0x000000312000720c */ /* 0x0c0fe20001726670 */
[----:B------:R-:W0:Y:S01]  /*2d70*/  S2R R54, SR_CTAID.X ;  /* 0x0000000000367919 */ /* 0x000e220000002500 */
[----:B------:R-:W-:Y:S02]  /*2d80*/  ISETP.LT.AND P2, PT, R32, R49, P2 ;  /* 0x000000312000720c */ /* 0x000fe40001741270 */
[----:B------:R-:W-:Y:S02]  /*2d90*/  SEL R49, RZ, 0x20000, !P0 ;  /* 0x00020000ff317807 */ /* 0x000fe40004000000 */
[----:B------:R-:W-:-:S04]  /*2da0*/  ISETP.GE.AND P0, PT, R41, R21, PT ;  /* 0x000000152900720c */ /* 0x000fc80003f06270 */
[----:B------:R-:W-:Y:S02]  /*2db0*/  SEL R49, R49, RZ, !P0 ;  /* 0x000000ff31317207 */ /* 0x000fe40004000000 */
[----:B------:R-:W-:Y:S02]  /*2dc0*/  ISETP.GE.AND P0, PT, R12, R21, PT ;  /* 0x000000150c00720c */ /* 0x000fe40003f06270 */
[----:B-1----:R-:W-:Y:S02]  /*2dd0*/  @!P1 ISETP.LT.AND P2, PT, R47, R46, PT ;  /* 0x0000002e2f00920c */ /* 0x002fe40003f41270 */
[----:B------:R-:W-:Y:S02]  /*2de0*/  @!P1 ISETP.LT.AND P3, PT, R46, R47, PT ;  /* 0x0000002f2e00920c */ /* 0x000fe40003f61270 */
[----:B------:R-:W-:Y:S02]  /*2df0*/  LOP3.LUT P1, RZ, R0, 0x20, RZ, 0xc0, !PT ;  /* 0x0000002000ff7812 */ /* 0x000fe4000782c0ff */
[----:B------:R-:W-:-:S02]  /*2e00*/  PLOP3.LUT P3, PT, P3, P2, PT, 0x28, 0x82 ;  /* 0x000000000082781c */ /* 0x000fc40001f64570 */
[----:B------:R-:W-:Y:S02]  /*2e10*/  PLOP3.LUT P4, PT, P4, P1, PT, 0x28, 0x82 ;  /* 0x000000000082781c */ /* 0x000fe40002782570 */
[----:B------:R-:W-:Y:S02]  /*2e20*/  SEL R41, RZ, 0x40000, !P3 ;  /* 0x00040000ff297807 */ /* 0x000fe40005800000 */
[----:B------:R-:W-:Y:S02]  /*2e30*/  SEL R48, RZ, 0x10000, !P4 ;  /* 0x00010000ff307807 */ /* 0x000fe40006000000 */
[----:B------:R-:W-:Y:S02]  /*2e40*/  SEL R12, R41, RZ, !P0 ;  /* 0x000000ff290c7207 */ /* 0x000fe40004000000 */
[C---:B------:R-:W-:Y:S02]  /*2e50*/  LOP3.LUT P4, RZ, R0.reuse, 0x40, RZ, 0xc0, !PT ;  /* 0x0000004000ff7812 */ /* 0x040fe4000788c0ff */
[----:B------:R-:W-:-:S02]  /*2e60*/  LOP3.LUT P0, RZ, R0, 0x10000, RZ, 0xc0, !PT ;  /* 0x0001000000ff7812 */ /* 0x000fc4000780c0ff */
[-C--:B------:R-:W-:Y:S02]  /*2e70*/  ISETP.GE.AND P1, PT, R13, R21.reuse, PT ;  /* 0x000000150d00720c */ /* 0x080fe40003f26270 */
[----:B------:R-:W-:Y:S02]  /*2e80*/  PLOP3.LUT P0, PT, P4, P0, PT, 0x28, 0x82 ;  /* 0x000000000082781c */ /* 0x000fe40002700570 */
[----:B------:R-:W-:Y:S02]  /*2e90*/  SEL R55, R47, R46, P2 ;  /* 0x0000002e2f377207 */ /* 0x000fe40001000000 */
[----:B------:R-:W-:Y:S02]  /*2ea0*/  ISETP.LT.AND P4, PT, R18, R21, P0 ;  /* 0x000000151200720c */ /* 0x000fe40000781270 */
[C---:B------:R-:W-:Y:S02]  /*2eb0*/  LOP3.LUT P0, RZ, R0.reuse, 0x8, RZ, 0xc0, !PT ;  /* 0x0000000800ff7812 */ /* 0x040fe4000780c0ff */
[----:B------:R-:W-:-:S02]  /*2ec0*/  LOP3.LUT P2, RZ, R0, 0x4, RZ, 0xc0, !PT ;  /* 0x0000000400ff7812 */ /* 0x000fc4000784c0ff */
[----:B------:R-:W-:Y:S02]  /*2ed0*/  PLOP3.LUT P0, PT, P0, P5, PT, 0x28, 0x82 ;  /* 0x000000000082781c */ /* 0x000fe4000070a570 */
[----:B------:R-:W-:Y:S02]  /*2ee0*/  ISETP.NE.AND P5, PT, R31, RZ, PT ;  /* 0x000000ff1f00720c */ /* 0x000fe40003fa5270 */
[----:B------:R-:W-:Y:S02]  /*2ef0*/  SEL R13, R48, RZ, !P1 ;  /* 0x000000ff300d7207 */ /* 0x000fe40004800000 */
[C---:B------:R-:W-:Y:S02]  /*2f00*/  LOP3.LUT P1, RZ, R0.reuse, 0x1, RZ, 0xc0, !PT ;  /* 0x0000000100ff7812 */ /* 0x040fe4000782c0ff */
[----:B------:R-:W-:Y:S02]  /*2f10*/  LOP3.LUT P3, RZ, R0, 0x2000, RZ, 0xc0, !PT ;  /* 0x0000200000ff7812 */ /* 0x000fe4000786c0ff */
[----:B------:R-:W-:-:S02]  /*2f20*/  PLOP3.LUT P2, PT, P2, P5, PT, 0x28, 0x82 ;  /* 0x000000000082781c */ /* 0x000fc4000174a570 */
[----:B------:R-:W-:Y:S02]  /*2f30*/  ISETP.NE.AND P5, PT, R27, RZ, PT ;  /* 0x000000ff1b00720c */ /* 0x000fe40003fa5270 */
[----:B------:R-:W-:Y:S02]  /*2f40*/  PLOP3.LUT P1, PT, P1, P3, PT, 0x28, 0x82 ;  /* 0x000000000082781c */ /* 0x000fe40000f26570 */
[-C--:B------:R-:W-:Y:S02]  /*2f50*/  ISETP.LT.AND P3, PT, R19, R21.reuse, P0 ;  /* 0x000000151300720c */ /* 0x080fe40000761270 */
[-C--:B------:R-:W-:Y:S02]  /*2f60*/  ISETP.LT.AND P2, PT, R26, R21.reuse, P2 ;  /* 0x000000151a00720c */ /* 0x080fe40001741270 */
[----:B------:R-:W-:Y:S02]  /*2f70*/  PLOP3.LUT P0, PT, P6, P5, PT, 0x28, 0x82 ;  /* 0x000000000082781c */ /* 0x000fe4000370a570 */
[----:B------:R-:W-:-:S02]  /*2f80*/  ISETP.LT.AND P1, PT, R23, R21, P1 ;  /* 0x000000151700720c */ /* 0x000fc40000f21270 */
[----:B------:R-:W-:Y:S02]  /*2f90*/  SEL R19, RZ, 0x1, !P4 ;  /* 0x00000001ff137807 */ /* 0x000fe40006000000 */
[----:B------:R-:W-:Y:S02]  /*2fa0*/  SEL R23, RZ, 0x2, !P3 ;  /* 0x00000002ff177807 */ /* 0x000fe40005800000 */
[----:B------:R-:W-:Y:S02]  /*2fb0*/  SEL R18, RZ, 0x4, !P2 ;  /* 0x00000004ff127807 */ /* 0x000fe40005000000 */
[----:B------:R-:W-:Y:S02]  /*2fc0*/  ISETP.LT.AND P0, PT, R22, R21, P0 ;  /* 0x000000151600720c */ /* 0x000fe40000701270 */
[----:B------:R-:W-:Y:S02]  /*2fd0*/  IADD3 R19, PT, PT, R18, R23, R19 ;  /* 0x0000001712137210 */ /* 0x000fe40007ffe013 */
[----:B------:R-:W-:-:S02]  /*2fe0*/  SEL R18, RZ, 0x8, !P1 ;  /* 0x00000008ff127807 */ /* 0x000fc40004800000 */
[----:B------:R-:W-:Y:S02]  /*2ff0*/  SEL R21, RZ, 0x10, !P0 ;  /* 0x00000010ff157807 */ /* 0x000fe40004000000 */
[----:B------:R-:W-:Y:S02]  /*3000*/  LOP3.LUT R0, R0, 0xfffffffd, RZ, 0xc0, !PT ;  /* 0xfffffffd00007812 */ /* 0x000fe400078ec0ff */
[----:B------:R-:W-:Y:S02]  /*3010*/  IADD3 R18, PT, PT, R21, R19, R18 ;  /* 0x0000001315127210 */ /* 0x000fe40007ffe012 */
[----:B------:R-:W-:Y:S02]  /*3020*/  @P4 LOP3.LUT R0, R0, 0x2, RZ, 0xfc, !PT ;  /* 0x0000000200004812 */ /* 0x000fe400078efcff */
[----:B------:R-:W-:Y:S02]  /*3030*/  IADD3 R53, PT, PT, R18, R20, R53 ;  /* 0x0000001412357210 */ /* 0x000fe40007ffe035 */
[----:B------:R-:W-:-:S02]  /*3040*/  LOP3.LUT R0, R0, 0xfffffffe, RZ, 0xc0, !PT ;  /* 0xfffffffe00007812 */ /* 0x000fc400078ec0ff */
[----:B------:R-:W-:Y:S02]  /*3050*/  IADD3 R45, PT, PT, R53, R45, R17 ;  /* 0x0000002d352d7210 */ /* 0x000fe40007ffe011 */
[----:B------:R-:W-:Y:S02]  /*3060*/  @P3 LOP3.LUT R0, R0, 0x1, RZ, 0xfc, !PT ;  /* 0x0000000100003812 */ /* 0x000fe400078efcff */
[----:B------:R-:W-:Y:S02]  /*3070*/  IADD3 R52, PT, PT, R45, R52, R16 ;  /* 0x000000342d347210 */ /* 0x000fe40007ffe010 */
[----:B0-----:R-:W-:Y:S02]  /*3080*/  ISETP.NE.AND P3, PT, R54, RZ, PT ;  /* 0x000000ff3600720c */ /* 0x001fe40003f65270 */
        /* <DEDUP_REMOVED lines=66> */
[----:B------:R-:W-:-:S04]  /*34b0*/  ISETP.NE.AND P3, PT, R25, 0x2, PT ;  /* 0x000000021900780c */ /* 0x000fc80003f65270 */
[----:B------:R-:W-:Y:S02]  /*34c0*/  SEL R13, R18, R16, !P3 ;  /* 0x00000010120d7207 */ /* 0x000fe40005800000 */
[----:B------:R-:W1:Y:S01]  /*34d0*/  LDS.128 R16, [R3+0x60] ;  /* 0x0000600003107984 */ /* 0x000e620000000c00 */
[----:B------:R-:W-:-:S04]  /*34e0*/  IADD3 R23, P3, PT, R14, R22, RZ ;  /* 0x000000160e177210 */ /* 0x000fc80007f7e0ff */
[----:B-1----:R-:W-:-:S04]  /*34f0*/  IADD3 R16, P4, PT, R16, R23, RZ ;  /* 0x0000001710107210 */ /* 0x002fc80007f9e0ff */
[----:B------:R-:W-:Y:S02]  /*3500*/  IADD3.X R17, PT, PT, R17, R15, R12, P4, P3 ;  /* 0x0000000f11117210 */ /* 0x000fe400027e640c */
[----:B------:R-:W-:-:S04]  /*3510*/  ISETP.NE.AND P3, PT, R25, 0x3, PT ;  /* 0x000000031900780c */ /* 0x000fc80003f65270 */
[----:B------:R-:W-:Y:S02]  /*3520*/  SEL R12, R27, R13, !P3 ;  /* 0x0000000d1b0c7207 */ /* 0x000fe40005800000 */
[----:B------:R-:W-:-:S04]  /*3530*/  ISETP.NE.AND P3, PT, R25, 0x4, PT ;  /* 0x000000041900780c */ /* 0x000fc80003f65270 */
[----:B------:R-:W-:Y:S02]  /*3540*/  SEL R41, R41, R12, !P3 ;  /* 0x0000000c29297207 */ /* 0x000fe40005800000 */
[----:B------:R-:W1:Y:S01]  /*3550*/  LDS.128 R12, [R3+0x70] ;  /* 0x00007000030c7984 */ /* 0x000e620000000c00 */
[----:B------:R-:W-:-:S04]  /*3560*/  IADD3 R18, P3, PT, R18, R16, RZ ;  /* 0x0000001012127210 */ /* 0x000fc80007f7e0ff */
[----:B-1----:R-:W-:-:S04]  /*3570*/  IADD3 R12, P4, PT, R12, R18, RZ ;  /* 0x000000120c0c7210 */ /* 0x002fc80007f9e0ff */
[----:B------:R-:W-:Y:S01]  /*3580*/  IADD3.X R17, PT, PT, R13, R19, R17, P4, P3 ;  /* 0x000000130d117210 */ /* 0x000fe200027e6411 */
[----:B------:R-:W-:Y:S01]  /*3590*/  IMAD.IADD R13, R26, 0x1, -R32 ;  /* 0x000000011a0d7824 */ /* 0x000fe200078e0a20 */
[----:B------:R-:W-:-:S04]  /*35a0*/  ISETP.NE.AND P3, PT, R25, 0x5, PT ;  /* 0x000000051900780c */ /* 0x000fc80003f65270 */
[----:B------:R-:W-:Y:S02]  /*35b0*/  SEL R41, R31, R41, !P3 ;  /* 0x000000291f297207 */ /* 0x000fe40005800000 */
[----:B------:R-:W-:-:S04]  /*35c0*/  ISETP.NE.AND P3, PT, R25, 0x6, PT ;  /* 0x000000061900780c */ /* 0x000fc80003f65270 */
[----:B------:R-:W-:Y:S02]  /*35d0*/  SEL R46, R46, R41, !P3 ;  /* 0x000000292e2e7207 */ /* 0x000fe40005800000 */
        /* <DEDUP_REMOVED lines=24> */
[----:B------:R-:W-:Y:S02]  /*3760*/  CS2R R16, SRZ ;  /* 0x0000000000107805 */ /* 0x000fe4000001ff00 */
[----:B------:R-:W-:Y:S01]  /*3770*/  ISETP.NE.AND P3, PT, R2, RZ, PT ;  /* 0x000000ff0200720c */ /* 0x000fe20003f65270 */
[----:B------:R-:W-:-:S12]  /*3780*/  IMAD.IADD R23, R13, 0x1, R12 ;  /* 0x000000010d177824 */ /* 0x000fd800078e020c */
[----:B------:R-:W-:Y:S05]  /*3790*/  @P3 BRA `(.L_x_1167) ;  /* 0x00000014000c3947 */ /* 0x000fea0003800000 */
[----:B------:R-:W1:Y:S01]  /*37a0*/  LDC.64 R18, c[0x0][0x3d8] ;  /* 0x0000f600ff127b82 */ /* 0x000e620000000a00 */
[----:B------:R-:W-:Y:S02]  /*37b0*/  IMAD.MOV.U32 R12, RZ, RZ, 0x65 ;  /* 0x00000065ff0c7424 */ /* 0x000fe400078e00ff */
[----:B------:R-:W-:-:S05]  /*37c0*/  IMAD.MOV.U32 R13, RZ, RZ, 0x0 ;  /* 0x00000000ff0d7424 */ /* 0x000fca00078e00ff */
[----:B-1----:R1:W-:Y:S01]  /*37d0*/  ST.E.128.STRONG.GPU desc[UR6][R18.64+0x200], R12 ;  /* 0x0002000c12007985 */ /* 0x0023e2000c10fd06 */
[----:B------:R-:W-:Y:S05]  /*37e0*/  BRA `(.L_x_1167) ;  /* 0x0000001000f87947 */ /* 0x000fea0003800000 */
.L_x_1166:
        /* <DEDUP_REMOVED lines=69> */
[----:B------:R-:W-:Y:S02]  /*3c40*/  IADD3.X R13, PT, PT, R13, R19, R16, P4, P3 ;  /* 0x000000130d0d7210 */ /* 0x000fe400027e6410 */
[----:B------:R-:W1:Y:S01]  /*3c50*/  LDS.128 R16, [R3+0x70] ;  /* 0x0000700003107984 */ /* 0x000e620000000c00 */
[----:B------:R-:W-:-:S04]  /*3c60*/  ISETP.NE.AND P3, PT, R41, 0x5, PT ;  /* 0x000000052900780c */ /* 0x000fc80003f65270 */
[----:B------:R-:W-:Y:S02]  /*3c70*/  SEL R47, R46, R47, !P3 ;  /* 0x0000002f2e2f7207 */ /* 0x000fe40005800000 */
[----:B------:R-:W-:-:S04]  /*3c80*/  ISETP.NE.AND P3, PT, R41, 0x6, PT ;  /* 0x000000062900780c */ /* 0x000fc80003f65270 */
[----:B------:R-:W-:Y:S02]  /*3c90*/  SEL R48, R48, R47, !P3 ;  /* 0x0000002f30307207 */ /* 0x000fe40005800000 */
[----:B------:R-:W-:-:S04]  /*3ca0*/  IADD3 R14, P3, PT, R14, R12, RZ ;  /* 0x0000000c0e0e7210 */ /* 0x000fc80007f7e0ff */
[----:B-1----:R-:W-:-:S04]  /*3cb0*/  IADD3 R16, P4, PT, R16, R14, RZ ;  /* 0x0000000e10107210 */ /* 0x002fc80007f9e0ff */
[----:B------:R-:W-:Y:S02]  /*3cc0*/  IADD3.X R13, PT, PT, R17, R15, R13, P4, P3 ;  /* 0x0000000f110d7210 */ /* 0x000fe400027e640d */
[----:B------:R-:W-:-:S04]  /*3cd0*/  ISETP.NE.AND P3, PT, R41, 0x7, PT ;  /* 0x000000072900780c */ /* 0x000fc80003f65270 */
[----:B------:R-:W-:Y:S02]  /*3ce0*/  SEL R48, R20, R48, !P3 ;  /* 0x0000003014307207 */ /* 0x000fe40005800000 */
[----:B------:R-:W-:-:S04]  /*3cf0*/  ISETP.NE.AND P3, PT, R41, 0x8, PT ;  /* 0x000000082900780c */ /* 0x000fc80003f65270 */
[----:B------:R-:W-:Y:S02]  /*3d00*/  SEL R21, R21, R48, !P3 ;  /* 0x0000003015157207 */ /* 0x000fe40005800000 */
[----:B------:R-:W-:-:S04]  /*3d10*/  ISETP.NE.AND P3, PT, R41, 0x9, PT ;  /* 0x000000092900780c */ /* 0x000fc80003f65270 */
[----:B------:R-:W-:Y:S02]  /*3d20*/  SEL R22, R22, R21, !P3 ;  /* 0x0000001516167207 */ /* 0x000fe40005800000 */
[----:B------:R-:W-:-:S04]  /*3d30*/  ISETP.NE.AND P3, PT, R41, 0xa, PT ;  /* 0x0000000a2900780c */ /* 0x000fc80003f65270 */
[----:B------:R-:W-:Y:S01]  /*3d40*/  SEL R15, R23, R22, !P3 ;  /* 0x00000016170f7207 */ /* 0x000fe20005800000 */
        /* <DEDUP_REMOVED lines=20> */
[----:B------:R-:W1:Y:S01]  /*3e90*/  S2R R46, SR_CTAID.X ;  /* 0x00000000002e7919 */ /* 0x000e620000002500 */
        /* <DEDUP_REMOVED lines=13> */
.L_x_1169:
[----:B------:R-:W-:Y:S05]  /*3f70*/  NANOSLEEP 0x1c2 ;  /* 0x000001c20000795d */ /* 0x000fea0003800000 */
[----:B------:R-:W-:Y:S01]  /*3f80*/  NOP ;  /* 0x0000000000007918 */ /* 0x000fe20000000000 */
.L_x_1170:
        /* <DEDUP_REMOVED lines=11> */
.L_x_1288:
[----:B------:R-:W-:Y:S05]  /*4040*/  @!P3 BRA `(.L_x_1172) ;  /* 0x000000000034b947 */ /* 0x000fea0003800000 */
.L_x_1176:
[----:B------:R-:W-:Y:S05]  /*4050*/  YIELD ;  /* 0x0000000000007946 */ /* 0x000fea0003800000 */
[----:B------:R-:W-:Y:S05]  /*4060*/  @P4 BRA `(.L_x_1173) ;  /* 0x0000000000084947 */ /* 0x000fea0003800000 */
[----:B------:R1:W-:Y:S06]  /*4070*/  MEMBAR.SC.CTA ;  /* 0x0000000000007992 */ /* 0x0003ec0000000000 */
[----:B-1----:R-:W-:Y:S05]  /*4080*/  BRA `(.L_x_1174) ;  /* 0x0000000000087947 */ /* 0x002fea0003800000 */
.L_x_1173:
[----:B------:R-:W-:Y:S05]  /*4090*/  NANOSLEEP 0x15e ;  /* 0x0000015e0000795d */ /* 0x000fea0003800000 */
[----:B------:R-:W-:Y:S01]  /*40a0*/  NOP ;  /* 0x0000000000007918 */ /* 0x000fe20000000000 */
.L_x_1174:
[----:B------:R-:W2:Y:S01]  /*40b0*/  LD.E.128.STRONG.GPU R12, desc[UR6][R18.64+0x200] ;  /* 0x00020006120c7980 */ /* 0x000ea2000c10fd00 */
[----:B------:R-:W-:Y:S01]  /*40c0*/  UMOV UR4, 0xffffffff ;  /* 0xffffffff00047882 */ /* 0x000fe20000000000 */
[----:B--2---:R-:W-:-:S04]  /*40d0*/  ISETP.NE.U32.AND P3, PT, R12, 0x63, PT ;  /* 0x000000630c00780c */ /* 0x004fc80003f65070 */
[----:B------:R-:W-:Y:S01]  /*40e0*/  ISETP.NE.AND.EX P3, PT, R13, RZ, PT, P3 ;  /* 0x000000ff0d00720c */ /* 0x000fe20003f65330 */
[----:B------:R-:W-:-:S12]  /*40f0*/  BRA.DIV UR4, `(.L_x_1175) ;  /* 0x0000007a04a47947 */ /* 0x000fd8000b800000 */
[----:B------:R-:W-:-:S13]  /*4100*/  VOTE.ANY P3, !P3 ;  /* 0x0000000000ff7806 */ /* 0x000fda0005860100 */
.L_x_1291:
[----:B------:R-:W-:Y:S05]  /*4110*/  @P3 BRA `(.L_x_1176) ;  /* 0xfffffffc00cc3947 */ /* 0x000fea000383ffff */
.L_x_1172:
[----:B------:R-:W-:Y:S01]  /*4120*/  UMOV UR4, 0xffffffff ;  /* 0xffffffff00047882 */ /* 0x000fe20000000000 */
[----:B------:R-:W-:-:S04]  /*4130*/  ISETP.NE.U32.AND P3, PT, R12, 0x65, PT ;  /* 0x000000650c00780c */ /* 0x000fc80003f65070 */
[----:B------:R-:W-:Y:S01]  /*4140*/  ISETP.NE.AND.EX P3, PT, R13, RZ, PT, P3 ;  /* 0x000000ff0d00720c */ /* 0x000fe20003f65330 */
[----:B------:R-:W-:-:S12]  /*4150*/  BRA.DIV UR4, `(.L_x_1177) ;  /* 0x0000007a04ac7947 */ /* 0x000fd8000b800000 */
[----:B------:R-:W1:Y:S01]  /*4160*/  S2R R47, SR_GEMASK ;  /* 0x00000000002f7919 */ /* 0x000e620000003c00 */
[----:B------:R-:W-:Y:S02]  /*4170*/  VOTE.ANY R16, PT, !P3 ;  /* 0x0000000000107806 */ /* 0x000fe400058e0100 */
[----:B------:R-:W-:Y:S02]  /*4180*/  ISETP.NE.U32.AND P6, PT, R12, 0x65, PT ;  /* 0x000000650c00780c */ /* 0x000fe40003fc5070 */
[----:B------:R-:W-:Y:S02]  /*4190*/  LOP3.LUT R12, RZ, R2, RZ, 0x33, !PT ;  /* 0x00000002ff0c7212 */ /* 0x000fe400078e33ff */
[----:B------:R-:W-:Y:S02]  /*41a0*/  ISETP.NE.AND.EX P6, PT, R13, RZ, PT, P6 ;  /* 0x000000ff0d00720c */ /* 0x000fe40003fc5360 */
[----:B-1----:R-:W-:-:S05]  /*41b0*/  LOP3.LUT R16, R16, 0x80000000, R47, 0xec, !PT ;  /* 0x8000000010107812 */ /* 0x002fca00078eec2f */
[----:B------:R-:W-:-:S05]  /*41c0*/  VIADD R3, R16, 0xffffffff ;  /* 0xffffffff10037836 */ /* 0x000fca0000000000 */
[----:B------:R-:W-:Y:S01]  /*41d0*/  LOP3.LUT R3, R16, R3, RZ, 0xc, !PT ;  /* 0x0000000310037212 */ /* 0x000fe200078e0cff */
[----:B------:R-:W-:-:S03]  /*41e0*/  VIADD R16, R31, 0x2 ;  /* 0x000000021f107836 */ /* 0x000fc60000000000 */
        /* <DEDUP_REMOVED lines=9> */
[----:B------:R-:W-:Y:S01]  /*4280*/  ISETP.GT.AND P3, PT, R16, R19, PT ;  /* 0x000000131000720c */ /* 0x000fe20003f64270 */
[----:B------:R-:W-:Y:S02]  /*4290*/  VIADD R16, R31, 0x4 ;  /* 0x000000041f107836 */ /* 0x000fe40000000000 */
[----:B------:R-:W2:Y:S01]  /*42a0*/  SHFL.DOWN PT, R23, R32, 0x2, R19 ;  /* 0x0840000020177989 */ /* 0x000ea200000e0013 */
[----:B------:R-:W3:Y:S01]  /*42b0*/  S2R R17, SR_CTAID.X ;  /* 0x0000000000117919 */ /* 0x000ee20000002500 */
        /* <DEDUP_REMOVED lines=18> */
[----:B------:R-:W-:Y:S01]  /*43e0*/  IADD3 R3, P3, PT, R3, R46, RZ ;  /* 0x0000002e03037210 */ /* 0x000fe20007f7e0ff */
[----:B---3--:R-:W-:-:S04]  /*43f0*/  IMAD.IADD R46, R12, 0x1, R17 ;  /* 0x000000010c2e7824 */ /* 0x008fc800078e0211 */
[----:B------:R-:W-:Y:S02]  /*4400*/  IMAD.X R23, R15, 0x1, R54, P3 ;  /* 0x000000010f177824 */ /* 0x000fe400018e0636 */
[----:B------:R-:W1:Y:S03]  /*4410*/  LDC.64 R14, c[0x0][0x3d8] ;  /* 0x0000f600ff0e7b82 */ /* 0x000e660000000a00 */
        /* <DEDUP_REMOVED lines=9> */
[----:B------:R-:W-:-:S13]  /*44b0*/  VOTE.ALL P3, P6 ;  /* 0x0000000000ff7806 */ /* 0x000fda0003060000 */
.L_x_1305:
[----:B------:R-:W-:Y:S05]  /*44c0*/  @!P3 BRA `(.L_x_1178) ;  /* 0x000000040038b947 */ /* 0x000fea0003800000 */
.L_x_1186:
        /* <DEDUP_REMOVED lines=10> */
.L_x_1308:
[----:B------:R-:W-:Y:S05]  /*4570*/  @!P3 BRA `(.L_x_1180) ;  /* 0x000000000038b947 */ /* 0x000fea0003800000 */
[----:B------:R-:W-:-:S13]  /*4580*/  ISETP.GT.U32.AND P4, PT, R25, 0x1f3, PT ;  /* 0x000001f31900780c */ /* 0x000fda0003f84070 */
.L_x_1184:
[----:B------:R-:W-:Y:S05]  /*4590*/  YIELD ;  /* 0x0000000000007946 */ /* 0x000fea0003800000 */
[----:B------:R-:W-:Y:S05]  /*45a0*/  @P4 BRA `(.L_x_1181) ;  /* 0x0000000000084947 */ /* 0x000fea0003800000 */
[----:B------:R1:W-:Y:S06]  /*45b0*/  MEMBAR.SC.CTA ;  /* 0x0000000000007992 */ /* 0x0003ec0000000000 */
[----:B-1----:R-:W-:Y:S05]  /*45c0*/  BRA `(.L_x_1182) ;  /* 0x0000000000087947 */ /* 0x002fea0003800000 */
.L_x_1181:
[----:B------:R-:W-:Y:S05]  /*45d0*/  NANOSLEEP 0x15e ;  /* 0x0000015e0000795d */ /* 0x000fea0003800000 */
[----:B------:R-:W-:Y:S01]  /*45e0*/  NOP ;  /* 0x0000000000007918 */ /* 0x000fe20000000000 */
.L_x_1182:
[----:B------:R-:W2:Y:S01]  /*45f0*/  LD.E.128.STRONG.GPU R12, desc[UR6][R18.64+-0x200] ;  /* 0xfffe0006120c7980 */ /* 0x000ea2000c10fd00 */
[----:B------:R-:W-:Y:S01]  /*4600*/  UMOV UR4, 0xffffffff ;  /* 0xffffffff00047882 */ /* 0x000fe20000000000 */
[----:B--2---:R-:W-:-:S04]  /*4610*/  ISETP.NE.U32.AND P3, PT, R12, 0x63, PT ;  /* 0x000000630c00780c */ /* 0x004fc80003f65070 */
[----:B------:R-:W-:Y:S01]  /*4620*/  ISETP.NE.AND.EX P3, PT, R13, RZ, PT, P3 ;  /* 0x000000ff0d00720c */ /* 0x000fe20003f65330 */
[----:B------:R-:W-:-:S12]  /*4630*/  BRA.DIV UR4, `(.L_x_1183) ;  /* 0x0000007e043c7947 */ /* 0x000fd8000b800000 */
[----:B------:R-:W-:-:S13]  /*4640*/  VOTE.ANY P3, !P3 ;  /* 0x0000000000ff7806 */ /* 0x000fda0005860100 */
.L_x_1311:
[----:B------:R-:W-:Y:S05]  /*4650*/  @P3 BRA `(.L_x_1184) ;  /* 0xfffffffc00cc3947 */ /* 0x000fea000383ffff */
.L_x_1180:
        /* <DEDUP_REMOVED lines=8> */
[----:B------:R-:W-:-:S04]  /*46e0*/  LOP3.LUT R17, R16, R17, RZ, 0xc, !PT ;  /* 0x0000001110117212 */ /* 0x000fc800078e0cff */
[----:B------:R-:W1:Y:S02]  /*46f0*/  POPC R48, R17 ;  /* 0x0000001100307309 */ /* 0x000e640000000000 */
[----:B-1----:R-:W1:Y:S01]  /*4700*/  SHFL.DOWN PT, R19, R14, 0x1, R48 ;  /* 0x082000000e137989 */ /* 0x002e6200000e0030 */
[----:B------:R-:W-:-:S03]  /*4710*/  ISETP.GE.AND P3, PT, R31, R48, PT ;  /* 0x000000301f00720c */ /* 0x000fc60003f66270 */
[----:B------:R-:W2:Y:S01]  /*4720*/  SHFL.DOWN PT, R18, R15, 0x1, R48 ;  /* 0x082000000f127989 */ /* 0x000ea200000e0030 */
[----:B-1----:R-:W-:Y:S02]  /*4730*/  SEL R19, R19, RZ, !P3 ;  /* 0x000000ff13137207 */ /* 0x002fe40005800000 */
[----:B--2---:R-:W-:Y:S02]  /*4740*/  SEL R18, R18, RZ, !P3 ;  /* 0x000000ff12127207 */ /* 0x004fe40005800000 */
[----:B------:R-:W-:Y:S01]  /*4750*/  IADD3 R14, P3, PT, R14, R19, RZ ;  /* 0x000000130e0e7210 */ /* 0x000fe20007f7e0ff */
[----:B------:R-:W-:-:S04]  /*4760*/  VIADD R19, R31, 0x2 ;  /* 0x000000021f137836 */ /* 0x000fc80000000000 */
[----:B------:R-:W-:Y:S01]  /*4770*/  IMAD.X R15, R15, 0x1, R18, P3 ;  /* 0x000000010f0f7824 */ /* 0x000fe200018e0612 */
[----:B------:R-:W-:Y:S01]  /*4780*/  ISETP.GT.AND P3, PT, R19, R48, PT ;  /* 0x000000301300720c */ /* 0x000fe20003f64270 */
[----:B------:R-:W1:Y:S04]  /*4790*/  SHFL.DOWN PT, R18, R14, 0x2, R48 ;  /* 0x084000000e127989 */ /* 0x000e6800000e0030 */
        /* <DEDUP_REMOVED lines=32> */
.L_x_1325:
[----:B------:R-:W-:Y:S05]  /*49a0*/  @P3 BRA `(.L_x_1186) ;  /* 0xfffffff800c83947 */ /* 0x000fea000383ffff */
.L_x_1178:
        /* <DEDUP_REMOVED lines=15> */
.L_x_1188:
[----:B------:R-:W-:Y:S05]  /*4aa0*/  BSYNC.RECONVERGENT B1 ;  /* 0x0000000000017941 */ /* 0x000fea0003800200 */
.L_x_1187:
[----:B------:R-:W-:Y:S01]  /*4ab0*/  ISETP.NE.AND P3, PT, R31, RZ, PT ;  /* 0x000000ff1f00720c */ /* 0x000fe20003f65270 */
[----:B------:R-:W-:-:S12]  /*4ac0*/  IMAD.MOV.U32 R23, RZ, RZ, R22 ;  /* 0x000000ffff177224 */ /* 0x000fd800078e0016 */
[----:B--2---:R-:W1:Y:S01]  /*4ad0*/  @!P3 S2R R12, SR_CgaCtaId ;  /* 0x00000000000cb919 */ /* 0x004e620000008800 */
[----:B------:R-:W-:Y:S01]  /*4ae0*/  @!P3 MOV R3, 0x400 ;  /* 0x000004000003b802 */ /* 0x000fe20000000f00 */
[----:B------:R-:W-:-:S03]  /*4af0*/  @!P3 IMAD.MOV.U32 R23, RZ, RZ, R16 ;  /* 0x000000ffff17b224 */ /* 0x000fc600078e0010 */
[----:B-1----:R-:W-:-:S05]  /*4b00*/  @!P3 LEA R3, R12, R3, 0x18 ;  /* 0x000000030c03b211 */ /* 0x002fca00078ec0ff */
[----:B------:R1:W-:Y:S02]  /*4b10*/  @!P3 STS.64 [R3+0x90], R16 ;  /* 0x000090100300b388 */ /* 0x0003e40000000a00 */
.L_x_1168:
[----:B------:R-:W-:Y:S05]  /*4b20*/  WARPSYNC.ALL ;  /* 0x0000000000007948 */ /* 0x000fea0003800000 */
[----:B------:R-:W-:Y:S01]  /*4b30*/  ISETP.NE.AND P3, PT, R2, RZ, PT ;  /* 0x000000ff0200720c */ /* 0x000fe20003f65270 */
[----:B------:R-:W2:Y:S08]  /*4b40*/  S2UR UR5, SR_CgaCtaId ;  /* 0x00000000000579c3 */ /* 0x000eb00000008800 */
[----:B------:R-:W-:Y:S06]  /*4b50*/  BAR.SYNC.DEFER_BLOCKING 0x0 ;  /* 0x0000000000007b1d */ /* 0x000fec0000010000 */
[----:B------:R-:W-:-:S02]  /*4b60*/  UMOV UR4, 0x400 ;  /* 0x0000040000047882 */ /* 0x000fc40000000000 */
[----:B--2---:R-:W-:-:S06]  /*4b70*/  ULEA UR4, UR5, UR4, 0x18 ;  /* 0x0000000405047291 */ /* 0x004fcc000f8ec0ff */
[----:B-1----:R-:W-:-:S03]  /*4b80*/  IMAD.U32 R3, RZ, RZ, UR4 ;  /* 0x00000004ff037e24 */ /* 0x002fc6000f8e00ff */
[----:B------:R-:W1:Y:S04]  /*4b90*/  @P3 LDS R12, [UR4+0x90] ;  /* 0x00009004ff0c3984 */ /* 0x000e680008000800 */
[----:B------:R2:W3:Y:S04]  /*4ba0*/  LDS.64 R16, [R3+0xa8] ;  /* 0x0000a80003107984 */ /* 0x0004e80000000a00 */
[----:B------:R2:W4:Y:S02]  /*4bb0*/  LDS.64 R14, [R3+0xb8] ;  /* 0x0000b800030e7984 */ /* 0x0005240000000a00 */
[----:B-12---:R-:W-:-:S07]  /*4bc0*/  @P3 IMAD.IADD R23, R12, 0x1, R23 ;  /* 0x000000010c173824 */ /* 0x006fce00078e0217 */
.L_x_1167:
[----:B------:R-:W-:Y:S05]  /*4bd0*/  BSYNC.RECONVERGENT B0 ;  /* 0x0000000000007941 */ /* 0x000fea0003800200 */
.L_x_1165:
[----:B------:R-:W2:Y:S01]  /*4be0*/  LDL.LU R31, [R1] ;  /* 0x00000000011f7983 */ /* 0x000ea20000300800 */
[----:B------:R-:W-:Y:S01]  /*4bf0*/  BAR.SYNC.DEFER_BLOCKING 0x0 ;  /* 0x0000000000007b1d */ /* 0x000fe20000010000 */
[C---:B------:R-:W-:Y:S02]  /*4c00*/  LOP3.LUT P3, RZ, R0.reuse, 0x2, RZ, 0xc0, !PT ;  /* 0x0000000200ff7812 */ /* 0x040fe4000786c0ff */
[----:B-1----:R-:W-:Y:S02]  /*4c10*/  P2R R12, PR, RZ, 0x4 ;  /* 0x00000004ff0c7803 */ /* 0x002fe40000000000 */
[C---:B------:R-:W-:Y:S02]  /*4c20*/  LOP3.LUT P2, RZ, R0.reuse, 0x10000, RZ, 0xc0, !PT ;  /* 0x0001000000ff7812 */ /* 0x040fe4000784c0ff */
[----:B------:R-:W-:Y:S02]  /*4c30*/  LOP3.LUT P4, RZ, R0, 0x1, RZ, 0xc0, !PT ;  /* 0x0000000100ff7812 */ /* 0x000fe4000788c0ff */
[----:B------:R-:W-:-:S02]  /*4c40*/  P2R R13, PR, RZ, 0x2 ;  /* 0x00000002ff0d7803 */ /* 0x000fc40000000000 */
[----:B------:R-:W-:Y:S02]  /*4c50*/  P2R R21, PR, RZ, 0x1 ;  /* 0x00000001ff157803 */ /* 0x000fe40000000000 */
[----:B------:R-:W-:Y:S02]  /*4c60*/  LOP3.LUT P1, RZ, R0, 0x8000, RZ, 0xc0, !PT ;  /* 0x0000800000ff7812 */ /* 0x000fe4000782c0ff */
[----:B------:R-:W-:Y:S02]  /*4c70*/  @P3 SEL R18, R42, R43, P2 ;  /* 0x0000002b2a123207 */ /* 0x000fe40001000000 */
[----:B------:R-:W-:Y:S02]  /*4c80*/  ISETP.NE.AND P2, PT, R12, RZ, PT ;  /* 0x000000ff0c00720c */ /* 0x000fe40003f45270 */
[----:B------:R-:W-:Y:S02]  /*4c90*/  LOP3.LUT P0, RZ, R0, 0x4000, RZ, 0xc0, !PT ;  /* 0x0000400000ff7812 */ /* 0x000fe4000780c0ff */
[----:B------:R-:W-:-:S02]  /*4ca0*/  @P4 SEL R19, R40, R39, P1 ;  /* 0x0000002728134207 */ /* 0x000fc40000800000 */
[----:B------:R-:W-:Y:S02]  /*4cb0*/  ISETP.NE.AND P1, PT, R13, RZ, PT ;  /* 0x000000ff0d00720c */ /* 0x000fe40003f25270 */
[C---:B------:R-:W-:Y:S02]  /*4cc0*/  LOP3.LUT P6, RZ, R0.reuse, 0x2000, RZ, 0xc0, !PT ;  /* 0x0000200000ff7812 */ /* 0x040fe400078cc0ff */
[----:B------:R-:W-:Y:S02]  /*4cd0*/  LOP3.LUT P5, RZ, R0, 0x1000, RZ, 0xc0, !PT ;  /* 0x0000100000ff7812 */ /* 0x000fe400078ac0ff */
[----:B------:R-:W-:Y:S02]  /*4ce0*/  P2R R12, PR, RZ, 0x8 ;  /* 0x00000008ff0c7803 */ /* 0x000fe40000000000 */
[----:B------:R-:W-:Y:S02]  /*4cf0*/  @P2 SEL R20, R38, R37, P0 ;  /* 0x0000002526142207 */ /* 0x000fe40000000000 */
[----:B------:R-:W-:-:S02]  /*4d00*/  ISETP.NE.AND P0, PT, R21, RZ, PT ;  /* 0x000000ff1500720c */ /* 0x000fc40003f05270 */
[----:B------:R-:W-:Y:S02]  /*4d10*/  LOP3.LUT P3, RZ, R0, 0x800, RZ, 0xc0, !PT ;  /* 0x0000080000ff7812 */ /* 0x000fe4000786c0ff */
[----:B------:R-:W-:-:S09]  /*4d20*/  @P1 SEL R21, R36, R35, P6 ;  /* 0x0000002324151207 */ /* 0x000fd20003000000 */
[----:B------:R-:W-:Y:S02]  /*4d30*/  @P0 SEL R22, R34, R33, P5 ;  /* 0x0000002122160207 */ /* 0x000fe40002800000 */
[----:B------:R-:W-:-:S13]  /*4d40*/  R2P PR, R53, 0x60 ;  /* 0x0000006035007804 */ /* 0x000fda0000000000 */
[----:B------:R-:W-:Y:S02]  /*4d50*/  @P6 SEL R25, R30, R29, P3 ;  /* 0x0000001d1e196207 */ /* 0x000fe40001800000 */
[----:B------:R-:W-:Y:S01]  /*4d60*/  ISETP.NE.AND P3, PT, R12, RZ, PT ;  /* 0x000000ff0c00720c */ /* 0x000fe20003f65270 */
[----:B---3--:R-:W-:-:S12]  /*4d70*/  IMAD.IADD R12, R23, 0x1, -R16 ;  /* 0x00000001170c7824 */ /* 0x008fd800078e0a10 */
[C---:B------:R-:W-:Y:S02]  /*4d80*/  @P3 VIADD R23, R12.reuse, 0x1 ;  /* 0x000000010c173836 */ /* 0x040fe40000000000 */
[----:B------:R-:W-:Y:S02]  /*4d90*/  @P3 IMAD R13, R12, 0x4, R3 ;  /* 0x000000040c0d3824 */ /* 0x000fe400078e0203 */
[----:B------:R-:W-:-:S03]  /*4da0*/  @P3 IMAD.MOV.U32 R12, RZ, RZ, R23 ;  /* 0x000000ffff0c3224 */ /* 0x000fc600078e0017 */
[----:B------:R1:W-:Y:S01]  /*4db0*/  @P3 STS [R13+0x800], R18 ;  /* 0x000800120d003388 */ /* 0x0003e20000000800 */
[----:B------:R-:W-:Y:S01]  /*4dc0*/  @P4 VIADD R23, R12, 0x1 ;  /* 0x000000010c174836 */ /* 0x000fe20000000000 */
[----:B------:R-:W-:Y:S01]  /*4dd0*/  LOP3.LUT P3, RZ, R0, 0x400, RZ, 0xc0, !PT ;  /* 0x0000040000ff7812 */ /* 0x000fe2000786c0ff */
[----:B------:R-:W-:Y:S02]  /*4de0*/  @P4 IMAD R26, R12, 0x4, R3 ;  /* 0x000000040c1a4824 */ /* 0x000fe400078e0203 */
[----:B------:R-:W-:-:S03]  /*4df0*/  @P4 IMAD.MOV.U32 R12, RZ, RZ, R23 ;  /* 0x000000ffff0c4224 */ /* 0x000fc600078e0017 */
[----:B------:R-:W-:Y:S01]  /*4e00*/  @P4 STS [R26+0x800], R19 ;  /* 0x000800131a004388 */ /* 0x000fe20000000800 */
[C---:B------:R-:W-:Y:S02]  /*4e10*/  @P2 VIADD R23, R12.reuse, 0x1 ;  /* 0x000000010c172836 */ /* 0x040fe40000000000 */
[----:B------:R-:W-:Y:S02]  /*4e20*/  @P2 IMAD R27, R12, 0x4, R3 ;  /* 0x000000040c1b2824 */ /* 0x000fe400078e0203 */
[----:B------:R-:W-:-:S03]  /*4e30*/  @P2 IMAD.MOV.U32 R12, RZ, RZ, R23 ;  /* 0x000000ffff0c2224 */ /* 0x000fc600078e0017 */
[----:B------:R3:W-:Y:S01]  /*4e40*/  @P2 STS [R27+0x800], R20 ;  /* 0x000800141b002388 */ /* 0x0007e20000000800 */
[C---:B------:R-:W-:Y:S02]  /*4e50*/  @P1 VIADD R23, R12.reuse, 0x1 ;  /* 0x000000010c171836 */ /* 0x040fe40000000000 */
[----:B------:R-:W-:Y:S02]  /*4e60*/  @P1 IMAD R30, R12, 0x4, R3 ;  /* 0x000000040c1e1824 */ /* 0x000fe400078e0203 */
[----:B------:R-:W-:-:S03]  /*4e70*/  @P1 IMAD.MOV.U32 R12, RZ, RZ, R23 ;  /* 0x000000ffff0c1224 */ /* 0x000fc600078e0017 */
[----:B------:R-:W-:Y:S01]  /*4e80*/  @P1 STS [R30+0x800], R21 ;  /* 0x000800151e001388 */ /* 0x000fe20000000800 */
[C---:B-1----:R-:W-:Y:S01]  /*4e90*/  @P0 VIADD R13, R12.reuse, 0x1 ;  /* 0x000000010c0d0836 */ /* 0x042fe20000000000 */
[----:B------:R-:W-:Y:S01]  /*4ea0*/  LOP3.LUT P1, RZ, R45, 0x80, RZ, 0xc0, !PT ;  /* 0x000000802dff7812 */ /* 0x000fe2000782c0ff */
[----:B------:R-:W-:Y:S02]  /*4eb0*/  @P0 IMAD R23, R12, 0x4, R3 ;  /* 0x000000040c170824 */ /* 0x000fe400078e0203 */
[----:B------:R-:W-:-:S03]  /*4ec0*/  @P0 IMAD.MOV.U32 R12, RZ, RZ, R13 ;  /* 0x000000ffff0c0224 */ /* 0x000fc600078e000d */
[----:B------:R1:W-:Y:S01]  /*4ed0*/  @P0 STS [R23+0x800], R22 ;  /* 0x0008001617000388 */ /* 0x0003e20000000800 */
[C---:B------:R-:W-:Y:S01]  /*4ee0*/  @P5 VIADD R13, R12.reuse, 0x1 ;  /* 0x000000010c0d5836 */ /* 0x040fe20000000000 */
[----:B------:R-:W-:Y:S01]  /*4ef0*/  LOP3.LUT P0, RZ, R45, 0x100, RZ, 0xc0, !PT ;  /* 0x000001002dff7812 */ /* 0x000fe2000780c0ff */
[----:B------:R-:W-:Y:S02]  /*4f00*/  @P5 IMAD R18, R12, 0x4, R3 ;  /* 0x000000040c125824 */ /* 0x000fe400078e0203 */
[----:B------:R-:W-:-:S04]  /*4f10*/  @P5 IMAD.MOV.U32 R12, RZ, RZ, R13 ;  /* 0x000000ffff0c5224 */ /* 0x000fc800078e000d */
[C---:B------:R-:W-:Y:S02]  /*4f20*/  @P6 VIADD R13, R12.reuse, 0x1 ;  /* 0x000000010c0d6836 */ /* 0x040fe40000000000 */
[----:B---3--:R-:W-:Y:S02]  /*4f30*/  @P6 IMAD R20, R12, 0x4, R3 ;  /* 0x000000040c146824 */ /* 0x008fe400078e0203 */
[----:B------:R-:W-:Y:S02]  /*4f40*/  @P6 IMAD.MOV.U32 R12, RZ, RZ, R13 ;  /* 0x000000ffff0c6224 */ /* 0x000fe400078e000d */
[----:B------:R-:W-:Y:S02]  /*4f50*/  @P0 SEL R13, R28, R24, P3 ;  /* 0x000000181c0d0207 */ /* 0x000fe40001800000 */
[C---:B-1----:R-:W-:Y:S02]  /*4f60*/  @P1 IMAD R22, R12.reuse, 0x4, R3 ;  /* 0x000000040c161824 */ /* 0x042fe400078e0203 */
[----:B------:R-:W-:-:S04]  /*4f70*/  @P1 VIADD R19, R12, 0x1 ;  /* 0x000000010c131836 */ /* 0x000fc80000000000 */
[----:B------:R-:W-:-:S04]  /*4f80*/  @P1 IMAD.MOV.U32 R12, RZ, RZ, R19 ;  /* 0x000000ffff0c1224 */ /* 0x000fc800078e0013 */
[----:B------:R-:W-:Y:S01]  /*4f90*/  @P0 IMAD R24, R12, 0x4, R3 ;  /* 0x000000040c180824 */ /* 0x000fe200078e0203 */
[----:B--2---:R1:W-:Y:S01]  /*4fa0*/  @P5 STS [R18+0x800], R31 ;  /* 0x0008001f12005388 */ /* 0x0043e20000000800 */
[----:B------:R-:W-:-:S03]  /*4fb0*/  LOP3.LUT P5, RZ, R0, 0x200, RZ, 0xc0, !PT ;  /* 0x0000020000ff7812 */ /* 0x000fc600078ac0ff */
[----:B------:R2:W-:Y:S04]  /*4fc0*/  @P6 STS [R20+0x800], R25 ;  /* 0x0008001914006388 */ /* 0x0005e80000000800 */
[----:B------:R-:W-:Y:S01]  /*4fd0*/  @P1 STS [R22+0x800], R61 ;  /* 0x0008003d16001388 */ /* 0x000fe20000000800 */
[----:B------:R-:W-:Y:S01]  /*4fe0*/  R2P PR, R52.B1, 0x6 ;  /* 0x0000000634007804 */ /* 0x000fe20000001000 */
[----:B-1----:R-:W-:Y:S02]  /*4ff0*/  @P0 VIADD R18, R12, 0x1 ;  /* 0x000000010c120836 */ /* 0x002fe40000000000 */
[----:B------:R1:W-:Y:S02]  /*5000*/  @P0 STS [R24+0x800], R13 ;  /* 0x0008000d18000388 */ /* 0x0003e40000000800 */
[----:B------:R-:W-:Y:S01]  /*5010*/  @P0 IMAD.MOV.U32 R12, RZ, RZ, R18 ;  /* 0x000000ffff0c0224 */ /* 0x000fe200078e0012 */
[----:B------:R-:W-:-:S07]  /*5020*/  R2P PR, R51.B1, 0x18 ;  /* 0x0000001833007804 */ /* 0x000fce0000001000 */
[----:B------:R-:W-:Y:S01]  /*5030*/  @P1 VIADD R18, R12, 0x1 ;  /* 0x000000010c121836 */ /* 0x000fe20000000000 */
[----:B------:R-:W-:Y:S01]  /*5040*/  @P2 SEL R4, R4, R5, P5 ;  /* 0x0000000504042207 */ /* 0x000fe20002800000 */
[----:B------:R-:W-:Y:S02]  /*5050*/  @P1 IMAD R19, R12, 0x4, R3 ;  /* 0x000000040c131824 */ /* 0x000fe400078e0203 */
[----:B------:R-:W-:-:S03]  /*5060*/  @P1 IMAD.MOV.U32 R12, RZ, RZ, R18 ;  /* 0x000000ffff0c1224 */ /* 0x000fc600078e0012 */
[----:B------:R-:W-:Y:S01]  /*5070*/  @P1 STS [R19+0x800], R60 ;  /* 0x0008003c13001388 */ /* 0x000fe20000000800 */
[----:B------:R-:W-:Y:S01]  /*5080*/  @P2 VIADD R18, R12, 0x1 ;  /* 0x000000010c122836 */ /* 0x000fe20000000000 */
[----:B------:R-:W-:Y:S01]  /*5090*/  LOP3.LUT P1, RZ, R0, 0x80, RZ, 0xc0, !PT ;  /* 0x0000008000ff7812 */ /* 0x000fe2000782c0ff */
[----:B------:R-:W-:Y:S02]  /*50a0*/  @P2 IMAD R5, R12, 0x4, R3 ;  /* 0x000000040c052824 */ /* 0x000fe400078e0203 */
[----:B------:R-:W-:-:S03]  /*50b0*/  @P2 IMAD.MOV.U32 R12, RZ, RZ, R18 ;  /* 0x000000ffff0c2224 */ /* 0x000fc600078e0012 */
[----:B------:R3:W-:Y:S01]  /*50c0*/  @P2 STS [R5+0x800], R4 ;  /* 0x0008000405002388 */ /* 0x0007e20000000800 */
[----:B------:R-:W-:Y:S01]  /*50d0*/  LOP3.LUT P2, RZ, R0, 0x100, RZ, 0xc0, !PT ;  /* 0x0000010000ff7812 */ /* 0x000fe2000784c0ff */
[C---:B------:R-:W-:Y:S02]  /*50e0*/  @P3 VIADD R18, R12.reuse, 0x1 ;  /* 0x000000010c123836 */ /* 0x040fe40000000000 */
[--C-:B--2---:R-:W-:Y:S01]  /*50f0*/  @P3 IMAD R20, R12, 0x4, R3.reuse ;  /* 0x000000040c143824 */ /* 0x104fe200078e0203 */
[----:B------:R-:W-:Y:S01]  /*5100*/  R2P PR, R50.B1, 0x60 ;  /* 0x0000006032007804 */ /* 0x000fe20000001000 */
[----:B------:R-:W-:Y:S01]  /*5110*/  @P3 IMAD.MOV.U32 R12, RZ, RZ, R18 ;  /* 0x000000ffff0c3224 */ /* 0x000fe200078e0012 */
[----:B------:R-:W-:Y:S02]  /*5120*/  LOP3.LUT P0, RZ, R44, 0x8000, RZ, 0xc0, !PT ;  /* 0x000080002cff7812 */ /* 0x000fe4000780c0ff */
[----:B------:R2:W-:Y:S01]  /*5130*/  @P3 STS [R20+0x800], R59 ;  /* 0x0008003b14003388 */ /* 0x0005e20000000800 */
[----:B-1----:R-:W-:Y:S01]  /*5140*/  @P4 VIADD R13, R12, 0x1 ;  /* 0x000000010c0d4836 */ /* 0x002fe20000000000 */
[----:B---3--:R-:W-:Y:S01]  /*5150*/  @P4 SEL R4, R6, R7, P2 ;  /* 0x0000000706044207 */ /* 0x008fe20001000000 */
[----:B------:R-:W-:Y:S01]  /*5160*/  @P4 IMAD R19, R12, 0x4, R3 ;  /* 0x000000040c134824 */ /* 0x000fe200078e0203 */
[----:B------:R-:W-:Y:S01]  /*5170*/  LOP3.LUT P3, RZ, R44, 0x10000, RZ, 0xc0, !PT ;  /* 0x000100002cff7812 */ /* 0x000fe2000786c0ff */
[----:B------:R-:W-:-:S03]  /*5180*/  @P4 IMAD.MOV.U32 R12, RZ, RZ, R13 ;  /* 0x000000ffff0c4224 */ /* 0x000fc600078e000d */
[----:B------:R2:W-:Y:S01]  /*5190*/  @P4 STS [R19+0x800], R4 ;  /* 0x0008000413004388 */ /* 0x0005e20000000800 */
[----:B------:R-:W-:Y:S01]  /*51a0*/  @P5 VIADD R13, R12, 0x1 ;  /* 0x000000010c0d5836 */ /* 0x000fe20000000000 */
[----:B------:R-:W-:Y:S01]  /*51b0*/  LOP3.LUT P4, RZ, R0, 0x20, RZ, 0xc0, !PT ;  /* 0x0000002000ff7812 */ /* 0x000fe2000788c0ff */
[----:B------:R-:W-:Y:S02]  /*51c0*/  @P5 IMAD R21, R12, 0x4, R3 ;  /* 0x000000040c155824 */ /* 0x000fe400078e0203 */
[----:B------:R-:W-:-:S03]  /*51d0*/  @P5 IMAD.MOV.U32 R12, RZ, RZ, R13 ;  /* 0x000000ffff0c5224 */ /* 0x000fc600078e000d */
[----:B------:R2:W-:Y:S01]  /*51e0*/  @P5 STS [R21+0x800], R58 ;  /* 0x0008003a15005388 */ /* 0x0005e20000000800 */
[----:B------:R-:W-:Y:S01]  /*51f0*/  @P6 VIADD R5, R12, 0x1 ;  /* 0x000000010c056836 */ /* 0x000fe20000000000 */
[----:B------:R-:W-:Y:S01]  /*5200*/  @P3 SEL R10, R10, R11, P4 ;  /* 0x0000000b0a0a3207 */ /* 0x000fe20002000000 */
[----:B------:R-:W-:Y:S02]  /*5210*/  @P6 IMAD R6, R12, 0x4, R3 ;  /* 0x000000040c066824 */ /* 0x000fe400078e0203 */
[----:B------:R-:W-:Y:S01]  /*5220*/  @P6 IMAD.MOV.U32 R12, RZ, RZ, R5 ;  /* 0x000000ffff0c6224 */ /* 0x000fe200078e0005 */
[----:B------:R-:W-:Y:S02]  /*5230*/  @P6 SEL R5, R8, R9, P1 ;  /* 0x0000000908056207 */ /* 0x000fe40000800000 */
[----:B------:R-:W-:Y:S01]  /*5240*/  R2P PR, R49.B2, 0x6 ;  /* 0x0000000631007804 */ /* 0x000fe20000002000 */
[----:B------:R-:W-:Y:S01]  /*5250*/  @P0 VIADD R7, R12, 0x1 ;  /* 0x000000010c070836 */ /* 0x000fe20000000000 */
[----:B----4-:R-:W-:Y:S01]  /*5260*/  ISETP.GE.AND P4, PT, R2, R14, PT ;  /* 0x0000000e0200720c */ /* 0x010fe20003f86270 */
[----:B------:R-:W-:Y:S01]  /*5270*/  @P0 IMAD R0, R12, 0x4, R3 ;  /* 0x000000040c000824 */ /* 0x000fe200078e0203 */
        /* <DEDUP_REMOVED lines=22> */
[----:B------:R-:W1:Y:S01]  /*53e0*/  LDCU.64 UR4, c[0x0][0x3b0] ;  /* 0x00007600ff0477ac */ /* 0x000e620008000a00 */
[----:B------:R-:W-:Y:S02]  /*53f0*/  LEA.HI R0, R0, 0x1, RZ, 0x17 ;  /* 0x0000000100007811 */ /* 0x000fe400078fb8ff */
[----:B------:R-:W-:-:S03]  /*5400*/  IADD3 R9, P0, PT, R2, R16, RZ ;  /* 0x0000001002097210 */ /* 0x000fc60007f1e0ff */
[C---:B------:R-:W-:Y:S01]  /*5410*/  IMAD.SHL.U32 R4, R0.reuse, 0x200, RZ ;  /* 0x0000020000047824 */ /* 0x040fe200078e00ff */
[----:B------:R-:W-:Y:S01]  /*5420*/  LOP3.LUT R0, R0, 0x3, RZ, 0xc0, !PT ;  /* 0x0000000300007812 */ /* 0x000fe200078ec0ff */
[----:B------:R-:W-:-:S03]  /*5430*/  IMAD.X R6, RZ, RZ, R17, P0 ;  /* 0x000000ffff067224 */ /* 0x000fc600000e0611 */
[----:B------:R-:W-:Y:S01]  /*5440*/  LOP3.LUT R5, R4, 0x600, RZ, 0xc0, !PT ;  /* 0x0000060004057812 */ /* 0x000fe200078ec0ff */
[C---:B------:R-:W-:Y:S02]  /*5450*/  IMAD R4, R2.reuse, 0x4, R3 ;  /* 0x0000000402047824 */ /* 0x040fe400078e0203 */
[----:B------:R-:W-:Y:S02]  /*5460*/  IMAD.MOV R0, RZ, RZ, -R0 ;  /* 0x000000ffff007224 */ /* 0x000fe400078e0a00 */
[----:B------:R-:W-:Y:S01]  /*5470*/  IMAD.IADD R2, R2, 0x1, R5 ;  /* 0x0000000102027824 */ /* 0x000fe200078e0205 */
[----:B-1----:R-:W-:-:S04]  /*5480*/  LEA R8, P0, R9, UR4, 0x2 ;  /* 0x0000000409087c11 */ /* 0x002fc8000f8010ff */
[----:B------:R-:W-:Y:S01]  /*5490*/  LEA.HI.X R9, R9, UR5, R6, 0x2, P0 ;  /* 0x0000000509097c11 */ /* 0x000fe200080f1406 */
[----:B------:R-:W-:-:S08]  /*54a0*/  VIADD R6, R4, 0x800 ;  /* 0x0000080004067836 */ /* 0x000fd00000000000 */
.L_x_1191:
[----:B-1----:R1:W2:Y:S01]  /*54b0*/  LDS R7, [R6] ;  /* 0x0000000006077984 */ /* 0x0022a20000000800 */
[----:B------:R-:W-:Y:S01]  /*54c0*/  IMAD.MOV.U32 R4, RZ, RZ, R8 ;  /* 0x000000ffff047224 */ /* 0x000fe200078e0008 */
[----:B------:R-:W-:Y:S01]  /*54d0*/  IADD3 R8, P2, PT, R8, 0x800, RZ ;  /* 0x0000080008087810 */ /* 0x000fe20007f5e0ff */
[--C-:B------:R-:W-:Y:S02]  /*54e0*/  IMAD.MOV.U32 R5, RZ, RZ, R9.reuse ;  /* 0x000000ffff057224 */ /* 0x100fe400078e0009 */
[----:B------:R-:W-:Y:S02]  /*54f0*/  VIADD R0, R0, 0x1 ;  /* 0x0000000100007836 */ /* 0x000fe40000000000 */
[----:B------:R-:W-:Y:S02]  /*5500*/  IMAD.X R9, RZ, RZ, R9, P2 ;  /* 0x000000ffff097224 */ /* 0x000fe400010e0609 */
[----:B-1----:R-:W-:Y:S01]  /*5510*/  VIADD R6, R6, 0x800 ;  /* 0x0000080006067836 */ /* 0x002fe20000000000 */
[----:B------:R-:W-:Y:S01]  /*5520*/  ISETP.NE.AND P0, PT, R0, RZ, PT ;  /* 0x000000ff0000720c */ /* 0x000fe20003f05270 */
[----:B--2---:R1:W-:-:S12]  /*5530*/  STG.E desc[UR6][R4.64], R7 ;  /* 0x0000000704007986 */ /* 0x0043d8000c101906 */
[----:B------:R-:W-:Y:S05]  /*5540*/  @P0 BRA `(.L_x_1191) ;  /* 0xfffffffc00d80947 */ /* 0x000fea000383ffff */
.L_x_1190:
[----:B------:R-:W-:Y:S05]  /*5550*/  BSYNC.RECONVERGENT B0 ;  /* 0x0000000000007941 */ /* 0x000fea0003800200 */
.L_x_1189:
[----:B------:R-:W-:Y:S05]  /*5560*/  @!P1 EXIT ;  /* 0x000000000000994d */ /* 0x000fea0003800000 */
[----:B------:R-:W2:Y:S01]  /*5570*/  LDCU.64 UR4, c[0x0][0x3b0] ;  /* 0x00007600ff0477ac */ /* 0x000ea20008000a00 */
[----:B-1----:R-:W-:Y:S01]  /*5580*/  IMAD.IADD R5, R14, 0x1, -R2 ;  /* 0x000000010e057824 */ /* 0x002fe200078e0a02 */
[----:B------:R-:W-:Y:S01]  /*5590*/  IADD3 R0, P0, PT, R2, R16, RZ ;  /* 0x0000001002007210 */ /* 0x000fe20007f1e0ff */
[----:B------:R-:W-:Y:S03]  /*55a0*/  BSSY.RECONVERGENT B0, `(.L_x_1192) ;  /* 0x0000035000007945 */ /* 0x000fe60003800200 */
[----:B------:R-:W-:Y:S01]  /*55b0*/  ISETP.GT.AND P1, PT, R5, 0x1800, PT ;  /* 0x000018000500780c */ /* 0x000fe20003f24270 */
[----:B------:R-:W-:Y:S01]  /*55c0*/  IMAD.X R17, RZ, RZ, R17, P0 ;  /* 0x000000ffff117224 */ /* 0x000fe200000e0611 */
[----:B--2---:R-:W-:-:S04]  /*55d0*/  LEA R4, P0, R0, UR4, 0x2 ;  /* 0x0000000400047c11 */ /* 0x004fc8000f8010ff */
[----:B------:R-:W-:Y:S01]  /*55e0*/  LEA.HI.X R17, R0, UR5, R17, 0x2, P0 ;  /* 0x0000000500117c11 */ /* 0x000fe200080f1411 */
[----:B------:R-:W-:Y:S01]  /*55f0*/  IMAD R0, R2, 0x4, R3 ;  /* 0x0000000402007824 */ /* 0x000fe200078e0203 */
[----:B------:R-:W-:-:S03]  /*5600*/  IADD3 R4, P0, PT, R4, 0x1000, RZ ;  /* 0x0000100004047810 */ /* 0x000fc60007f1e0ff */
[----:B------:R-:W-:Y:S02]  /*5610*/  VIADD R0, R0, 0x2000 ;  /* 0x0000200000007836 */ /* 0x000fe40000000000 */
[----:B------:R-:W-:Y:S01]  /*5620*/  IMAD.X R5, RZ, RZ, R17, P0 ;  /* 0x000000ffff057224 */ /* 0x000fe200000e0611 */
[----:B------:R-:W-:Y:S01]  /*5630*/  PLOP3.LUT P0, PT, PT, PT, PT, 0x80, 0x8 ;  /* 0x000000000008781c */ /* 0x000fe20003f0f070 */
[----:B------:R-:W-:-:S12]  /*5640*/  @!P1 BRA `(.L_x_1193) ;  /* 0x0000000000a89947 */ /* 0x000fd80003800000 */
[----:B------:R-:W-:Y:S01]  /*5650*/  PLOP3.LUT P0, PT, PT, PT, PT, 0x8, 0x80 ;  /* 0x000000000080781c */ /* 0x000fe20003f0e170 */
[----:B------:R-:W-:-:S12]  /*5660*/  VIADD R39, R14, 0xffffe800 ;  /* 0xffffe8000e277836 */ /* 0x000fd80000000000 */
.L_x_1194:
[----:B------:R-:W1:Y:S01]  /*5670*/  LDS R3, [R0+-0x1800] ;  /* 0xffe8000000037984 */ /* 0x000e620000000800 */
[----:B------:R-:W-:-:S03]  /*5680*/  VIADD R2, R2, 0x2000 ;  /* 0x0000200002027836 */ /* 0x000fc60000000000 */
[----:B------:R-:W2:Y:S02]  /*5690*/  LDS R7, [R0+-0x1000] ;  /* 0xfff0000000077984 */ /* 0x000ea40000000800 */
[----:B------:R-:W-:Y:S02]  /*56a0*/  ISETP.GE.AND P1, PT, R2, R39, PT ;  /* 0x000000270200720c */ /* 0x000fe40003f26270 */
[----:B------:R-:W3:Y:S04]  /*56b0*/  LDS R9, [R0+-0x800] ;  /* 0xfff8000000097984 */ /* 0x000ee80000000800 */
[----:B------:R-:W4:Y:S04]  /*56c0*/  LDS R11, [R0] ;  /* 0x00000000000b7984 */ /* 0x000f280000000800 */
[----:B------:R-:W5:Y:S04]  /*56d0*/  LDS R13, [R0+0x800] ;  /* 0x00080000000d7984 */ /* 0x000f680000000800 */
[----:B------:R-:W0:Y:S04]  /*56e0*/  LDS R17, [R0+0x1000] ;  /* 0x0010000000117984 */ /* 0x000e280000000800 */
        /* <DEDUP_REMOVED lines=9> */
[----:B------:R3:W0:Y:S04]  /*5780*/  LDS R37, [R0+0x6000] ;  /* 0x0060000000257984 */ /* 0x0006280000000800 */
[----:B-1----:R1:W-:Y:S04]  /*5790*/  STG.E desc[UR6][R4.64+-0x1000], R3 ;  /* 0xfff0000304007986 */ /* 0x0023e8000c101906 */
[----:B--2---:R-:W-:Y:S01]  /*57a0*/  STG.E desc[UR6][R4.64+-0x800], R7 ;  /* 0xfff8000704007986 */ /* 0x004fe2000c101906 */
[----:B---3--:R-:W-:-:S03]  /*57b0*/  VIADD R0, R0, 0x8000 ;  /* 0x0000800000007836 */ /* 0x008fc60000000000 */
[----:B------:R-:W-:Y:S01]  /*57c0*/  STG.E desc[UR6][R4.64], R9 ;  /* 0x0000000904007986 */ /* 0x000fe2000c101906 */
[----:B-1----:R-:W-:-:S03]  /*57d0*/  IADD3 R3, P2, PT, R4, 0x8000, RZ ;  /* 0x0000800004037810 */ /* 0x002fc60007f5e0ff */
[----:B----4-:R-:W-:Y:S02]  /*57e0*/  STG.E desc[UR6][R4.64+0x800], R11 ;  /* 0x0008000b04007986 */ /* 0x010fe4000c101906 */
[----:B------:R-:W-:Y:S02]  /*57f0*/  IMAD.X R6, RZ, RZ, R5, P2 ;  /* 0x000000ffff067224 */ /* 0x000fe400010e0605 */
[----:B-----5:R-:W-:Y:S04]  /*5800*/  STG.E desc[UR6][R4.64+0x1000], R13 ;  /* 0x0010000d04007986 */ /* 0x020fe8000c101906 */
[----:B0-----:R-:W-:Y:S04]  /*5810*/  STG.E desc[UR6][R4.64+0x1800], R17 ;  /* 0x0018001104007986 */ /* 0x001fe8000c101906 */
        /* <DEDUP_REMOVED lines=13> */
.L_x_1193:
[----:B------:R-:W-:Y:S05]  /*58f0*/  BSYNC.RECONVERGENT B0 ;  /* 0x0000000000007941 */ /* 0x000fea0003800200 */
.L_x_1192:
[----:B------:R-:W-:Y:S01]  /*5900*/  IMAD.IADD R3, R14, 0x1, -R2 ;  /* 0x000000010e037824 */ /* 0x000fe200078e0a02 */
[----:B------:R-:W-:Y:S04]  /*5910*/  BSSY.RECONVERGENT B0, `(.L_x_1195) ;  /* 0x000001a000007945 */ /* 0x000fe80003800200 */
[----:B------:R-:W-:-:S13]  /*5920*/  ISETP.GT.AND P1, PT, R3, 0x800, PT ;  /* 0x000008000300780c */ /* 0x000fda0003f24270 */
[----:B------:R-:W-:Y:S05]  /*5930*/  @!P1 BRA `(.L_x_1196) ;  /* 0x00000000005c9947 */ /* 0x000fea0003800000 */
[----:B------:R-:W1:Y:S01]  /*5940*/  LDS R3, [R0+-0x1800] ;  /* 0xffe8000000037984 */ /* 0x000e620000000800 */
[----:B------:R-:W-:Y:S01]  /*5950*/  IADD3 R6, P1, PT, R4, 0x4000, RZ ;  /* 0x0000400004067810 */ /* 0x000fe20007f3e0ff */
[----:B------:R-:W-:Y:S01]  /*5960*/  VIADD R2, R2, 0x1000 ;  /* 0x0000100002027836 */ /* 0x000fe20000000000 */
[----:B------:R-:W-:Y:S01]  /*5970*/  PLOP3.LUT P0, PT, PT, PT, PT, 0x8, 0x80 ;  /* 0x000000000080781c */ /* 0x000fe20003f0e170 */
[----:B------:R-:W2:Y:S02]  /*5980*/  LDS R7, [R0+-0x1000] ;  /* 0xfff0000000077984 */ /* 0x000ea40000000800 */
[----:B------:R-:W-:Y:S02]  /*5990*/  IMAD.X R23, RZ, RZ, R5, P1 ;  /* 0x000000ffff177224 */ /* 0x000fe400008e0605 */
[----:B------:R-:W3:Y:S04]  /*59a0*/  LDS R9, [R0+-0x800] ;  /* 0xfff8000000097984 */ /* 0x000ee80000000800 */
[----:B------:R-:W4:Y:S04]  /*59b0*/  LDS R11, [R0] ;  /* 0x00000000000b7984 */ /* 0x000f280000000800 */
[----:B------:R-:W5:Y:S04]  /*59c0*/  LDS R13, [R0+0x800] ;  /* 0x00080000000d7984 */ /* 0x000f680000000800 */
[----:B------:R-:W0:Y:S04]  /*59d0*/  LDS R17, [R0+0x1000] ;  /* 0x0010000000117984 */ /* 0x000e280000000800 */
[----:B------:R-:W0:Y:S04]  /*59e0*/  LDS R19, [R0+0x1800] ;  /* 0x0018000000137984 */ /* 0x000e280000000800 */
[----:B------:R1:W0:Y:S02]  /*59f0*/  LDS R21, [R0+0x2000] ;  /* 0x0020000000157984 */ /* 0x0002240000000800 */
[----:B-1----:R-:W-:-:S02]  /*5a00*/  VIADD R0, R0, 0x4000 ;  /* 0x0000400000007836 */ /* 0x002fc40000000000 */
[----:B------:R-:W-:Y:S04]  /*5a10*/  STG.E desc[UR6][R4.64+-0x1000], R3 ;  /* 0xfff0000304007986 */ /* 0x000fe8000c101906 */
[----:B--2---:R-:W-:Y:S04]  /*5a20*/  STG.E desc[UR6][R4.64+-0x800], R7 ;  /* 0xfff8000704007986 */ /* 0x004fe8000c101906 */
[----:B---3--:R-:W-:Y:S04]  /*5a30*/  STG.E desc[UR6][R4.64], R9 ;  /* 0x0000000904007986 */ /* 0x008fe8000c101906 */
[----:B----4-:R-:W-:Y:S04]  /*5a40*/  STG.E desc[UR6][R4.64+0x800], R11 ;  /* 0x0008000b04007986 */ /* 0x010fe8000c101906 */
[----:B-----5:R-:W-:Y:S04]  /*5a50*/  STG.E desc[UR6][R4.64+0x1000], R13 ;  /* 0x0010000d04007986 */ /* 0x020fe8000c101906 */
[----:B0-----:R-:W-:Y:S04]  /*5a60*/  STG.E desc[UR6][R4.64+0x1800], R17 ;  /* 0x0018001104007986 */ /* 0x001fe8000c101906 */
[----:B------:R-:W-:Y:S04]  /*5a70*/  STG.E desc[UR6][R4.64+0x2000], R19 ;  /* 0x0020001304007986 */ /* 0x000fe8000c101906 */
[----:B------:R0:W-:Y:S02]  /*5a80*/  STG.E desc[UR6][R4.64+0x2800], R21 ;  /* 0x0028001504007986 */ /* 0x0001e4000c101906 */
[----:B0-----:R-:W-:-:S02]  /*5a90*/  IMAD.MOV.U32 R4, RZ, RZ, R6 ;  /* 0x000000ffff047224 */ /* 0x001fc400078e0006 */
[----:B------:R-:W-:-:S07]  /*5aa0*/  IMAD.MOV.U32 R5, RZ, RZ, R23 ;  /* 0x000000ffff057224 */ /* 0x000fce00078e0017 */
.L_x_1196:
[----:B------:R-:W-:Y:S05]  /*5ab0*/  BSYNC.RECONVERGENT B0 ;  /* 0x0000000000007941 */ /* 0x000fea0003800200 */
.L_x_1195:
[----:B------:R-:W-:-:S13]  /*5ac0*/  ISETP.LT.OR P0, PT, R2, R14, P0 ;  /* 0x0000000e0200720c */ /* 0x000fda0000701670 */
[----:B------:R-:W-:Y:S05]  /*5ad0*/  @!P0 EXIT ;  /* 0x000000000000894d */ /* 0x000fea0003800000 */
[----:B------:R-:W1:Y:S04]  /*5ae0*/  LDS R3, [R0+-0x1800] ;  /* 0xffe8000000037984 */ /* 0x000e680000000800 */
[----:B------:R-:W2:Y:S04]  /*5af0*/  LDS R7, [R0+-0x1000] ;  /* 0xfff0000000077984 */ /* 0x000ea80000000800 */
[----:B------:R-:W3:Y:S04]  /*5b00*/  LDS R9, [R0+-0x800] ;  /* 0xfff8000000097984 */ /* 0x000ee80000000800 */
[----:B------:R-:W4:Y:S04]  /*5b10*/  LDS R11, [R0] ;  /* 0x00000000000b7984 */ /* 0x000f280000000800 */
[----:B-1----:R-:W-:Y:S04]  /*5b20*/  STG.E desc[UR6][R4.64+-0x1000], R3 ;  /* 0xfff0000304007986 */ /* 0x002fe8000c101906 */
[----:B--2---:R-:W-:Y:S04]  /*5b30*/  STG.E desc[UR6][R4.64+-0x800], R7 ;  /* 0xfff8000704007986 */ /* 0x004fe8000c101906 */
[----:B---3--:R-:W-:Y:S04]  /*5b40*/  STG.E desc[UR6][R4.64], R9 ;  /* 0x0000000904007986 */ /* 0x008fe8000c101906 */
[----:B----4-:R-:W-:Y:S01]  /*5b50*/  STG.E desc[UR6][R4.64+0x800], R11 ;  /* 0x0008000b04007986 */ /* 0x010fe2000c101906 */
[----:B------:R-:W-:Y:S05]  /*5b60*/  EXIT ;  /* 0x000000000000794d */ /* 0x000fea0003800000 */
.L_x_1144:
[----:B------:R-:W0:Y:S01]  /*5b70*/  S2R R0, SR_CTAID.X ;  /* 0x0000000000007919 */ /* 0x000e220000002500 */
[----:B------:R-:W0:Y:S01]  /*5b80*/  LDC.64 R2, c[0x0][0x3c8] ;  /* 0x0000f200ff027b82 */ /* 0x000e220000000a00 */
[----:B------:R-:W1:Y:S01]  /*5b90*/  LDCU.128 UR8, c[0x0][0x380] ;  /* 0x00007000ff0877ac */ /* 0x000e620008000c00 */
[----:B0-----:R-:W-:-:S05]  /*5ba0*/  IMAD.WIDE.U32 R8, R0, 0x10, R2 ;  /* 0x0000001000087825 */ /* 0x001fca00078e0002 */
[----:B------:R-:W2:Y:S04]  /*5bb0*/  LDG.E R7, desc[UR6][R8.64+0x10] ;  /* 0x0000100608077981 */ /* 0x000ea8000c1e1900 */
[----:B------:R-:W2:Y:S04]  /*5bc0*/  LDG.E.64 R2, desc[UR6][R8.64] ;  /* 0x0000000608027981 */ /* 0x000ea8000c1e1b00 */
[----:B------:R-:W3:Y:S04]  /*5bd0*/  LDG.E.64 R4, desc[UR6][R8.64+0x8] ;  /* 0x0000080608047981 */ /* 0x000ee8000c1e1b00 */
[----:B------:R0:W3:Y:S01]  /*5be0*/  LDG.E R11, desc[UR6][R8.64+0x18] ;  /* 0x00001806080b7981 */ /* 0x0000e2000c1e1900 */
[----:B------:R-:W-:Y:S01]  /*5bf0*/  BSSY.RECONVERGENT B0, `(.L_x_1197) ;  /* 0x000001d000007945 */ /* 0x000fe20003800200 */
[----:B------:R-:W0:Y:S02]  /*5c00*/  S2R R53, SR_TID.X ;  /* 0x0000000000357919 */ /* 0x000e240000002100 */
[----:B0-----:R-:W-:-:S02]  /*5c10*/  LOP3.LUT R9, R53, 0x400, RZ, 0xfc, !PT ;  /* 0x0000040035097812 */ /* 0x001fc400078efcff */
[C---:B------:R-:W-:Y:S02]  /*5c20*/  LOP3.LUT R15, R53.reuse, 0x800, RZ, 0xfc, !PT ;  /* 0x00000800350f7812 */ /* 0x040fe400078efcff */
[----:B------:R-:W-:Y:S01]  /*5c30*/  LOP3.LUT R19, R53, 0xc00, RZ, 0xfc, !PT ;  /* 0x00000c0035137812 */ /* 0x000fe200078efcff */
[----:B--2---:R-:W-:Y:S01]  /*5c40*/  IMAD.IADD R52, R7, 0x1, -R2 ;  /* 0x0000000107347824 */ /* 0x004fe200078e0a02 */
[----:B------:R-:W-:-:S03]  /*5c50*/  IADD3 R10, P0, PT, R2, R53, RZ ;  /* 0x00000035020a7210 */ /* 0x000fc60007f1e0ff */
[----:B------:R-:W-:Y:S02]  /*5c60*/  IMAD.IADD R13, R53, 0x1, -R52 ;  /* 0x00000001350d7824 */ /* 0x000fe400078e0a34 */
[----:B------:R-:W-:Y:S02]  /*5c70*/  IMAD.X R17, RZ, RZ, R3, P0 ;  /* 0x000000ffff117224 */ /* 0x000fe400000e0603 */
[----:B---3--:R-:W-:Y:S01]  /*5c80*/  IMAD.IADD R7, R11, 0x1, -R4 ;  /* 0x000000010b077824 */ /* 0x008fe200078e0a04 */
[----:B------:R-:W-:Y:S01]  /*5c90*/  IADD3 R6, P1, PT, R4, R13, RZ ;  /* 0x0000000d04067210 */ /* 0x000fe20007f3e0ff */
[----:B------:R-:W-:Y:S01]  /*5ca0*/  VIADD R11, R53, 0x200 ;  /* 0x00000200350b7836 */ /* 0x000fe20000000000 */
[----:B-1----:R-:W-:Y:S01]  /*5cb0*/  LEA R4, P5, R10, UR8, 0x2 ;  /* 0x000000080a047c11 */ /* 0x002fe2000f8a10ff */
[----:B------:R-:W-:Y:S01]  /*5cc0*/  IMAD.IADD R0, R52, 0x1, R7 ;  /* 0x0000000134007824 */ /* 0x000fe200078e0207 */
[----:B------:R-:W-:Y:S01]  /*5cd0*/  LEA.HI.X.SX32 R3, R13, R5, 0x1, P1 ;  /* 0x000000050d037211 */ /* 0x000fe200008f0eff */
[----:B------:R-:W-:Y:S01]  /*5ce0*/  VIADD R13, R53, 0x600 ;  /* 0x00000600350d7836 */ /* 0x000fe20000000000 */
[----:B------:R-:W-:-:S02]  /*5cf0*/  LEA R2, P6, R6, UR10, 0x2 ;  /* 0x0000000a06027c11 */ /* 0x000fc4000f8c10ff */
[CC--:B------:R-:W-:Y:S02]  /*5d00*/  ISETP.GE.AND P4, PT, R53.reuse, R0.reuse, PT ;  /* 0x000000003500720c */ /* 0x0c0fe40003f86270 */
[----:B------:R-:W-:Y:S01]  /*5d10*/  LEA.HI.X R5, R10, UR9, R17, 0x2, P5 ;  /* 0x000000090a057c11 */ /* 0x000fe2000a8f1411 */
[----:B------:R-:W-:Y:S01]  /*5d20*/  VIADD R17, R53, 0xa00 ;  /* 0x00000a0035117836 */ /* 0x000fe20000000000 */
[----:B------:R-:W-:Y:S02]  /*5d30*/  LEA.HI.X R3, R6, UR11, R3, 0x2, P6 ;  /* 0x0000000b06037c11 */ /* 0x000fe4000b0f1403 */
[-C--:B------:R-:W-:Y:S02]  /*5d40*/  ISETP.GE.AND P3, PT, R11, R0.reuse, PT ;  /* 0x000000000b00720c */ /* 0x080fe40003f66270 */
[-C--:B------:R-:W-:Y:S02]  /*5d50*/  ISETP.GE.AND P2, PT, R9, R0.reuse, PT ;  /* 0x000000000900720c */ /* 0x080fe40003f46270 */
[----:B------:R-:W-:-:S02]  /*5d60*/  ISETP.GE.AND P0, PT, R13, R0, PT ;  /* 0x000000000d00720c */ /* 0x000fc40003f06270 */
[----:B------:R-:W-:Y:S01]  /*5d70*/  ISETP.GE.AND P1, PT, R15, R0, PT ;  /* 0x000000000f00720c */ /* 0x000fe20003f26270 */
[----:B------:R-:W-:-:S12]  /*5d80*/  @P4 BRA `(.L_x_1198) ;  /* 0x00000000000c4947 */ /* 0x000fd80003800000 */
[----:B------:R-:W-:-:S13]  /*5d90*/  ISETP.GE.AND P4, PT, R53, R52, PT ;  /* 0x000000343500720c */ /* 0x000fda0003f86270 */
[----:B------:R0:W5:Y:S04]  /*5da0*/  @!P4 LDG.E R6, desc[UR6][R4.64] ;  /* 0x000000060406c981 */ /* 0x000168000c1e1900 */
[----:B------:R0:W5:Y:S02]  /*5db0*/  @P4 LDG.E R6, desc[UR6][R2.64] ;  /* 0x0000000602064981 */ /* 0x000164000c1e1900 */
.L_x_1198:
[----:B------:R-:W-:Y:S05]  /*5dc0*/  BSYNC.RECONVERGENT B0 ;  /* 0x0000000000007941 */ /* 0x000fea0003800200 */
.L_x_1197:
[----:B------:R-:W-:Y:S04]  /*5dd0*/  BSSY.RECONVERGENT B0, `(.L_x_1199) ;  /* 0x0000005000007945 */ /* 0x000fe80003800200 */
[----:B------:R-:W-:Y:S05]  /*5de0*/  @P3 BRA `(.L_x_1200) ;  /* 0x00000000000c3947 */ /* 0x000fea0003800000 */
[----:B------:R-:W-:-:S13]  /*5df0*/  ISETP.GE.AND P3, PT, R11, R52, PT ;  /* 0x000000340b00720c */ /* 0x000fda0003f66270 */
[----:B------:R1:W5:Y:S04]  /*5e00*/  @P3 LDG.E R8, desc[UR6][R2.64+0x800] ;  /* 0x0008000602083981 */ /* 0x000368000c1e1900 */
[----:B------:R1:W5:Y:S02]  /*5e10*/  @!P3 LDG.E R8, desc[UR6][R4.64+0x800] ;  /* 0x000800060408b981 */ /* 0x000364000c1e1900 */
.L_x_1200:
[----:B------:R-:W-:Y:S05]  /*5e20*/  BSYNC.RECONVERGENT B0 ;  /* 0x0000000000007941 */ /* 0x000fea0003800200 */
.L_x_1199:
[----:B------:R-:W-:Y:S04]  /*5e30*/  BSSY.RECONVERGENT B0, `(.L_x_1201) ;  /* 0x0000005000007945 */ /* 0x000fe80003800200 */
[----:B------:R-:W-:Y:S05]  /*5e40*/  @P2 BRA `(.L_x_1202) ;  /* 0x00000000000c2947 */ /* 0x000fea0003800000 */
[----:B------:R-:W-:-:S13]  /*5e50*/  ISETP.GE.AND P2, PT, R9, R52, PT ;  /* 0x000000340900720c */ /* 0x000fda0003f46270 */
[----:B------:R2:W5:Y:S04]  /*5e60*/  @P2 LDG.E R9, desc[UR6][R2.64+0x1000] ;  /* 0x0010000602092981 */ /* 0x000568000c1e1900 */
[----:B------:R2:W5:Y:S02]  /*5e70*/  @!P2 LDG.E R9, desc[UR6][R4.64+0x1000] ;  /* 0x001000060409a981 */ /* 0x000564000c1e1900 */
.L_x_1202:
[----:B------:R-:W-:Y:S05]  /*5e80*/  BSYNC.RECONVERGENT B0 ;  /* 0x0000000000007941 */ /* 0x000fea0003800200 */
.L_x_1201:
[----:B------:R-:W-:Y:S04]  /*5e90*/  BSSY.RECONVERGENT B0, `(.L_x_1203) ;  /* 0x0000005000007945 */ /* 0x000fe80003800200 */
[----:B------:R-:W-:Y:S05]  /*5ea0*/  @P0 BRA `(.L_x_1204) ;  /* 0x00000000000c0947 */ /* 0x000fea0003800000 */
[----:B------:R-:W-:-:S13]  /*5eb0*/  ISETP.GE.AND P0, PT, R13, R52, PT ;  /* 0x000000340d00720c */ /* 0x000fda0003f06270 */
[----:B------:R3:W5:Y:S04]  /*5ec0*/  @P0 LDG.E R10, desc[UR6][R2.64+0x1800] ;  /* 0x00180006020a0981 */ /* 0x000768000c1e1900 */
[----:B------:R3:W5:Y:S02]  /*5ed0*/  @!P0 LDG.E R10, desc[UR6][R4.64+0x1800] ;  /* 0x00180006040a8981 */ /* 0x000764000c1e1900 */
.L_x_1204:
[----:B------:R-:W-:Y:S05]  /*5ee0*/  BSYNC.RECONVERGENT B0 ;  /* 0x0000000000007941 */ /* 0x000fea0003800200 */
.L_x_1203:
[----:B------:R-:W-:Y:S04]  /*5ef0*/  BSSY.RECONVERGENT B0, `(.L_x_1205) ;  /* 0x0000005000007945 */ /* 0x000fe80003800200 */
[----:B------:R-:W-:Y:S05]  /*5f00*/  @P1 BRA `(.L_x_1206) ;  /* 0x00000000000c1947 */ /* 0x000fea0003800000 */
[----:B------:R-:W-:-:S13]  /*5f10*/  ISETP.GE.AND P0, PT, R15, R52, PT ;  /* 0x000000340f00720c */ /* 0x000fda0003f06270 */
[----:B------:R4:W5:Y:S04]  /*5f20*/  @P0 LDG.E R11, desc[UR6][R2.64+0x2000] ;  /* 0x00200006020b0981 */ /* 0x000968000c1e1900 */
[----:B------:R4:W5:Y:S02]  /*5f30*/  @!P0 LDG.E R11, desc[UR6][R4.64+0x2000] ;  /* 0x00200006040b8981 */ /* 0x000964000c1e1900 */
.L_x_1206:
[----:B------:R-:W-:Y:S05]  /*5f40*/  BSYNC.RECONVERGENT B0 ;  /* 0x0000000000007941 */ /* 0x000fea0003800200 */
.L_x_1205:
        /* <DEDUP_REMOVED lines=19> */
.L_x_1208:
[----:B------:R-:W-:Y:S05]  /*6080*/  BSYNC.RECONVERGENT B0 ;  /* 0x0000000000007941 */ /* 0x000fea0003800200 */
.L_x_1207:
[----:B------:R-:W-:Y:S04]  /*6090*/  BSSY.RECONVERGENT B0, `(.L_x_1209) ;  /* 0x0000005000007945 */ /* 0x000fe80003800200 */
[----:B------:R-:W-:Y:S05]  /*60a0*/  @P0 BRA `(.L_x_1210) ;  /* 0x00000000000c0947 */ /* 0x000fea0003800000 */
[----:B------:R-:W-:-:S13]  /*60b0*/  ISETP.GE.AND P0, PT, R19, R52, PT ;  /* 0x000000341300720c */ /* 0x000fda0003f06270 */
[----:B------:R0:W5:Y:S04]  /*60c0*/  @P0 LDG.E R13, desc[UR6][R2.64+0x3000] ;  /* 0x00300006020d0981 */ /* 0x000168000c1e1900 */
[----:B------:R0:W5:Y:S02]  /*60d0*/  @!P0 LDG.E R13, desc[UR6][R4.64+0x3000] ;  /* 0x00300006040d8981 */ /* 0x000164000c1e1900 */
.L_x_1210:
[----:B------:R-:W-:Y:S05]  /*60e0*/  BSYNC.RECONVERGENT B0 ;  /* 0x0000000000007941 */ /* 0x000fea0003800200 */
.L_x_1209:
[----:B------:R-:W-:Y:S04]  /*60f0*/  BSSY.RECONVERGENT B0, `(.L_x_1211) ;  /* 0x0000005000007945 */ /* 0x000fe80003800200 */
[----:B------:R-:W-:Y:S05]  /*6100*/  @P1 BRA `(.L_x_1212) ;  /* 0x00000000000c1947 */ /* 0x000fea0003800000 */
[----:B------:R-:W-:-:S13]  /*6110*/  ISETP.GE.AND P0, PT, R15, R52, PT ;  /* 0x000000340f00720c */ /* 0x000fda0003f06270 */
[----:B------:R0:W5:Y:S04]  /*6120*/  @P0 LDG.E R14, desc[UR6][R2.64+0x3800] ;  /* 0x00380006020e0981 */ /* 0x000168000c1e1900 */
[----:B------:R0:W5:Y:S02]  /*6130*/  @!P0 LDG.E R14, desc[UR6][R4.64+0x3800] ;  /* 0x00380006040e8981 */ /* 0x000164000c1e1900 */
.L_x_1212:
[----:B------:R-:W-:Y:S05]  /*6140*/  BSYNC.RECONVERGENT B0 ;  /* 0x0000000000007941 */ /* 0x000fea0003800200 */
.L_x_1211:
[----:B------:R-:W-:Y:S04]  /*6150*/  BSSY.RECONVERGENT B0, `(.L_x_1213) ;  /* 0x0000005000007945 */ /* 0x000fe80003800200 */
[----:B------:R-:W-:Y:S05]  /*6160*/  @P2 BRA `(.L_x_1214) ;  /* 0x00000000000c2947 */ /* 0x000fea0003800000 */
[----:B------:R-:W-:-:S13]  /*6170*/  ISETP.GE.AND P0, PT, R21, R52, PT ;  /* 0x000000341500720c */ /* 0x000fda0003f06270 */
[----:B------:R0:W5:Y:S04]  /*6180*/  @P0 LDG.E R15, desc[UR6][R2.64+0x4000] ;  /* 0x00400006020f0981 */ /* 0x000168000c1e1900 */
[----:B------:R0:W5:Y:S02]  /*6190*/  @!P0 LDG.E R15, desc[UR6][R4.64+0x4000] ;  /* 0x00400006040f8981 */ /* 0x000164000c1e1900 */
.L_x_1214:
[----:B------:R-:W-:Y:S05]  /*61a0*/  BSYNC.RECONVERGENT B0 ;  /* 0x0000000000007941 */ /* 0x000fea0003800200 */
.L_x_1213:
[----:B------:R-:W-:Y:S04]  /*61b0*/  BSSY.RECONVERGENT B0, `(.L_x_1215) ;  /* 0x0000005000007945 */ /* 0x000fe80003800200 */
[----:B------:R-:W-:Y:S05]  /*61c0*/  @P3 BRA `(.L_x_1216) ;  /* 0x00000000000c3947 */ /* 0x000fea0003800000 */
[----:B------:R-:W-:-:S13]  /*61d0*/  ISETP.GE.AND P0, PT, R23, R52, PT ;  /* 0x000000341700720c */ /* 0x000fda0003f06270 */
[----:B------:R0:W5:Y:S04]  /*61e0*/  @P0 LDG.E R16, desc[UR6][R2.64+0x4800] ;  /* 0x0048000602100981 */ /* 0x000168000c1e1900 */
[----:B------:R0:W5:Y:S02]  /*61f0*/  @!P0 LDG.E R16, desc[UR6][R4.64+0x4800] ;  /* 0x0048000604108981 */ /* 0x000164000c1e1900 */
.L_x_1216:
[----:B------:R-:W-:Y:S05]  /*6200*/  BSYNC.RECONVERGENT B0 ;  /* 0x0000000000007941 */ /* 0x000fea0003800200 */
.L_x_1215:
[----:B------:R-:W-:Y:S04]  /*6210*/  BSSY.RECONVERGENT B0, `(.L_x_1217) ;  /* 0x0000005000007945 */ /* 0x000fe80003800200 */
[----:B------:R-:W-:Y:S05]  /*6220*/  @P4 BRA `(.L_x_1218) ;  /* 0x00000000000c4947 */ /* 0x000fea0003800000 */
[----:B------:R-:W-:-:S13]  /*6230*/  ISETP.GE.AND P0, PT, R27, R52, PT ;  /* 0x000000341b00720c */ /* 0x000fda0003f06270 */
[----:B------:R0:W5:Y:S04]  /*6240*/  @P0 LDG.E R17, desc[UR6][R2.64+0x5000] ;  /* 0x0050000602110981 */ /* 0x000168000c1e1900 */
[----:B------:R0:W5:Y:S02]  /*6250*/  @!P0 LDG.E R17, desc[UR6][R4.64+0x5000] ;  /* 0x0050000604118981 */ /* 0x000164000c1e1900 */
.L_x_1218:
[----:B------:R-:W-:Y:S05]  /*6260*/  BSYNC.RECONVERGENT B0 ;  /* 0x0000000000007941 */ /* 0x000fea0003800200 */
.L_x_1217:
[----:B------:R-:W-:Y:S04]  /*6270*/  BSSY.RECONVERGENT B0, `(.L_x_1219) ;  /* 0x0000005000007945 */ /* 0x000fe80003800200 */
[----:B------:R-:W-:Y:S05]  /*6280*/  @P5 BRA `(.L_x_1220) ;  /* 0x00000000000c5947 */ /* 0x000fea0003800000 */
[----:B------:R-:W-:-:S13]  /*6290*/  ISETP.GE.AND P0, PT, R29, R52, PT ;  /* 0x000000341d00720c */ /* 0x000fda0003f06270 */
[----:B------:R0:W5:Y:S04]  /*62a0*/  @P0 LDG.E R18, desc[UR6][R2.64+0x5800] ;  /* 0x0058000602120981 */ /* 0x000168000c1e1900 */
[----:B------:R0:W5:Y:S02]  /*62b0*/  @!P0 LDG.E R18, desc[UR6][R4.64+0x5800] ;  /* 0x0058000604128981 */ /* 0x000164000c1e1900 */
.L_x_1220:
[----:B------:R-:W-:Y:S05]  /*62c0*/  BSYNC.RECONVERGENT B0 ;  /* 0x0000000000007941 */ /* 0x000fea0003800200 */
.L_x_1219:
        /* <DEDUP_REMOVED lines=17> */
.L_x_1222:
[----:B------:R-:W-:Y:S05]  /*63e0*/  BSYNC.RECONVERGENT B0 ;  /* 0x0000000000007941 */ /* 0x000fea0003800200 */
.L_x_1221:
[----:B------:R-:W-:Y:S04]  /*63f0*/  BSSY.RECONVERGENT B0, `(.L_x_1223) ;  /* 0x0000005000007945 */ /* 0x000fe80003800200 */
[----:B------:R-:W-:Y:S05]  /*6400*/  @P0 BRA `(.L_x_1224) ;  /* 0x00000000000c0947 */ /* 0x000fea0003800000 */
[----:B------:R-:W-:-:S13]  /*6410*/  ISETP.GE.AND P0, PT, R33, R52, PT ;  /* 0x000000342100720c */ /* 0x000fda0003f06270 */
[----:B------:R0:W5:Y:S04]  /*6420*/  @P0 LDG.E R20, desc[UR6][R2.64+0x6800] ;  /* 0x0068000602140981 */ /* 0x000168000c1e1900 */
[----:B------:R0:W5:Y:S02]  /*6430*/  @!P0 LDG.E R20, desc[UR6][R4.64+0x6800] ;  /* 0x0068000604148981 */ /* 0x000164000c1e1900 */
.L_x_1224:
[----:B------:R-:W-:Y:S05]  /*6440*/  BSYNC.RECONVERGENT B0 ;  /* 0x0000000000007941 */ /* 0x000fea0003800200 */
.L_x_1223:
[----:B------:R-:W-:Y:S04]  /*6450*/  BSSY.RECONVERGENT B0, `(.L_x_1225) ;  /* 0x0000005000007945 */ /* 0x000fe80003800200 */
[----:B------:R-:W-:Y:S05]  /*6460*/  @P1 BRA `(.L_x_1226) ;  /* 0x00000000000c1947 */ /* 0x000fea0003800000 */
[----:B------:R-:W-:-:S13]  /*6470*/  ISETP.GE.AND P0, PT, R21, R52, PT ;  /* 0x000000341500720c */ /* 0x000fda0003f06270 */
[----:B------:R0:W5:Y:S04]  /*6480*/  @P0 LDG.E R21, desc[UR6][R2.64+0x7000] ;  /* 0x0070000602150981 */ /* 0x000168000c1e1900 */
[----:B------:R0:W5:Y:S02]  /*6490*/  @!P0 LDG.E R21, desc[UR6][R4.64+0x7000] ;  /* 0x0070000604158981 */ /* 0x000164000c1e1900 */
.L_x_1226:
[----:B------:R-:W-:Y:S05]  /*64a0*/  BSYNC.RECONVERGENT B0 ;  /* 0x0000000000007941 */ /* 0x000fea0003800200 */
.L_x_1225:
[----:B------:R-:W-:Y:S04]  /*64b0*/  BSSY.RECONVERGENT B0, `(.L_x_1227) ;  /* 0x0000005000007945 */ /* 0x000fe80003800200 */
[----:B------:R-:W-:Y:S05]  /*64c0*/  @P2 BRA `(.L_x_1228) ;  /* 0x00000000000c2947 */ /* 0x000fea0003800000 */
[----:B------:R-:W-:-:S13]  /*64d0*/  ISETP.GE.AND P0, PT, R23, R52, PT ;  /* 0x000000341700720c */ /* 0x000fda0003f06270 */
[----:B------:R0:W5:Y:S04]  /*64e0*/  @P0 LDG.E R22, desc[UR6][R2.64+0x7800] ;  /* 0x0078000602160981 */ /* 0x000168000c1e1900 */
[----:B------:R0:W5:Y:S02]  /*64f0*/  @!P0 LDG.E R22, desc[UR6][R4.64+0x7800] ;  /* 0x0078000604168981 */ /* 0x000164000c1e1900 */
.L_x_1228:
[----:B------:R-:W-:Y:S05]  /*6500*/  BSYNC.RECONVERGENT B0 ;  /* 0x0000000000007941 */ /* 0x000fea0003800200 */
.L_x_1227:
[----:B------:R-:W-:Y:S04]  /*6510*/  BSSY.RECONVERGENT B0, `(.L_x_1229) ;  /* 0x0000005000007945 */ /* 0x000fe80003800200 */
[----:B------:R-:W-:Y:S05]  /*6520*/  @P3 BRA `(.L_x_1230) ;  /* 0x00000000000c3947 */ /* 0x000fea0003800000 */
[----:B------:R-:W-:-:S13]  /*6530*/  ISETP.GE.AND P0, PT, R27, R52, PT ;  /* 0x000000341b00720c */ /* 0x000fda0003f06270 */
[----:B------:R0:W5:Y:S04]  /*6540*/  @P0 LDG.E R23, desc[UR6][R2.64+0x8000] ;  /* 0x0080000602170981 */ /* 0x000168000c1e1900 */
[----:B------:R0:W5:Y:S02]  /*6550*/  @!P0 LDG.E R23, desc[UR6][R4.64+0x8000] ;  /* 0x0080000604178981 */ /* 0x000164000c1e1900 */
.L_x_1230:
[----:B------:R-:W-:Y:S05]  /*6560*/  BSYNC.RECONVERGENT B0 ;  /* 0x0000000000007941 */ /* 0x000fea0003800200 */
.L_x_1229:
[----:B------:R-:W-:Y:S04]  /*6570*/  BSSY.RECONVERGENT B0, `(.L_x_1231) ;  /* 0x0000005000007945 */ /* 0x000fe80003800200 */
[----:B------:R-:W-:Y:S05]  /*6580*/  @P4 BRA `(.L_x_1232) ;  /* 0x00000000000c4947 */ /* 0x000fea0003800000 */
[----:B------:R-:W-:-:S13]  /*6590*/  ISETP.GE.AND P0, PT, R29, R52, PT ;  /* 0x000000341d00720c */ /* 0x000fda0003f06270 */
[----:B------:R0:W5:Y:S04]  /*65a0*/  @P0 LDG.E R24, desc[UR6][R2.64+0x8800] ;  /* 0x0088000602180981 */ /* 0x000168000c1e1900 */
[----:B------:R0:W5:Y:S02]  /*65b0*/  @!P0 LDG.E R24, desc[UR6][R4.64+0x8800] ;  /* 0x0088000604188981 */ /* 0x000164000c1e1900 */
.L_x_1232:
[----:B------:R-:W-:Y:S05]  /*65c0*/  BSYNC.RECONVERGENT B0 ;  /* 0x0000000000007941 */ /* 0x000fea0003800200 */
.L_x_1231:
[----:B------:R-:W-:Y:S04]  /*65d0*/  BSSY.RECONVERGENT B0, `(.L_x_1233) ;  /* 0x0000005000007945 */ /* 0x000fe80003800200 */
[----:B------:R-:W-:Y:S05]  /*65e0*/  @P5 BRA `(.L_x_1234) ;  /* 0x00000000000c5947 */ /* 0x000fea0003800000 */
[----:B------:R-:W-:-:S13]  /*65f0*/  ISETP.GE.AND P0, PT, R35, R52, PT ;  /* 0x000000342300720c */ /* 0x000fda0003f06270 */
[----:B------:R0:W5:Y:S04]  /*6600*/  @P0 LDG.E R26, desc[UR6][R2.64+0x9000] ;  /* 0x00900006021a0981 */ /* 0x000168000c1e1900 */
[----:B------:R0:W5:Y:S02]  /*6610*/  @!P0 LDG.E R26, desc[UR6][R4.64+0x9000] ;  /* 0x00900006041a8981 */ /* 0x000164000c1e1900 */
.L_x_1234:
[----:B------:R-:W-:Y:S05]  /*6620*/  BSYNC.RECONVERGENT B0 ;  /* 0x0000000000007941 */ /* 0x000fea0003800200 */
.L_x_1233:
[----:B------:R-:W0:Y:S01]  /*6630*/  S2UR UR5, SR_CgaCtaId ;  /* 0x00000000000579c3 */ /* 0x000e220000008800 */
[----:B------:R-:W-:Y:S01]  /*6640*/  UMOV UR4, 0x400 ;  /* 0x0000040000047882 */ /* 0x000fe20000000000 */
[----:B01234-:R-:W-:Y:S01]  /*6650*/  IMAD R3, R53, 0x13, RZ ;  /* 0x0000001335037824 */ /* 0x01ffe200078e02ff */
[----:B------:R-:W-:Y:S04]  /*6660*/  BSSY.RECONVERGENT B0, `(.L_x_1235) ;  /* 0x000002c000007945 */ /* 0x000fe80003800200 */
[----:B------:R-:W-:-:S04]  /*6670*/  VIMNMX R0, PT, PT, R0, R3, PT ;  /* 0x0000000300007248 */ /* 0x000fc80003fe0100 */
[----:B------:R-:W-:Y:S01]  /*6680*/  VIADDMNMX R31, R0, -R7, RZ, !PT ;  /* 0x80000007001f7246 */ /* 0x000fe200078001ff */
[----:B------:R-:W-:-:S06]  /*6690*/  ULEA UR4, UR5, UR4, 0x18 ;  /* 0x0000000405047291 */ /* 0x000fcc000f8ec0ff */
[----:B------:R-:W-:-:S04]  /*66a0*/  IMAD.U32 R2, RZ, RZ, UR4 ;  /* 0x00000004ff027e24 */ /* 0x000fc8000f8e00ff */
[----:B------:R-:W-:Y:S02]  /*66b0*/  IMAD R5, R53, 0x4, R2 ;  /* 0x0000000435057824 */ /* 0x000fe400078e0202 */
[----:B------:R-:W-:-:S03]  /*66c0*/  VIADD R3, R2, 0x800 ;  /* 0x0000080002037836 */ /* 0x000fc60000000000 */
[----:B-----5:R0:W-:Y:S01]  /*66d0*/  STS [R5+0x800], R6 ;  /* 0x0008000605007388 */ /* 0x0201e20000000800 */
[----:B------:R-:W-:-:S03]  /*66e0*/  IMAD R4, R52, 0x4, R3 ;  /* 0x0000000434047824 */ /* 0x000fc600078e0203 */
[----:B------:R1:W-:Y:S04]  /*66f0*/  STS [R5+0x1000], R8 ;  /* 0x0010000805007388 */ /* 0x0003e80000000800 */
[----:B------:R1:W-:Y:S01]  /*6700*/  STS [R5+0x1800], R9 ;  /* 0x0018000905007388 */ /* 0x0003e20000000800 */
[----:B0-----:R-:W-:-:S03]  /*6710*/  VIMNMX R6, PT, PT, R52, R0, PT ;  /* 0x0000000034067248 */ /* 0x001fc60003fe0100 */
[----:B------:R1:W-:Y:S01]  /*6720*/  STS [R5+0x2000], R10 ;  /* 0x0020000a05007388 */ /* 0x0003e20000000800 */
[----:B------:R-:W-:-:S03]  /*6730*/  ISETP.GE.AND P0, PT, R31, R6, PT ;  /* 0x000000061f00720c */ /* 0x000fc60003f06270 */
        /* <DEDUP_REMOVED lines=17> */
.L_x_1237:
[----:B-1----:R-:W-:-:S05]  /*6850*/  IMAD.IADD R5, R6, 0x1, R31 ;  /* 0x0000000106057824 */ /* 0x002fca00078e021f */
[----:B------:R-:W-:-:S04]  /*6860*/  SHF.R.S32.HI R5, RZ, 0x1, R5 ;  /* 0x00000001ff057819 */ /* 0x000fc80000011405 */
[----:B------:R-:W-:Y:S01]  /*6870*/  LOP3.LUT R9, RZ, R5, RZ, 0x33, !PT ;  /* 0x00000005ff097212 */ /* 0x000fe200078e33ff */
[----:B------:R-:W-:-:S04]  /*6880*/  IMAD R8, R5, 0x4, R2 ;  /* 0x0000000405087824 */ /* 0x000fc800078e0202 */
[----:B------:R-:W-:Y:S02]  /*6890*/  IMAD.IADD R9, R0, 0x1, R9 ;  /* 0x0000000100097824 */ /* 0x000fe400078e0209 */
[----:B------:R-:W-:Y:S02]  /*68a0*/  LDS R8, [R8+0x800] ;  /* 0x0008000008087984 */ /* 0x000fe40000000800 */
[----:B------:R-:W-:-:S06]  /*68b0*/  IMAD R9, R9, 0x4, R4 ;  /* 0x0000000409097824 */ /* 0x000fcc00078e0204 */
[----:B------:R-:W0:Y:S02]  /*68c0*/  LDS R9, [R9] ;  /* 0x0000000009097984 */ /* 0x000e240000000800 */
[----:B0-----:R-:W-:-:S04]  /*68d0*/  ISETP.GE.AND P0, PT, R9, R8, PT ;  /* 0x000000080900720c */ /* 0x001fc80003f06270 */
[----:B------:R-:W-:-:S09]  /*68e0*/  SEL R6, R5, R6, !P0 ;  /* 0x0000000605067207 */ /* 0x000fd20004000000 */
[----:B------:R-:W-:-:S05]  /*68f0*/  @P0 VIADD R31, R5, 0x1 ;  /* 0x00000001051f0836 */ /* 0x000fca0000000000 */
[----:B------:R-:W-:-:S13]  /*6900*/  ISETP.GE.AND P0, PT, R31, R6, PT ;  /* 0x000000061f00720c */ /* 0x000fda0003f06270 */
[----:B------:R-:W-:Y:S05]  /*6910*/  @!P0 BRA `(.L_x_1237) ;  /* 0xfffffffc00cc8947 */ /* 0x000fea000383ffff */
.L_x_1236:
[----:B------:R-:W-:Y:S05]  /*6920*/  BSYNC.RECONVERGENT B0 ;  /* 0x0000000000007941 */ /* 0x000fea0003800200 */
.L_x_1235:
[----:B------:R-:W-:Y:S01]  /*6930*/  IMAD.IADD R6, R0, 0x1, -R31 ;  /* 0x0000000100067824 */ /* 0x000fe200078e0a1f */
[----:B------:R-:W-:Y:S01]  /*6940*/  BSSY.RECONVERGENT B0, `(.L_x_1238) ;  /* 0x0000093000007945 */ /* 0x000fe20003800200 */
[----:B-1----:R-:W-:Y:S02]  /*6950*/  IMAD.MOV.U32 R8, RZ, RZ, RZ ;  /* 0x000000ffff087224 */ /* 0x002fe400078e00ff */
[----:B------:R-:W-:Y:S01]  /*6960*/  IMAD R5, R53, 0x4, R3 ;  /* 0x0000000435057824 */ /* 0x000fe200078e0203 */
[----:B------:R-:W-:-:S13]  /*6970*/  ISETP.GE.AND P0, PT, R6, R7, PT ;  /* 0x000000070600720c */ /* 0x000fda0003f06270 */
[----:B------:R-:W-:Y:S05]  /*6980*/  @P0 BRA `(.L_x_1239) ;  /* 0x0000000800380947 */ /* 0x000fea0003800000 */
[----:B------:R-:W-:Y:S01]  /*6990*/  ISETP.GE.AND P0, PT, R31, 0x1, PT ;  /* 0x000000011f00780c */ /* 0x000fe20003f06270 */
[----:B------:R-:W-:Y:S01]  /*69a0*/  IMAD.MOV.U32 R11, RZ, RZ, R31 ;  /* 0x000000ffff0b7224 */ /* 0x000fe200078e001f */
[----:B------:R-:W-:Y:S01]  /*69b0*/  BSSY.RECONVERGENT B1, `(.L_x_1240) ;  /* 0x0000036000017945 */ /* 0x000fe20003800200 */
[----:B------:R-:W-:-:S03]  /*69c0*/  IMAD.MOV.U32 R10, RZ, RZ, RZ ;  /* 0x000000ffff0a7224 */ /* 0x000fc600078e00ff */
[----:B------:R-:W-:Y:S07]  /*69d0*/  BSSY.RELIABLE B2, `(.L_x_1241) ;  /* 0x000002a000027945 */ /* 0x000fee0003800100 */
[----:B------:R-:W-:-:S05]  /*69e0*/  @P0 IMAD R8, R31, 0x1ff, RZ ;  /* 0x000001ff1f080824 */ /* 0x000fca00078e02ff */
[----:B------:R-:W-:Y:S01]  /*69f0*/  @P0 SHF.R.S32.HI R12, RZ, 0x9, R8 ;  /* 0x00000009ff0c0819 */ /* 0x000fe20000011408 */
[----:B------:R-:W-:-:S04]  /*6a00*/  IMAD R8, R6, 0x4, R4 ;  /* 0x0000000406087824 */ /* 0x000fc800078e0204 */
[----:B------:R-:W-:Y:S01]  /*6a10*/  @P0 IMAD R13, R12, 0x4, R2 ;  /* 0x000000040c0d0824 */ /* 0x000fe200078e0202 */
[----:B------:R-:W-:Y:S04]  /*6a20*/  LDS R9, [R8] ;  /* 0x0000000008097984 */ /* 0x000fe80000000800 */
[----:B------:R-:W0:Y:S02]  /*6a30*/  @P0 LDS R14, [R13+0x800] ;  /* 0x000800000d0e0984 */ /* 0x000e240000000800 */
        /* <DEDUP_REMOVED lines=21> */
[----:B------:R-:W-:-:S07]  /*6b90*/  @!P0 VIADD R10, R12, 0x1 ;  /* 0x000000010c0a8836 */ /* 0x000fce0000000000 */
.L_x_1242:
[----:B------:R-:W-:-:S13]  /*6ba0*/  ISETP.GE.AND P0, PT, R10, R11, PT ;  /* 0x0000000b0a00720c */ /* 0x000fda0003f06270 */
[----:B------:R-:W-:Y:S05]  /*6bb0*/  @P0 BREAK.RELIABLE B2 ;  /* 0x0000000000020942 */ /* 0x000fea0003800100 */
        /* <DEDUP_REMOVED lines=8> */
.L_x_1243:
[----:B------:R-:W-:-:S13]  /*6c40*/  ISETP.GE.AND P0, PT, R10, R11, PT ;  /* 0x0000000b0a00720c */ /* 0x000fda0003f06270 */
[----:B------:R-:W-:Y:S05]  /*6c50*/  @P0 BREAK.RELIABLE B2 ;  /* 0x0000000000020942 */ /* 0x000fea0003800100 */
[----:B------:R-:W-:Y:S05]  /*6c60*/  @P0 BRA `(.L_x_1244) ;  /* 0x0000000000280947 */ /* 0x000fea0003800000 */
[----:B------:R-:W-:Y:S05]  /*6c70*/  BSYNC.RELIABLE B2 ;  /* 0x0000000000027941 */ /* 0x000fea0003800100 */
.L_x_1241:
[----:B------:R-:W-:-:S05]  /*6c80*/  IMAD.IADD R12, R11, 0x1, R10 ;  /* 0x000000010b0c7824 */ /* 0x000fca00078e020a */
[----:B------:R-:W-:-:S05]  /*6c90*/  SHF.R.S32.HI R12, RZ, 0x1, R12 ;  /* 0x00000001ff0c7819 */ /* 0x000fca000001140c */
[----:B------:R-:W-:-:S05]  /*6ca0*/  IMAD R13, R12, 0x4, R2 ;  /* 0x000000040c0d7824 */ /* 0x000fca00078e0202 */
[----:B------:R-:W0:Y:S02]  /*6cb0*/  LDS R14, [R13+0x800] ;  /* 0x000800000d0e7984 */ /* 0x000e240000000800 */
[----:B0-----:R-:W-:-:S04]  /*6cc0*/  ISETP.GE.AND P0, PT, R14, R9, PT ;  /* 0x000000090e00720c */ /* 0x001fc80003f06270 */
[----:B------:R-:W-:-:S09]  /*6cd0*/  SEL R11, R11, R12, !P0 ;  /* 0x0000000c0b0b7207 */ /* 0x000fd20004000000 */
[----:B------:R-:W-:-:S05]  /*6ce0*/  @!P0 VIADD R10, R12, 0x1 ;  /* 0x000000010c0a8836 */ /* 0x000fca0000000000 */
[----:B------:R-:W-:-:S13]  /*6cf0*/  ISETP.GE.AND P0, PT, R10, R11, PT ;  /* 0x0000000b0a00720c */ /* 0x000fda0003f06270 */
[----:B------:R-:W-:Y:S05]  /*6d00*/  @!P0 BRA `(.L_x_1241) ;  /* 0xfffffffc00dc8947 */ /* 0x000fea000383ffff */
.L_x_1244:
[----:B------:R-:W-:Y:S05]  /*6d10*/  BSYNC.RECONVERGENT B1 ;  /* 0x0000000000017941 */ /* 0x000fea0003800200 */
.L_x_1240:
        /* <DEDUP_REMOVED lines=31> */
.L_x_1247:
        /* <DEDUP_REMOVED lines=10> */
.L_x_1248:
[----:B------:R-:W-:-:S13]  /*6fb0*/  ISETP.GE.AND P0, PT, R11, R12, PT ;  /* 0x0000000c0b00720c */ /* 0x000fda0003f06270 */
[----:B------:R-:W-:Y:S05]  /*6fc0*/  @P0 BREAK.RELIABLE B2 ;  /* 0x0000000000020942 */ /* 0x000fea0003800100 */
[----:B------:R-:W-:Y:S05]  /*6fd0*/  @P0 BRA `(.L_x_1249) ;  /* 0x0000000000280947 */ /* 0x000fea0003800000 */
[----:B------:R-:W-:Y:S05]  /*6fe0*/  BSYNC.RELIABLE B2 ;  /* 0x0000000000027941 */ /* 0x000fea0003800100 */
.L_x_1246:
        /* <DEDUP_REMOVED lines=9> */
.L_x_1249:
[----:B------:R-:W-:Y:S05]  /*7080*/  BSYNC.RECONVERGENT B1 ;  /* 0x0000000000017941 */ /* 0x000fea0003800200 */
.L_x_1245:
[----:B------:R-:W-:Y:S01]  /*7090*/  IMAD.IADD R13, R6, 0x1, -R11 ;  /* 0x00000001060d7824 */ /* 0x000fe200078e0a0b */
[----:B------:R-:W-:Y:S04]  /*70a0*/  BSSY.RECONVERGENT B1, `(.L_x_1250) ;  /* 0x0000014000017945 */ /* 0x000fe80003800200 */
[----:B------:R-:W-:-:S04]  /*70b0*/  IADD3 R31, PT, PT, R13, R31, -R10 ;  /* 0x0000001f0d1f7210 */ /* 0x000fc80007ffe80a */
[----:B------:R-:W-:-:S04]  /*70c0*/  SHF.R.S32.HI R4, RZ, 0x1, R31 ;  /* 0x00000001ff047819 */ /* 0x000fc8000001141f */
[----:B------:R-:W-:-:S04]  /*70d0*/  VIMNMX R15, PT, PT, R13, R4, !PT ;  /* 0x000000040d0f7248 */ /* 0x000fc80007fe0100 */
[----:B------:R-:W-:-:S04]  /*70e0*/  IADD3 R4, PT, PT, R11, 0x1, R15 ;  /* 0x000000010b047810 */ /* 0x000fc80007ffe00f */
[----:B------:R-:W-:Y:S01]  /*70f0*/  VIMNMX R11, PT, PT, R4, R7, PT ;  /* 0x00000007040b7248 */ /* 0x000fe20003fe0100 */
[----:B------:R-:W-:-:S04]  /*7100*/  IMAD.MOV.U32 R4, RZ, RZ, RZ ;  /* 0x000000ffff047224 */ /* 0x000fc800078e00ff */
[----:B------:R-:W-:-:S05]  /*7110*/  IMAD.IADD R11, R11, 0x1, -R6 ;  /* 0x000000010b0b7824 */ /* 0x000fca00078e0a06 */
[----:B------:R-:W-:-:S13]  /*7120*/  ISETP.GE.AND P0, PT, R11, 0x1, PT ;  /* 0x000000010b00780c */ /* 0x000fda0003f06270 */
[----:B------:R-:W-:Y:S05]  /*7130*/  @!P0 BRA `(.L_x_1251) ;  /* 0x0000000000288947 */ /* 0x000fea0003800000 */
[----:B------:R-:W-:-:S07]  /*7140*/  IMAD.MOV.U32 R4, RZ, RZ, RZ ;  /* 0x000000ffff047224 */ /* 0x000fce00078e00ff */
.L_x_1252:
        /* <DEDUP_REMOVED lines=9> */
.L_x_1251:
[----:B------:R-:W-:Y:S05]  /*71e0*/  BSYNC.RECONVERGENT B1 ;  /* 0x0000000000017941 */ /* 0x000fea0003800200 */
.L_x_1250:
        /* <DEDUP_REMOVED lines=8> */
.L_x_1239:
[----:B------:R-:W-:Y:S05]  /*7270*/  BSYNC.RECONVERGENT B0 ;  /* 0x0000000000007941 */ /* 0x000fea0003800200 */
.L_x_1238:
[----:B------:R-:W-:Y:S05]  /*7280*/  WARPSYNC.ALL ;  /* 0x0000000000007948 */ /* 0x000fea0003800000 */
[C---:B------:R-:W-:Y:S01]  /*7290*/  ISETP.NE.AND P0, PT, R53.reuse, RZ, PT ;  /* 0x000000ff3500720c */ /* 0x040fe20003f05270 */
[----:B------:R-:W-:Y:S01]  /*72a0*/  IMAD.U32 R4, R52, 0x10000, RZ ;  /* 0x0001000034047824 */ /* 0x000fe200078e00ff */
[----:B------:R-:W-:Y:S01]  /*72b0*/  IADD3 R9, PT, PT, R8, R0, -R31 ;  /* 0x0000000008097210 */ /* 0x000fe20007ffe81f */
[----:B------:R-:W-:Y:S01]  /*72c0*/  VIADD R6, R53, 0xffffffff ;  /* 0xffffffff35067836 */ /* 0x000fe20000000000 */
[----:B------:R-:W-:Y:S01]  /*72d0*/  LOP3.LUT R0, R0, 0xffffffbf, RZ, 0xc0, !PT ;  /* 0xffffffbf00007812 */ /* 0x000fe200078ec0ff */
[----:B------:R-:W0:Y:S01]  /*72e0*/  S2R R61, SR_CTAID.X ;  /* 0x00000000003d7919 */ /* 0x000e220000002500 */
[----:B------:R-:W-:Y:S01]  /*72f0*/  LOP3.LUT R7, R4, R7, RZ, 0xfc, !PT ;  /* 0x0000000704077212 */ /* 0x000fe200078efcff */
[C---:B------:R-:W-:Y:S01]  /*7300*/  IMAD.U32 R4, R31.reuse, 0x10000, RZ ;  /* 0x000100001f047824 */ /* 0x040fe200078e00ff */
[----:B------:R-:W-:Y:S01]  /*7310*/  SEL R11, R6, 0x1ff, P0 ;  /* 0x000001ff060b7807 */ /* 0x000fe20000000000 */
[----:B------:R-:W-:Y:S01]  /*7320*/  IMAD.IADD R12, R52, 0x1, R9 ;  /* 0x00000001340c7824 */ /* 0x000fe200078e0209 */
[----:B------:R-:W-:Y:S01]  /*7330*/  LOP3.LUT R0, R0, 0xfffeffff, RZ, 0xc0, !PT ;  /* 0xfffeffff00007812 */ /* 0x000fe200078ec0ff */
[----:B------:R-:W-:-:S02]  /*7340*/  IMAD R6, R31, 0x4, R3 ;  /* 0x000000041f067824 */ /* 0x000fc400078e0203 */
[----:B------:R-:W-:Y:S01]  /*7350*/  @P0 LOP3.LUT R7, R9, R4, RZ, 0xfc, !PT ;  /* 0x0000000409070212 */ /* 0x000fe200078efcff */
[--C-:B------:R-:W-:Y:S02]  /*7360*/  IMAD R4, R11, 0x4, R2.reuse ;  /* 0x000000040b047824 */ /* 0x100fe400078e0202 */
[C---:B------:R-:W-:Y:S02]  /*7370*/  IMAD R41, R12.reuse, 0x4, R2 ;  /* 0x000000040c297824 */ /* 0x040fe400078e0202 */
[----:B------:R-:W-:Y:S01]  /*7380*/  IMAD R3, R12, 0x4, R3 ;  /* 0x000000040c037824 */ /* 0x000fe200078e0203 */
[----:B------:R-:W-:Y:S01]  /*7390*/  STS [R4], R7 ;  /* 0x0000000704007388 */ /* 0x000fe20000000800 */
[----:B------:R-:W-:Y:S01]  /*73a0*/  IMAD.IADD R19, R31, 0x1, R12 ;  /* 0x000000011f137824 */ /* 0x000fe200078e020c */
[----:B------:R-:W-:Y:S06]  /*73b0*/  BAR.SYNC.DEFER_BLOCKING 0x0 ;  /* 0x0000000000007b1d */ /* 0x000fec0000010000 */
[----:B------:R-:W1:Y:S04]  /*73c0*/  LDS R5, [R5+-0x800] ;  /* 0xfff8000005057984 */ /* 0x000e680000000800 */
[----:B------:R-:W2:Y:S04]  /*73d0*/  LDS R41, [R41+0x800] ;  /* 0x0008000029297984 */ /* 0x000ea80000000800 */
[----:B------:R-:W3:Y:S01]  /*73e0*/  LDS R40, [R6] ;  /* 0x0000000006287984 */ /* 0x000ee20000000800 */
[----:B-1----:R-:W-:-:S02]  /*73f0*/  LOP3.LUT R9, R5, 0xffff, RZ, 0xc0, !PT ;  /* 0x0000ffff05097812 */ /* 0x002fc400078ec0ff */
[----:B------:R-:W-:Y:S01]  /*7400*/  SHF.R.S32.HI R48, RZ, 0x10, R5 ;  /* 0x00000010ff307819 */ /* 0x000fe20000011405 */
[----:B--2---:R-:W-:Y:S02]  /*7410*/  IMAD.MOV.U32 R38, RZ, RZ, R41 ;  /* 0x000000ffff267224 */ /* 0x004fe400078e0029 */
[----:B------:R-:W-:Y:S01]  /*7420*/  IMAD.IADD R52, R52, 0x1, R9 ;  /* 0x0000000134347824 */ /* 0x000fe200078e0209 */
[----:B------:R-:W-:Y:S01]  /*7430*/  ISETP.GE.AND P2, PT, R31, R48, PT ;  /* 0x000000301f00720c */ /* 0x000fe20003f46270 */
[----:B---3--:R-:W-:Y:S02]  /*7440*/  IMAD.MOV.U32 R39, RZ, RZ, R40 ;  /* 0x000000ffff277224 */ /* 0x008fe400078e0028 */
[----:B------:R-:W-:Y:S01]  /*7450*/  IMAD.IADD R21, R48, 0x1, R52 ;  /* 0x0000000130157824 */ /* 0x000fe200078e0234 */
[----:B------:R-:W-:-:S04]  /*7460*/  ISETP.GE.AND P0, PT, R12, R52, PT ;  /* 0x000000340c00720c */ /* 0x000fc80003f06270 */
[CC--:B------:R-:W-:Y:S02]  /*7470*/  ISETP.GE.OR P1, PT, R31.reuse, R48.reuse, P0 ;  /* 0x000000301f00720c */ /* 0x0c0fe40000726670 */
[----:B------:R-:W-:-:S11]  /*7480*/  ISETP.LT.AND P3, PT, R31, R48, P0 ;  /* 0x000000301f00720c */ /* 0x000fd60000761270 */
[----:B------:R-:W-:Y:S02]  /*7490*/  @!P1 ISETP.LT.AND P2, PT, R41, R40, PT ;  /* 0x000000282900920c */ /* 0x000fe40003f41270 */
[----:B------:R-:W-:-:S11]  /*74a0*/  @!P1 ISETP.LT.AND P3, PT, R40, R41, PT ;  /* 0x000000292800920c */ /* 0x000fd60003f61270 */
[----:B------:R-:W1:Y:S01]  /*74b0*/  @!P2 LDS R39, [R6+0x4] ;  /* 0x000004000627a984 */ /* 0x000e620000000800 */
[----:B------:R-:W-:Y:S01]  /*74c0*/  @!P2 VIADD R31, R31, 0x1 ;  /* 0x000000011f1fa836 */ /* 0x000fe20000000000 */
[----:B------:R-:W-:Y:S01]  /*74d0*/  @P3 LOP3.LUT R0, R0, 0x10000, RZ, 0xfc, !PT ;  /* 0x0001000000003812 */ /* 0x000fe200078efcff */
[----:B------:R-:W-:Y:S01]  /*74e0*/  @!P3 VIADD R12, R12, 0x1 ;  /* 0x000000010c0cb836 */ /* 0x000fe20000000000 */
[----:B------:R-:W2:Y:S02]  /*74f0*/  @!P3 LDS R38, [R3+0x4] ;  /* 0x000004000326b984 */ /* 0x000ea40000000800 */
[----:B------:R-:W-:Y:S01]  /*7500*/  @P2 LOP3.LUT R0, R0, 0x40, RZ, 0xfc, !PT ;  /* 0x0000004000002812 */ /* 0x000fe200078efcff */
[C---:B------:R-:W-:Y:S01]  /*7510*/  IMAD.IADD R18, R31.reuse, 0x1, R12 ;  /* 0x000000011f127824 */ /* 0x040fe200078e020c */
[----:B------:R-:W-:Y:S02]  /*7520*/  ISETP.GE.AND P0, PT, R12, R52, PT ;  /* 0x000000340c00720c */ /* 0x000fe40003f06270 */
[----:B------:R-:W-:-:S02]  /*7530*/  ISETP.GE.AND P2, PT, R31, R48, PT ;  /* 0x000000301f00720c */ /* 0x000fc40003f46270 */
[CC--:B------:R-:W-:Y:S02]  /*7540*/  ISETP.GE.OR P1, PT, R31.reuse, R48.reuse, P0 ;  /* 0x000000301f00720c */ /* 0x0c0fe40000726670 */
[----:B------:R-:W-:Y:S02]  /*7550*/  ISETP.LT.AND P3, PT, R31, R48, P0 ;  /* 0x000000301f00720c */ /* 0x000fe40000761270 */
[----:B------:R-:W-:-:S04]  /*7560*/  LOP3.LUT R0, R0, 0xfffffff7, RZ, 0xc0, !PT ;  /* 0xfffffff700007812 */ /* 0x000fc800078ec0ff */
[----:B------:R-:W-:Y:S01]  /*7570*/  LOP3.LUT R0, R0, 0xffff7fff, RZ, 0xc0, !PT ;  /* 0xffff7fff00007812 */ /* 0x000fe200078ec0ff */
[----:B-1----:R-:W-:-:S04]  /*7580*/  IMAD.MOV.U32 R37, RZ, RZ, R39 ;  /* 0x000000ffff257224 */ /* 0x002fc800078e0027 */
[----:B--2---:R-:W-:Y:S01]  /*7590*/  @!P1 ISETP.LT.AND P2, PT, R38, R39, PT ;  /* 0x000000272600920c */ /* 0x004fe20003f41270 */
[----:B------:R-:W-:Y:S01]  /*75a0*/  IMAD.MOV.U32 R36, RZ, RZ, R38 ;  /* 0x000000ffff247224 */ /* 0x000fe200078e0026 */
[----:B------:R-:W-:-:S11]  /*75b0*/  @!P1 ISETP.LT.AND P3, PT, R39, R38, PT ;  /* 0x000000262700920c */ /* 0x000fd60003f61270 */
[C-C-:B------:R-:W-:Y:S02]  /*75c0*/  @!P2 IMAD R3, R31.reuse, 0x4, R2.reuse ;  /* 0x000000041f03a824 */ /* 0x140fe400078e0202 */
[----:B------:R-:W-:Y:S01]  /*75d0*/  @!P3 IMAD R4, R12, 0x4, R2 ;  /* 0x000000040c04b824 */ /* 0x000fe200078e0202 */
[----:B------:R-:W-:Y:S01]  /*75e0*/  @P3 LOP3.LUT R0, R0, 0x8000, RZ, 0xfc, !PT ;  /* 0x0000800000003812 */ /* 0x000fe200078efcff */
[----:B------:R-:W-:Y:S01]  /*75f0*/  @!P3 VIADD R6, R12, 0x1 ;  /* 0x000000010c06b836 */ /* 0x000fe20000000000 */
[----:B------:R-:W1:Y:S01]  /*7600*/  @!P2 LDS R37, [R3+0x804] ;  /* 0x000804000325a984 */ /* 0x000e620000000800 */
[----:B------:R-:W-:Y:S01]  /*7610*/  @!P2 VIADD R5, R31, 0x1 ;  /* 0x000000011f05a836 */ /* 0x000fe20000000000 */
[----:B------:R-:W-:Y:S01]  /*7620*/  @P2 LOP3.LUT R0, R0, 0x8, RZ, 0xfc, !PT ;  /* 0x0000000800002812 */ /* 0x000fe200078efcff */
[----:B------:R-:W-:Y:S01]  /*7630*/  @!P3 IMAD.MOV.U32 R12, RZ, RZ, R6 ;  /* 0x000000ffff0cb224 */ /* 0x000fe200078e0006 */
[----:B------:R-:W2:Y:S01]  /*7640*/  @!P3 LDS R36, [R4+0x804] ;  /* 0x000804000424b984 */ /* 0x000ea20000000800 */
[----:B------:R-:W-:Y:S01]  /*7650*/  @!P2 IMAD.MOV.U32 R31, RZ, RZ, R5 ;  /* 0x000000ffff1fa224 */ /* 0x000fe200078e0005 */
[----:B------:R-:W-:-:S02]  /*7660*/  LOP3.LUT R0, R0, 0xffffbfff, RZ, 0xc0, !PT ;  /* 0xffffbfff00007812 */ /* 0x000fc400078ec0ff */
[----:B------:R-:W-:Y:S01]  /*7670*/  ISETP.GE.AND P1, PT, R12, R52, PT ;  /* 0x000000340c00720c */ /* 0x000fe20003f26270 */
[C---:B------:R-:W-:Y:S01]  /*7680*/  IMAD.IADD R26, R31.reuse, 0x1, R12 ;  /* 0x000000011f1a7824 */ /* 0x040fe200078e020c */
[CC--:B------:R-:W-:Y:S02]  /*7690*/  ISETP.GE.AND P2, PT, R31.reuse, R48.reuse, PT ;  /* 0x000000301f00720c */ /* 0x0c0fe40003f46270 */
[CC--:B------:R-:W-:Y:S02]  /*76a0*/  ISETP.GE.OR P0, PT, R31.reuse, R48.reuse, P1 ;  /* 0x000000301f00720c */ /* 0x0c0fe40000f06670 */
[----:B------:R-:W-:Y:S01]  /*76b0*/  ISETP.LT.AND P3, PT, R31, R48, P1 ;  /* 0x000000301f00720c */ /* 0x000fe20000f61270 */
[----:B-1----:R-:W-:-:S10]  /*76c0*/  IMAD.MOV.U32 R35, RZ, RZ, R37 ;  /* 0x000000ffff237224 */ /* 0x002fd400078e0025 */
[----:B--2---:R-:W-:Y:S01]  /*76d0*/  @!P0 ISETP.LT.AND P3, PT, R37, R36, PT ;  /* 0x000000242500820c */ /* 0x004fe20003f61270 */
[----:B------:R-:W-:Y:S01]  /*76e0*/  IMAD.MOV.U32 R34, RZ, RZ, R36 ;  /* 0x000000ffff227224 */ /* 0x000fe200078e0024 */
[----:B------:R-:W-:-:S11]  /*76f0*/  @!P0 ISETP.LT.AND P2, PT, R36, R37, PT ;  /* 0x000000252400820c */ /* 0x000fd60003f41270 */
[--C-:B------:R-:W-:Y:S01]  /*7700*/  @!P3 IMAD R6, R12, 0x4, R2.reuse ;  /* 0x000000040c06b824 */ /* 0x100fe200078e0202 */
[----:B------:R-:W-:Y:S01]  /*7710*/  @P3 LOP3.LUT R0, R0, 0x4000, RZ, 0xfc, !PT ;  /* 0x0000400000003812 */ /* 0x000fe200078efcff */
[C---:B------:R-:W-:Y:S02]  /*7720*/  @!P2 IMAD R4, R31.reuse, 0x4, R2 ;  /* 0x000000041f04a824 */ /* 0x040fe400078e0202 */
[----:B------:R-:W-:Y:S01]  /*7730*/  @!P3 VIADD R5, R12, 0x1 ;  /* 0x000000010c05b836 */ /* 0x000fe20000000000 */
[----:B------:R-:W1:Y:S01]  /*7740*/  @!P3 LDS R34, [R6+0x804] ;  /* 0x000804000622b984 */ /* 0x000e620000000800 */
[----:B------:R-:W-:Y:S01]  /*7750*/  @!P2 VIADD R3, R31, 0x1 ;  /* 0x000000011f03a836 */ /* 0x000fe20000000000 */
[----:B------:R-:W-:Y:S01]  /*7760*/  LOP3.LUT R0, R0, 0xfffffffb, RZ, 0xc0, !PT ;  /* 0xfffffffb00007812 */ /* 0x000fe200078ec0ff */
[----:B------:R-:W-:Y:S01]  /*7770*/  @!P3 IMAD.MOV.U32 R12, RZ, RZ, R5 ;  /* 0x000000ffff0cb224 */ /* 0x000fe200078e0005 */
[----:B------:R-:W2:Y:S01]  /*7780*/  @!P2 LDS R35, [R4+0x804] ;  /* 0x000804000423a984 */ /* 0x000ea20000000800 */
        /* <DEDUP_REMOVED lines=30> */
[----:B-1----:R-:W-:-:S08]  /*7970*/  IMAD.MOV.U32 R29, RZ, RZ, R33 ;  /* 0x000000ffff1d7224 */ /* 0x002fd000078e0021 */
[----:B--2---:R-:W-:Y:S01]  /*7980*/  @!P0 ISETP.LT.AND P2, PT, R32, R33, PT ;  /* 0x000000212000820c */ /* 0x004fe20003f41270 */
[----:B------:R-:W-:Y:S01]  /*7990*/  IMAD.MOV.U32 R28, RZ, RZ, R32 ;  /* 0x000000ffff1c7224 */ /* 0x000fe200078e0020 */
[----:B------:R-:W-:-:S11]  /*79a0*/  @!P0 ISETP.LT.AND P3, PT, R33, R32, PT ;  /* 0x000000202100820c */ /* 0x000fd60003f61270 */
[C-C-:B------:R-:W-:Y:S02]  /*79b0*/  @!P2 IMAD R4, R31.reuse, 0x4, R2.reuse ;  /* 0x000000041f04a824 */ /* 0x140fe400078e0202 */
[----:B------:R-:W-:Y:S01]  /*79c0*/  @!P3 IMAD R6, R12, 0x4, R2 ;  /* 0x000000040c06b824 */ /* 0x000fe200078e0202 */
[----:B------:R-:W-:Y:S01]  /*79d0*/  @P3 LOP3.LUT R0, R0, 0x1000, RZ, 0xfc, !PT ;  /* 0x0000100000003812 */ /* 0x000fe200078efcff */
[----:B------:R-:W-:Y:S01]  /*79e0*/  @!P3 VIADD R5, R12, 0x1 ;  /* 0x000000010c05b836 */ /* 0x000fe20000000000 */
[----:B------:R-:W-:Y:S01]  /*79f0*/  @!P2 LDS R29, [R4+0x804] ;  /* 0x00080400041da984 */ /* 0x000fe20000000800 */
        /* <DEDUP_REMOVED lines=10> */
[----:B------:R-:W-:-:S11]  /*7aa0*/  ISETP.LT.AND P4, PT, R31, R48, P4 ;  /* 0x000000301f00720c */ /* 0x000fd60002781270 */
[----:B-1----:R-:W-:Y:S02]  /*7ab0*/  @!P0 ISETP.LT.AND P5, PT, R28, R29, PT ;  /* 0x0000001d1c00820c */ /* 0x002fe40003fa1270 */
[----:B------:R-:W-:-:S04]  /*7ac0*/  @!P0 ISETP.LT.AND P4, PT, R29, R28, PT ;  /* 0x0000001c1d00820c */ /* 0x000fc80003f81270 */
[----:B------:R-:W-:-:S05]  /*7ad0*/  SEL R3, R29, R28, P4 ;  /* 0x0000001c1d037207 */ /* 0x000fca0002000000 */
[----:B------:R1:W-:Y:S02]  /*7ae0*/  STL [R1+0x4], R3 ;  /* 0x0000040301007387 */ /* 0x0003e40000100800 */
[C-C-:B------:R-:W-:Y:S02]  /*7af0*/  @!P5 IMAD R4, R31.reuse, 0x4, R2.reuse ;  /* 0x000000041f04d824 */ /* 0x140fe400078e0202 */
[C---:B------:R-:W-:Y:S02]  /*7b00*/  @!P4 IMAD R6, R12.reuse, 0x4, R2 ;  /* 0x000000040c06c824 */ /* 0x040fe400078e0202 */
[----:B------:R-:W-:Y:S01]  /*7b10*/  @!P4 VIADD R5, R12, 0x1 ;  /* 0x000000010c05c836 */ /* 0x000fe20000000000 */
[----:B------:R-:W2:Y:S01]  /*7b20*/  @!P5 LDS R29, [R4+0x804] ;  /* 0x00080400041dd984 */ /* 0x000ea20000000800 */
[----:B-1----:R-:W-:-:S03]  /*7b30*/  @!P5 VIADD R3, R31, 0x1 ;  /* 0x000000011f03d836 */ /* 0x002fc60000000000 */
[----:B------:R-:W1:Y:S01]  /*7b40*/  @!P4 LDS R28, [R6+0x804] ;  /* 0x00080400061cc984 */ /* 0x000e620000000800 */
[----:B------:R-:W-:Y:S02]  /*7b50*/  @!P4 IMAD.MOV.U32 R12, RZ, RZ, R5 ;  /* 0x000000ffff0cc224 */ /* 0x000fe400078e0005 */
[----:B------:R-:W-:-:S03]  /*7b60*/  @!P5 IMAD.MOV.U32 R31, RZ, RZ, R3 ;  /* 0x000000ffff1fd224 */ /* 0x000fc600078e0003 */
[----:B------:R-:W-:Y:S01]  /*7b70*/  ISETP.GE.AND P0, PT, R12, R52, PT ;  /* 0x000000340c00720c */ /* 0x000fe20003f06270 */
[----:B------:R-:W-:-:S03]  /*7b80*/  IMAD.IADD R14, R31, 0x1, R12 ;  /* 0x000000011f0e7824 */ /* 0x000fc600078e020c */
[CC--:B------:R-:W-:Y:S02]  /*7b90*/  ISETP.GE.OR P1, PT, R31.reuse, R48.reuse, P0 ;  /* 0x000000301f00720c */ /* 0x0c0fe40000726670 */
[CC--:B------:R-:W-:Y:S02]  /*7ba0*/  ISETP.LT.AND P2, PT, R31.reuse, R48.reuse, P0 ;  /* 0x000000301f00720c */ /* 0x0c0fe40000741270 */
[----:B------:R-:W-:Y:S01]  /*7bb0*/  ISETP.GE.AND P0, PT, R31, R48, PT ;  /* 0x000000301f00720c */ /* 0x000fe20003f06270 */
[----:B--2---:R-:W-:-:S08]  /*7bc0*/  IMAD.MOV.U32 R3, RZ, RZ, R29 ;  /* 0x000000ffff037224 */ /* 0x004fd000078e001d */
[----:B-1----:R-:W-:Y:S01]  /*7bd0*/  @!P1 ISETP.LT.AND P0, PT, R28, R29, PT ;  /* 0x0000001d1c00920c */ /* 0x002fe20003f01270 */
[----:B------:R-:W-:Y:S01]  /*7be0*/  IMAD.MOV.U32 R4, RZ, RZ, R28 ;  /* 0x000000ffff047224 */ /* 0x000fe200078e001c */
[----:B------:R-:W-:Y:S02]  /*7bf0*/  @!P1 ISETP.LT.AND P2, PT, R29, R28, PT ;  /* 0x0000001c1d00920c */ /* 0x000fe40003f41270 */
[----:B------:R-:W-:-:S09]  /*7c00*/  P2R R17, PR, RZ, 0x1 ;  /* 0x00000001ff117803 */ /* 0x000fd20000000000 */
[C-C-:B------:R-:W-:Y:S02]  /*7c10*/  @!P0 IMAD R6, R31.reuse, 0x4, R2.reuse ;  /* 0x000000041f068824 */ /* 0x140fe400078e0202 */
[----:B------:R-:W-:Y:S01]  /*7c20*/  @!P2 IMAD R9, R12, 0x4, R2 ;  /* 0x000000040c09a824 */ /* 0x000fe200078e0202 */
[----:B------:R-:W-:Y:S01]  /*7c30*/  @P2 LOP3.LUT R0, R0, 0x800, RZ, 0xfc, !PT ;  /* 0x0000080000002812 */ /* 0x000fe200078efcff */
[----:B------:R-:W-:Y:S01]  /*7c40*/  @!P2 VIADD R7, R12, 0x1 ;  /* 0x000000010c07a836 */ /* 0x000fe20000000000 */
[----:B------:R-:W-:Y:S01]  /*7c50*/  @!P0 LDS R3, [R6+0x804] ;  /* 0x0008040006038984 */ /* 0x000fe20000000800 */
[----:B------:R-:W-:Y:S02]  /*7c60*/  @!P0 VIADD R5, R31, 0x1 ;  /* 0x000000011f058836 */ /* 0x000fe40000000000 */
[----:B------:R-:W-:Y:S01]  /*7c70*/  @!P2 IMAD.MOV.U32 R12, RZ, RZ, R7 ;  /* 0x000000ffff0ca224 */ /* 0x000fe200078e0007 */
[----:B------:R-:W1:Y:S01]  /*7c80*/  @!P2 LDS R4, [R9+0x804] ;  /* 0x000804000904a984 */ /* 0x000e620000000800 */
        /* <DEDUP_REMOVED lines=8> */
[----:B-1----:R-:W-:Y:S02]  /*7d10*/  @!P1 ISETP.LT.AND P3, PT, R4, R3, PT ;  /* 0x000000030400920c */ /* 0x002fe40003f61270 */
[----:B------:R-:W-:-:S04]  /*7d20*/  @!P1 ISETP.LT.AND P2, PT, R3, R4, PT ;  /* 0x000000040300920c */ /* 0x000fc80003f41270 */
[----:B------:R-:W-:Y:S02]  /*7d30*/  SEL R5, R3, R4, P2 ;  /* 0x0000000403057207 */ /* 0x000fe40001000000 */
[----:B------:R-:W-:-:S03]  /*7d40*/  P2R R24, PR, RZ, 0x4 ;  /* 0x00000004ff187803 */ /* 0x000fc60000000000 */
[----:B------:R1:W-:Y:S02]  /*7d50*/  STL [R1], R5 ;  /* 0x0000000501007387 */ /* 0x0003e40000100800 */
[C-C-:B------:R-:W-:Y:S02]  /*7d60*/  @!P3 IMAD R6, R31.reuse, 0x4, R2.reuse ;  /* 0x000000041f06b824 */ /* 0x140fe400078e0202 */
[C---:B------:R-:W-:Y:S02]  /*7d70*/  @!P2 IMAD R9, R12.reuse, 0x4, R2 ;  /* 0x000000040c09a824 */ /* 0x040fe400078e0202 */
[----:B------:R-:W-:Y:S01]  /*7d80*/  @!P2 VIADD R7, R12, 0x1 ;  /* 0x000000010c07a836 */ /* 0x000fe20000000000 */
[----:B------:R-:W2:Y:S01]  /*7d90*/  @!P3 LDS R3, [R6+0x804] ;  /* 0x000804000603b984 */ /* 0x000ea20000000800 */
[----:B-1----:R-:W-:-:S03]  /*7da0*/  @!P3 VIADD R5, R31, 0x1 ;  /* 0x000000011f05b836 */ /* 0x002fc60000000000 */
[----:B------:R-:W1:Y:S01]  /*7db0*/  @!P2 LDS R4, [R9+0x804] ;  /* 0x000804000904a984 */ /* 0x000e620000000800 */
[----:B------:R-:W-:Y:S01]  /*7dc0*/  @!P2 IMAD.MOV.U32 R12, RZ, RZ, R7 ;  /* 0x000000ffff0ca224 */ /* 0x000fe200078e0007 */
[C---:B------:R-:W-:Y:S01]  /*7dd0*/  LOP3.LUT P2, RZ, R0.reuse, 0x800, RZ, 0xc0, !PT ;  /* 0x0000080000ff7812 */ /* 0x040fe2000784c0ff */
[----:B------:R-:W-:Y:S01]  /*7de0*/  @!P3 IMAD.MOV.U32 R31, RZ, RZ, R5 ;  /* 0x000000ffff1fb224 */ /* 0x000fe200078e0005 */
[----:B------:R-:W-:Y:S02]  /*7df0*/  LOP3.LUT R0, R0, 0xfffffbff, RZ, 0xc0, !PT ;  /* 0xfffffbff00007812 */ /* 0x000fe400078ec0ff */
[----:B------:R-:W-:Y:S01]  /*7e00*/  ISETP.GE.AND P1, PT, R12, R52, PT ;  /* 0x000000340c00720c */ /* 0x000fe20003f26270 */
[C---:B------:R-:W-:Y:S01]  /*7e10*/  IMAD.IADD R10, R31.reuse, 0x1, R12 ;  /* 0x000000011f0a7824 */ /* 0x040fe200078e020c */
[----:B------:R-:W-:Y:S02]  /*7e20*/  P2R R15, PR, RZ, 0x4 ;  /* 0x00000004ff0f7803 */ /* 0x000fe40000000000 */
[----:B------:R-:W-:-:S02]  /*7e30*/  ISETP.GE.OR P6, PT, R31, R48, P1 ;  /* 0x000000301f00720c */ /* 0x000fc40000fc6670 */
        /* <DEDUP_REMOVED lines=12> */
[----:B------:R-:W-:Y:S01]  /*7f00*/  @!P1 VIADD R7, R31, 0x1 ;  /* 0x000000011f079836 */ /* 0x000fe20000000000 */
[----:B------:R-:W-:Y:S01]  /*7f10*/  LOP3.LUT R0, R0, 0xfffffdff, RZ, 0xc0, !PT ;  /* 0xfffffdff00007812 */ /* 0x000fe200078ec0ff */
[----:B------:R-:W-:Y:S01]  /*7f20*/  @!P2 IMAD.MOV.U32 R12, RZ, RZ, R11 ;  /* 0x000000ffff0ca224 */ /* 0x000fe200078e000b */
[----:B------:R-:W1:Y:S01]  /*7f30*/  @!P2 LDS R6, [R13+0x804] ;  /* 0x000804000d06a984 */ /* 0x000e620000000800 */
[----:B------:R-:W-:Y:S01]  /*7f40*/  @!P1 IMAD.MOV.U32 R31, RZ, RZ, R7 ;  /* 0x000000ffff1f9224 */ /* 0x000fe200078e0007 */
[----:B------:R-:W-:-:S02]  /*7f50*/  ISETP.NE.AND P2, PT, R15, RZ, PT ;  /* 0x000000ff0f00720c */ /* 0x000fc40003f45270 */
[----:B------:R-:W-:Y:S01]  /*7f60*/  ISETP.GE.AND P4, PT, R12, R52, PT ;  /* 0x000000340c00720c */ /* 0x000fe20003f86270 */
[C---:B------:R-:W-:Y:S01]  /*7f70*/  IMAD.IADD R30, R31.reuse, 0x1, R12 ;  /* 0x000000011f1e7824 */ /* 0x040fe200078e020c */
[CC--:B------:R-:W-:Y:S02]  /*7f80*/  ISETP.GE.AND P5, PT, R31.reuse, R48.reuse, PT ;  /* 0x000000301f00720c */ /* 0x0c0fe40003fa6270 */
[CC--:B------:R-:W-:Y:S02]  /*7f90*/  ISETP.GE.OR P6, PT, R31.reuse, R48.reuse, P4 ;  /* 0x000000301f00720c */ /* 0x0c0fe400027c6670 */
[----:B------:R-:W-:-:S11]  /*7fa0*/  ISETP.LT.AND P4, PT, R31, R48, P4 ;  /* 0x000000301f00720c */ /* 0x000fd60002781270 */
[----:B-1----:R-:W-:Y:S02]  /*7fb0*/  @!P6 ISETP.LT.AND P5, PT, R6, R5, PT ;  /* 0x000000050600e20c */ /* 0x002fe40003fa1270 */
[CC--:B------:R-:W-:Y:S02]  /*7fc0*/  @!P6 ISETP.LT.AND P4, PT, R5.reuse, R6.reuse, PT ;  /* 0x000000060500e20c */ /* 0x0c0fe40003f81270 */
[----:B------:R-:W-:Y:S02]  /*7fd0*/  ISETP.GE.AND P6, PT, R8, R21, PT ;  /* 0x000000150800720c */ /* 0x000fe40003fc6270 */
[----:B------:R-:W-:Y:S02]  /*7fe0*/  SEL R60, R5, R6, P4 ;  /* 0x00000006053c7207 */ /* 0x000fe40002000000 */
[----:B------:R-:W-:-:S05]  /*7ff0*/  SEL R20, R20, RZ, !P6 ;  /* 0x000000ff14147207 */ /* 0x000fca0007000000 */
[C-C-:B------:R-:W-:Y:S02]  /*8000*/  @!P5 IMAD R8, R31.reuse, 0x4, R2.reuse ;  /* 0x000000041f08d824 */ /* 0x140fe400078e0202 */
[C---:B------:R-:W-:Y:S02]  /*8010*/  @!P4 IMAD R11, R12.reuse, 0x4, R2 ;  /* 0x000000040c0bc824 */ /* 0x040fe400078e0202 */
[----:B------:R-:W-:Y:S01]  /*8020*/  @!P4 VIADD R9, R12, 0x1 ;  /* 0x000000010c09c836 */ /* 0x000fe20000000000 */
[----:B------:R-:W1:Y:S01]  /*8030*/  @!P5 LDS R5, [R8+0x804] ;  /* 0x000804000805d984 */ /* 0x000e620000000800 */
[----:B------:R-:W-:Y:S02]  /*8040*/  @!P5 VIADD R7, R31, 0x1 ;  /* 0x000000011f07d836 */ /* 0x000fe40000000000 */
[----:B------:R-:W-:Y:S01]  /*8050*/  @!P4 IMAD.MOV.U32 R12, RZ, RZ, R9 ;  /* 0x000000ffff0cc224 */ /* 0x000fe200078e0009 */
[----:B------:R-:W2:Y:S01]  /*8060*/  @!P4 LDS R6, [R11+0x804] ;  /* 0x000804000b06c984 */ /* 0x000ea20000000800 */
[----:B------:R-:W-:Y:S01]  /*8070*/  @!P5 IMAD.MOV.U32 R31, RZ, RZ, R7 ;  /* 0x000000ffff1fd224 */ /* 0x000fe200078e0007 */
[----:B------:R-:W-:-:S02]  /*8080*/  PLOP3.LUT P4, PT, P5, P4, PT, 0x28, 0x82 ;  /* 0x000000000082781c */ /* 0x000fc40002f88570 */
[----:B------:R-:W-:Y:S02]  /*8090*/  ISETP.GE.AND P6, PT, R12, R52, PT ;  /* 0x000000340c00720c */ /* 0x000fe40003fc6270 */
[----:B------:R-:W-:Y:S02]  /*80a0*/  SEL R50, RZ, 0x200, !P4 ;  /* 0x00000200ff327807 */ /* 0x000fe40006000000 */
[CC--:B------:R-:W-:Y:S02]  /*80b0*/  ISETP.GE.OR P0, PT, R31.reuse, R48.reuse, P6 ;  /* 0x000000301f00720c */ /* 0x0c0fe40003706670 */
[CC--:B------:R-:W-:Y:S02]  /*80c0*/  ISETP.LT.AND P1, PT, R31.reuse, R48.reuse, P6 ;  /* 0x000000301f00720c */ /* 0x0c0fe40003721270 */
[----:B------:R-:W-:Y:S01]  /*80d0*/  ISETP.GE.AND P6, PT, R31, R48, PT ;  /* 0x000000301f00720c */ /* 0x000fe20003fc6270 */
[----:B-1----:R-:W-:-:S08]  /*80e0*/  IMAD.MOV.U32 R7, RZ, RZ, R5 ;  /* 0x000000ffff077224 */ /* 0x002fd000078e0005 */
[----:B--2---:R-:W-:Y:S01]  /*80f0*/  @!P0 ISETP.LT.AND P1, PT, R5, R6, PT ;  /* 0x000000060500820c */ /* 0x004fe20003f21270 */
        /* <DEDUP_REMOVED lines=8> */
[C---:B------:R-:W-:Y:S01]  /*8180*/  @!P6 IMAD R11, R31.reuse, 0x4, R2 ;  /* 0x000000041f0be824 */ /* 0x040fe200078e0202 */
[----:B------:R-:W-:Y:S01]  /*8190*/  PLOP3.LUT P2, PT, P3, P2, PT, 0x28, 0x82 ;  /* 0x000000000082781c */ /* 0x000fe20001f44570 */
[----:B------:R-:W-:Y:S01]  /*81a0*/  @!P1 VIADD R13, R12, 0x1 ;  /* 0x000000010c0d9836 */ /* 0x000fe20000000000 */
[----:B------:R-:W-:Y:S01]  /*81b0*/  @!P1 LDS R8, [R15+0x804] ;  /* 0x000804000f089984 */ /* 0x000fe20000000800 */
[----:B------:R-:W-:Y:S01]  /*81c0*/  IMAD.IADD R14, R31, 0x1, R12 ;  /* 0x000000011f0e7824 */ /* 0x000fe200078e020c */
[----:B------:R-:W-:Y:S01]  /*81d0*/  SEL R51, R51, RZ, !P0 ;  /* 0x000000ff33337207 */ /* 0x000fe20004000000 */
[----:B------:R-:W-:Y:S01]  /*81e0*/  @!P6 VIADD R9, R31, 0x1 ;  /* 0x000000011f09e836 */ /* 0x000fe20000000000 */
[----:B------:R-:W1:Y:S01]  /*81f0*/  @!P6 LDS R7, [R11+0x804] ;  /* 0x000804000b07e984 */ /* 0x000e620000000800 */
[----:B------:R-:W-:Y:S01]  /*8200*/  @!P1 IMAD.MOV.U32 R12, RZ, RZ, R13 ;  /* 0x000000ffff0c9224 */ /* 0x000fe200078e000d */
[----:B------:R-:W-:Y:S01]  /*8210*/  SEL R43, RZ, 0x80, !P2 ;  /* 0x00000080ff2b7807 */ /* 0x000fe20005000000 */
[----:B------:R-:W-:Y:S01]  /*8220*/  @!P6 IMAD.MOV.U32 R31, RZ, RZ, R9 ;  /* 0x000000ffff1fe224 */ /* 0x000fe200078e0009 */
[----:B------:R-:W-:-:S02]  /*8230*/  @P1 LOP3.LUT R0, R0, 0x200, RZ, 0xfc, !PT ;  /* 0x0000020000001812 */ /* 0x000fc400078efcff */
[----:B------:R-:W-:Y:S01]  /*8240*/  ISETP.GE.AND P0, PT, R12, R52, PT ;  /* 0x000000340c00720c */ /* 0x000fe20003f06270 */
[C---:B------:R-:W-:Y:S01]  /*8250*/  IMAD.IADD R24, R31.reuse, 0x1, R12 ;  /* 0x000000011f187824 */ /* 0x040fe200078e020c */
[CC--:B------:R-:W-:Y:S02]  /*8260*/  ISETP.GE.AND P2, PT, R31.reuse, R48.reuse, PT ;  /* 0x000000301f00720c */ /* 0x0c0fe40003f46270 */
[CC--:B------:R-:W-:Y:S02]  /*8270*/  ISETP.GE.OR P3, PT, R31.reuse, R48.reuse, P0 ;  /* 0x000000301f00720c */ /* 0x0c0fe40000766670 */
[----:B------:R-:W-:Y:S02]  /*8280*/  ISETP.LT.AND P0, PT, R31, R48, P0 ;  /* 0x000000301f00720c */ /* 0x000fe40000701270 */
[----:B------:R-:W-:-:S09]  /*8290*/  ISETP.NE.AND P1, PT, R27, RZ, PT ;  /* 0x000000ff1b00720c */ /* 0x000fd20003f25270 */
[----:B-1----:R-:W-:Y:S02]  /*82a0*/  @!P3 ISETP.LT.AND P2, PT, R8, R7, PT ;  /* 0x000000070800b20c */ /* 0x002fe40003f41270 */
[CC--:B------:R-:W-:Y:S02]  /*82b0*/  @!P3 ISETP.LT.AND P0, PT, R7.reuse, R8.reuse, PT ;  /* 0x000000080700b20c */ /* 0x0c0fe40003f01270 */
[----:B------:R-:W-:Y:S02]  /*82c0*/  ISETP.GE.AND P3, PT, R16, R21, PT ;  /* 0x000000151000720c */ /* 0x000fe40003f66270 */
[----:B------:R-:W-:Y:S02]  /*82d0*/  SEL R59, R7, R8, P0 ;  /* 0x00000008073b7207 */ /* 0x000fe40000000000 */
[----:B------:R-:W-:Y:S02]  /*82e0*/  SEL R43, R43, RZ, !P3 ;  /* 0x000000ff2b2b7207 */ /* 0x000fe40005800000 */
[----:B------:R-:W-:-:S02]  /*82f0*/  LOP3.LUT P3, RZ, R0, 0x400, RZ, 0xc0, !PT ;  /* 0x0000040000ff7812 */ /* 0x000fc4000786c0ff */
[----:B------:R-:W-:Y:S01]  /*8300*/  P2R R27, PR, RZ, 0x1 ;  /* 0x00000001ff1b7803 */ /* 0x000fe20000000000 */
[C-C-:B------:R-:W-:Y:S01]  /*8310*/  @!P2 IMAD R11, R31.reuse, 0x4, R2.reuse ;  /* 0x000000041f0ba824 */ /* 0x140fe200078e0202 */
[----:B------:R-:W-:Y:S01]  /*8320*/  PLOP3.LUT P1, PT, P1, P3, PT, 0x28, 0x82 ;  /* 0x000000000082781c */ /* 0x000fe20000f26570 */
[C---:B------:R-:W-:Y:S02]  /*8330*/  @!P0 IMAD R15, R12.reuse, 0x4, R2 ;  /* 0x000000040c0f8824 */ /* 0x040fe400078e0202 */
[----:B------:R-:W-:Y:S01]  /*8340*/  @!P0 VIADD R13, R12, 0x1 ;  /* 0x000000010c0d8836 */ /* 0x000fe20000000000 */
[----:B------:R-:W1:Y:S01]  /*8350*/  @!P2 LDS R7, [R11+0x804] ;  /* 0x000804000b07a984 */ /* 0x000e620000000800 */
[----:B------:R-:W-:Y:S01]  /*8360*/  @!P2 VIADD R9, R31, 0x1 ;  /* 0x000000011f09a836 */ /* 0x000fe20000000000 */
[----:B------:R-:W-:Y:S01]  /*8370*/  SEL R17, RZ, 0x100, !P1 ;  /* 0x00000100ff117807 */ /* 0x000fe20004800000 */
[----:B------:R-:W-:Y:S01]  /*8380*/  @!P0 IMAD.MOV.U32 R12, RZ, RZ, R13 ;  /* 0x000000ffff0c8224 */ /* 0x000fe200078e000d */
[----:B------:R-:W2:Y:S01]  /*8390*/  @!P0 LDS R8, [R15+0x804] ;  /* 0x000804000f088984 */ /* 0x000ea20000000800 */
[----:B------:R-:W-:Y:S01]  /*83a0*/  @!P2 IMAD.MOV.U32 R31, RZ, RZ, R9 ;  /* 0x000000ffff1fa224 */ /* 0x000fe200078e0009 */
[----:B------:R-:W-:-:S02]  /*83b0*/  LOP3.LUT P0, RZ, R0, 0x200, RZ, 0xc0, !PT ;  /* 0x0000020000ff7812 */ /* 0x000fc4000780c0ff */
[----:B------:R-:W-:Y:S02]  /*83c0*/  ISETP.GE.AND P1, PT, R12, R52, PT ;  /* 0x000000340c00720c */ /* 0x000fe40003f26270 */
[----:B------:R-:W-:Y:S02]  /*83d0*/  LOP3.LUT R0, R0, 0xfffffeff, RZ, 0xc0, !PT ;  /* 0xfffffeff00007812 */ /* 0x000fe400078ec0ff */
[CC--:B------:R-:W-:Y:S02]  /*83e0*/  ISETP.GE.OR P3, PT, R31.reuse, R48.reuse, P1 ;  /* 0x000000301f00720c */ /* 0x0c0fe40000f66670 */
[CC--:B------:R-:W-:Y:S02]  /*83f0*/  ISETP.LT.AND P5, PT, R31.reuse, R48.reuse, P1 ;  /* 0x000000301f00720c */ /* 0x0c0fe40000fa1270 */
[----:B------:R-:W-:Y:S02]  /*8400*/  ISETP.GE.AND P1, PT, R31, R48, PT ;  /* 0x000000301f00720c */ /* 0x000fe40003f26270 */
[----:B------:R-:W-:-:S02]  /*8410*/  PLOP3.LUT P6, PT, P6, P0, PT, 0x28, 0x82 ;  /* 0x000000000082781c */ /* 0x000fc400037c0570 */
[----:B------:R-:W-:-:S04]  /*8420*/  ISETP.NE.AND P0, PT, R27, RZ, PT ;  /* 0x000000ff1b00720c */ /* 0x000fc80003f05270 */
[----:B------:R-:W-:Y:S02]  /*8430*/  PLOP3.LUT P0, PT, P2, P0, PT, 0x28, 0x82 ;  /* 0x000000000082781c */ /* 0x000fe40001700570 */
[----:B------:R-:W-:Y:S01]  /*8440*/  ISETP.GE.AND P2, PT, R14, R21, PT ;  /* 0x000000150e00720c */ /* 0x000fe20003f46270 */
[----:B-1----:R-:W-:Y:S01]  /*8450*/  IMAD.MOV.U32 R9, RZ, RZ, R7 ;  /* 0x000000ffff097224 */ /* 0x002fe200078e0007 */
[----:B--2---:R-:W-:Y:S02]  /*8460*/  @!P3 ISETP.LT.AND P5, PT, R7, R8, PT ;  /* 0x000000080700b20c */ /* 0x004fe40003fa1270 */
[----:B------:R-:W-:Y:S02]  /*8470*/  @!P3 ISETP.LT.AND P1, PT, R8, R7, PT ;  /* 0x000000070800b20c */ /* 0x000fe40003f21270 */
[----:B------:R-:W-:Y:S01]  /*8480*/  ISETP.GE.AND P3, PT, R10, R21, PT ;  /* 0x000000150a00720c */ /* 0x000fe20003f66270 */
[----:B------:R-:W-:-:S03]  /*8490*/  IMAD.MOV.U32 R10, RZ, RZ, R8 ;  /* 0x000000ffff0a7224 */ /* 0x000fc600078e0008 */
[----:B------:R-:W-:Y:S02]  /*84a0*/  SEL R17, R17, RZ, !P3 ;  /* 0x000000ff11117207 */ /* 0x000fe40005800000 */
[----:B------:R-:W-:Y:S01]  /*84b0*/  ISETP.GE.AND P3, PT, R30, R21, PT ;  /* 0x000000151e00720c */ /* 0x000fe20003f66270 */
[C---:B------:R-:W-:Y:S02]  /*84c0*/  IMAD.IADD R30, R31.reuse, 0x1, R12 ;  /* 0x000000011f1e7824 */ /* 0x040fe400078e020c */
[--C-:B------:R-:W-:Y:S01]  /*84d0*/  @!P5 IMAD R16, R12, 0x4, R2.reuse ;  /* 0x000000040c10d824 */ /* 0x100fe200078e0202 */
[----:B------:R-:W-:Y:S01]  /*84e0*/  SEL R50, R50, RZ, !P3 ;  /* 0x000000ff32327207 */ /* 0x000fe20005800000 */
[C---:B------:R-:W-:Y:S01]  /*84f0*/  @!P1 IMAD R13, R31.reuse, 0x4, R2 ;  /* 0x000000041f0d9824 */ /* 0x040fe200078e0202 */
[----:B------:R-:W-:Y:S01]  /*8500*/  @P5 LOP3.LUT R0, R0, 0x100, RZ, 0xfc, !PT ;  /* 0x0000010000005812 */ /* 0x000fe200078efcff */
[----:B------:R-:W-:Y:S01]  /*8510*/  @!P5 VIADD R15, R12, 0x1 ;  /* 0x000000010c0fd836 */ /* 0x000fe20000000000 */
[----:B------:R1:W-:Y:S01]  /*8520*/  @!P5 LDS R10, [R16+0x804] ;  /* 0x00080400100ad984 */ /* 0x0003e20000000800 */
[----:B------:R-:W-:-:S02]  /*8530*/  @!P1 VIADD R11, R31, 0x1 ;  /* 0x000000011f0b9836 */ /* 0x000fc40000000000 */
[----:B------:R-:W-:Y:S01]  /*8540*/  @!P5 IMAD.MOV.U32 R12, RZ, RZ, R15 ;  /* 0x000000ffff0cd224 */ /* 0x000fe200078e000f */
[----:B------:R-:W2:Y:S01]  /*8550*/  @!P1 LDS R9, [R13+0x804] ;  /* 0x000804000d099984 */ /* 0x000ea20000000800 */
[----:B------:R-:W-:Y:S01]  /*8560*/  @!P1 IMAD.MOV.U32 R31, RZ, RZ, R11 ;  /* 0x000000ffff1f9224 */ /* 0x000fe200078e000b */
[----:B------:R-:W-:Y:S02]  /*8570*/  SEL R15, RZ, 0x800, !P0 ;  /* 0x00000800ff0f7807 */ /* 0x000fe40004000000 */
[----:B------:R-:W-:Y:S01]  /*8580*/  ISETP.GE.AND P4, PT, R12, R52, PT ;  /* 0x000000340c00720c */ /* 0x000fe20003f86270 */
[C---:B------:R-:W-:Y:S01]  /*8590*/  IMAD.IADD R42, R31.reuse, 0x1, R12 ;  /* 0x000000011f2a7824 */ /* 0x040fe200078e020c */
[CC--:B------:R-:W-:Y:S02]  /*85a0*/  ISETP.GE.AND P5, PT, R31.reuse, R48.reuse, PT ;  /* 0x000000301f00720c */ /* 0x0c0fe40003fa6270 */
[CC--:B------:R-:W-:Y:S02]  /*85b0*/  ISETP.GE.OR P3, PT, R31.reuse, R48.reuse, P4 ;  /* 0x000000301f00720c */ /* 0x0c0fe40002766670 */
[----:B------:R-:W-:-:S02]  /*85c0*/  ISETP.LT.AND P4, PT, R31, R48, P4 ;  /* 0x000000301f00720c */ /* 0x000fc40002781270 */
[----:B-1----:R-:W-:-:S04]  /*85d0*/  SEL R16, RZ, 0x400, !P6 ;  /* 0x00000400ff107807 */ /* 0x002fc80007000000 */
[----:B------:R-:W-:-:S05]  /*85e0*/  SEL R16, R16, RZ, !P2 ;  /* 0x000000ff10107207 */ /* 0x000fca0005000000 */
[CC--:B--2---:R-:W-:Y:S02]  /*85f0*/  @!P3 ISETP.LT.AND P4, PT, R9.reuse, R10.reuse, PT ;  /* 0x0000000a0900b20c */ /* 0x0c4fe40003f81270 */
[----:B------:R-:W-:Y:S02]  /*8600*/  @!P3 ISETP.LT.AND P5, PT, R10, R9, PT ;  /* 0x000000090a00b20c */ /* 0x000fe40003fa1270 */
[----:B------:R-:W-:Y:S02]  /*8610*/  SEL R58, R9, R10, P4 ;  /* 0x0000000a093a7207 */ /* 0x000fe40002000000 */
[C---:B------:R-:W-:Y:S02]  /*8620*/  LOP3.LUT P3, RZ, R0.reuse, 0x100, RZ, 0xc0, !PT ;  /* 0x0000010000ff7812 */ /* 0x040fe4000786c0ff */
[----:B------:R-:W-:Y:S02]  /*8630*/  LOP3.LUT R0, R0, 0xffffff7f, RZ, 0xc0, !PT ;  /* 0xffffff7f00007812 */ /* 0x000fe400078ec0ff */
[----:B------:R-:W-:-:S03]  /*8640*/  PLOP3.LUT P1, PT, P1, P3, PT, 0x28, 0x82 ;  /* 0x000000000082781c */ /* 0x000fc60000f26570 */
[C-C-:B------:R-:W-:Y:S01]  /*8650*/  @!P4 IMAD R27, R12.reuse, 0x4, R2.reuse ;  /* 0x000000040c1bc824 */ /* 0x140fe200078e0202 */
[----:B------:R-:W-:Y:S01]  /*8660*/  SEL R49, RZ, 0x1000, !P1 ;  /* 0x00001000ff317807 */ /* 0x000fe20004800000 */
[C---:B------:R-:W-:Y:S02]  /*8670*/  @!P5 IMAD R13, R31.reuse, 0x4, R2 ;  /* 0x000000041f0dd824 */ /* 0x040fe400078e0202 */
        /* <DEDUP_REMOVED lines=8> */
[----:B------:R-:W-:-:S03]  /*8700*/  IMAD.IADD R14, R31, 0x1, R12 ;  /* 0x000000011f0e7824 */ /* 0x000fc600078e020c */
[CC--:B------:R-:W-:Y:S02]  /*8710*/  ISETP.GE.OR P2, PT, R31.reuse, R48.reuse, P0 ;  /* 0x000000301f00720c */ /* 0x0c0fe40000746670 */
        /* <DEDUP_REMOVED lines=8> */
[--C-:B------:R-:W-:Y:S01]  /*87a0*/  @!P6 IMAD R45, R12, 0x4, R2.reuse ;  /* 0x000000040c2de824 */ /* 0x100fe200078e0202 */
[----:B------:R-:W-:Y:S01]  /*87b0*/  @P6 LOP3.LUT R0, R0, 0x80, RZ, 0xfc, !PT ;  /* 0x0000008000006812 */ /* 0x000fe200078efcff */
[C---:B------:R-:W-:Y:S02]  /*87c0*/  @!P0 IMAD R27, R31.reuse, 0x4, R2 ;  /* 0x000000041f1b8824 */ /* 0x040fe400078e0202 */
[----:B------:R-:W-:Y:S01]  /*87d0*/  @!P6 VIADD R44, R12, 0x1 ;  /* 0x000000010c2ce836 */ /* 0x000fe20000000000 */
[----:B------:R1:W-:Y:S01]  /*87e0*/  @!P6 LDS R24, [R45+0x804] ;  /* 0x000804002d18e984 */ /* 0x0003e20000000800 */
[----:B------:R-:W-:Y:S01]  /*87f0*/  @!P0 VIADD R13, R31, 0x1 ;  /* 0x000000011f0d8836 */ /* 0x000fe20000000000 */
[----:B------:R-:W-:Y:S01]  /*8800*/  LOP3.LUT R0, R0, 0xffffffdf, RZ, 0xc0, !PT ;  /* 0xffffffdf00007812 */ /* 0x000fe200078ec0ff */
[----:B------:R-:W-:Y:S01]  /*8810*/  @!P6 IMAD.MOV.U32 R12, RZ, RZ, R44 ;  /* 0x000000ffff0ce224 */ /* 0x000fe200078e002c */
[----:B------:R-:W2:Y:S01]  /*8820*/  @!P0 LDS R11, [R27+0x804] ;  /* 0x000804001b0b8984 */ /* 0x000ea20000000800 */
[----:B------:R-:W-:Y:S01]  /*8830*/  @!P0 IMAD.MOV.U32 R31, RZ, RZ, R13 ;  /* 0x000000ffff1f8224 */ /* 0x000fe200078e000d */
[----:B------:R-:W-:-:S02]  /*8840*/  PLOP3.LUT P0, PT, P0, P6, PT, 0x28, 0x82 ;  /* 0x000000000082781c */ /* 0x000fc4000070c570 */
[----:B------:R-:W-:Y:S02]  /*8850*/  ISETP.GE.AND P1, PT, R12, R52, PT ;  /* 0x000000340c00720c */ /* 0x000fe40003f26270 */
[CC--:B------:R-:W-:Y:S02]  /*8860*/  ISETP.GE.AND P2, PT, R31.reuse, R48.reuse, PT ;  /* 0x000000301f00720c */ /* 0x0c0fe40003f46270 */
[CC--:B------:R-:W-:Y:S02]  /*8870*/  ISETP.GE.OR P3, PT, R31.reuse, R48.reuse, P1 ;  /* 0x000000301f00720c */ /* 0x0c0fe40000f66670 */
[----:B------:R-:W-:Y:S02]  /*8880*/  ISETP.LT.AND P1, PT, R31, R48, P1 ;  /* 0x000000301f00720c */ /* 0x000fe40000f21270 */
[----:B-1----:R-:W-:-:S09]  /*8890*/  SEL R45, RZ, 0x2000, !P4 ;  /* 0x00002000ff2d7807 */ /* 0x002fd20006000000 */
[----:B--2---:R-:W-:Y:S02]  /*88a0*/  @!P3 ISETP.LT.AND P2, PT, R24, R11, PT ;  /* 0x0000000b1800b20c */ /* 0x004fe40003f41270 */
[CC--:B------:R-:W-:Y:S02]  /*88b0*/  @!P3 ISETP.LT.AND P1, PT, R11.reuse, R24.reuse, PT ;  /* 0x000000180b00b20c */ /* 0x0c0fe40003f21270 */
[-C--:B------:R-:W-:Y:S02]  /*88c0*/  ISETP.GE.AND P3, PT, R30, R21.reuse, PT ;  /* 0x000000151e00720c */ /* 0x080fe40003f66270 */
[----:B------:R-:W-:Y:S02]  /*88d0*/  SEL R57, R11, R24, P1 ;  /* 0x000000180b397207 */ /* 0x000fe40000800000 */
[----:B------:R-:W-:Y:S02]  /*88e0*/  SEL R49, R49, RZ, !P3 ;  /* 0x000000ff31317207 */ /* 0x000fe40005800000 */
[----:B------:R-:W-:Y:S01]  /*88f0*/  ISETP.GE.AND P3, PT, R42, R21, PT ;  /* 0x000000152a00720c */ /* 0x000fe20003f66270 */
[----:B------:R-:W-:-:S02]  /*8900*/  IMAD.IADD R42, R31, 0x1, R12 ;  /* 0x000000011f2a7824 */ /* 0x000fc400078e020c */
[--C-:B------:R-:W-:Y:S01]  /*8910*/  @!P2 IMAD R27, R31, 0x4, R2.reuse ;  /* 0x000000041f1ba824 */ /* 0x100fe200078e0202 */
[----:B------:R-:W-:Y:S01]  /*8920*/  SEL R45, R45, RZ, !P3 ;  /* 0x000000ff2d2d7207 */ /* 0x000fe20005800000 */
[C---:B------:R-:W-:Y:S02]  /*8930*/  @!P1 IMAD R44, R12.reuse, 0x4, R2 ;  /* 0x000000040c2c9824 */ /* 0x040fe400078e0202 */
[----:B------:R-:W-:Y:S01]  /*8940*/  @!P1 VIADD R30, R12, 0x1 ;  /* 0x000000010c1e9836 */ /* 0x000fe20000000000 */
[----:B------:R-:W1:Y:S01]  /*8950*/  @!P2 LDS R11, [R27+0x804] ;  /* 0x000804001b0ba984 */ /* 0x000e620000000800 */
[----:B------:R-:W-:Y:S02]  /*8960*/  @!P2 VIADD R13, R31, 0x1 ;  /* 0x000000011f0da836 */ /* 0x000fe40000000000 */
[----:B------:R-:W-:Y:S01]  /*8970*/  @!P1 IMAD.MOV.U32 R12, RZ, RZ, R30 ;  /* 0x000000ffff0c9224 */ /* 0x000fe200078e001e */
[----:B------:R-:W2:Y:S01]  /*8980*/  @!P1 LDS R24, [R44+0x804] ;  /* 0x000804002c189984 */ /* 0x000ea20000000800 */
[----:B------:R-:W-:Y:S01]  /*8990*/  @!P2 IMAD.MOV.U32 R31, RZ, RZ, R13 ;  /* 0x000000ffff1fa224 */ /* 0x000fe200078e000d */
[----:B------:R-:W-:-:S02]  /*89a0*/  SEL R13, RZ, 0x4000, !P0 ;  /* 0x00004000ff0d7807 */ /* 0x000fc40004000000 */
[----:B------:R-:W-:Y:S02]  /*89b0*/  ISETP.GE.AND P4, PT, R12, R52, PT ;  /* 0x000000340c00720c */ /* 0x000fe40003f86270 */
[----:B------:R-:W-:Y:S02]  /*89c0*/  ISETP.GE.AND P0, PT, R14, R21, PT ;  /* 0x000000150e00720c */ /* 0x000fe40003f06270 */
[CC--:B------:R-:W-:Y:S02]  /*89d0*/  ISETP.GE.OR P3, PT, R31.reuse, R48.reuse, P4 ;  /* 0x000000301f00720c */ /* 0x0c0fe40002766670 */
[CC--:B------:R-:W-:Y:S02]  /*89e0*/  ISETP.LT.AND P5, PT, R31.reuse, R48.reuse, P4 ;  /* 0x000000301f00720c */ /* 0x0c0fe400027a1270 */
[----:B------:R-:W-:Y:S02]  /*89f0*/  ISETP.GE.AND P4, PT, R31, R48, PT ;  /* 0x000000301f00720c */ /* 0x000fe40003f86270 */
[----:B------:R-:W-:Y:S01]  /*8a00*/  SEL R14, R13, RZ, !P0 ;  /* 0x000000ff0d0e7207 */ /* 0x000fe20004000000 */
[----:B------:R-:W-:Y:S01]  /*8a10*/  IMAD.IADD R13, R31, 0x1, R12 ;  /* 0x000000011f0d7824 */ /* 0x000fe200078e020c */
[----:B------:R-:W-:Y:S01]  /*8a20*/  PLOP3.LUT P1, PT, P2, P1, PT, 0x28, 0x82 ;  /* 0x000000000082781c */ /* 0x000fe20001722570 */
[----:B-1----:R-:W-:-:S04]  /*8a30*/  IMAD.MOV.U32 R47, RZ, RZ, R11 ;  /* 0x000000ffff2f7224 */ /* 0x002fc800078e000b */
[----:B--2---:R-:W-:Y:S01]  /*8a40*/  @!P3 ISETP.LT.AND P5, PT, R11, R24, PT ;  /* 0x000000180b00b20c */ /* 0x004fe20003fa1270 */
        /* <DEDUP_REMOVED lines=14> */
[----:B------:R-:W1:Y:S01]  /*8b30*/  @!P3 LDS R46, [R55+0x804] ;  /* 0x00080400372eb984 */ /* 0x000e620000000800 */
        /* <DEDUP_REMOVED lines=11> */
[----:B-1----:R-:W-:Y:S02]  /*8bf0*/  @!P2 ISETP.LT.AND P0, PT, R46, R47, PT ;  /* 0x0000002f2e00a20c */ /* 0x002fe40003f01270 */
[----:B------:R-:W-:-:S04]  /*8c00*/  @!P2 ISETP.LT.AND P3, PT, R47, R46, PT ;  /* 0x0000002e2f00a20c */ /* 0x000fc80003f61270 */
[----:B------:R-:W-:-:S07]  /*8c10*/  SEL R56, R47, R46, P3 ;  /* 0x0000002e2f387207 */ /* 0x000fce0001800000 */
[C---:B------:R-:W-:Y:S02]  /*8c20*/  @!P0 VIADD R54, R31.reuse, 0x1 ;  /* 0x000000011f368836 */ /* 0x040fe40000000000 */
[----:B------:R-:W-:Y:S02]  /*8c30*/  @!P0 IMAD R55, R31, 0x4, R2 ;  /* 0x000000041f378824 */ /* 0x000fe400078e0202 */
[----:B------:R-:W-:Y:S02]  /*8c40*/  @!P0 IMAD.MOV.U32 R31, RZ, RZ, R54 ;  /* 0x000000ffff1f8224 */ /* 0x000fe400078e0036 */
[----:B------:R-:W-:Y:S01]  /*8c50*/  @!P3 IMAD R54, R12, 0x4, R2 ;  /* 0x000000040c36b824 */ /* 0x000fe200078e0202 */
[----:B------:R-:W-:Y:S01]  /*8c60*/  @!P0 LDS R47, [R55+0x804] ;  /* 0x00080400372f8984 */ /* 0x000fe20000000800 */
[----:B------:R-:W-:-:S03]  /*8c70*/  PLOP3.LUT P0, PT, P0, P3, PT, 0x28, 0x82 ;  /* 0x000000000082781c */ /* 0x000fc60000706570 */
[----:B------:R1:W2:Y:S02]  /*8c80*/  @!P3 LDS R46, [R54+0x804] ;  /* 0x00080400362eb984 */ /* 0x0002a40000000800 */
[----:B-1----:R-:W-:-:S04]  /*8c90*/  @!P3 VIADD R54, R12, 0x1 ;  /* 0x000000010c36b836 */ /* 0x002fc80000000000 */
[----:B------:R-:W-:Y:S01]  /*8ca0*/  @!P3 IMAD.MOV.U32 R12, RZ, RZ, R54 ;  /* 0x000000ffff0cb224 */ /* 0x000fe200078e0036 */
[----:B------:R-:W-:Y:S01]  /*8cb0*/  BAR.SYNC.DEFER_BLOCKING 0x0 ;  /* 0x0000000000007b1d */ /* 0x000fe20000010000 */
[----:B------:R-:W-:-:S03]  /*8cc0*/  ISETP.GE.AND P3, PT, R31, R48, PT ;  /* 0x000000301f00720c */ /* 0x000fc60003f66270 */
[C---:B------:R-:W-:Y:S01]  /*8cd0*/  ISETP.GE.AND P2, PT, R12.reuse, R52, PT ;  /* 0x000000340c00720c */ /* 0x040fe20003f46270 */
[----:B------:R-:W-:-:S03]  /*8ce0*/  IMAD.IADD R12, R12, 0x1, R31 ;  /* 0x000000010c0c7824 */ /* 0x000fc600078e021f */
[CC--:B------:R-:W-:Y:S02]  /*8cf0*/  ISETP.GE.OR P1, PT, R31.reuse, R48.reuse, P2 ;  /* 0x000000301f00720c */ /* 0x0c0fe40001726670 */
[----:B------:R-:W-:-:S11]  /*8d00*/  ISETP.LT.AND P2, PT, R31, R48, P2 ;  /* 0x000000301f00720c */ /* 0x000fd60001741270 */
[CC--:B--2---:R-:W-:Y:S02]  /*8d10*/  @!P1 ISETP.LT.AND P2, PT, R47.reuse, R46.reuse, PT ;  /* 0x0000002e2f00920c */ /* 0x0c4fe40003f41270 */
[----:B------:R-:W-:Y:S02]  /*8d20*/  @!P1 ISETP.LT.AND P3, PT, R46, R47, PT ;  /* 0x0000002f2e00920c */ /* 0x000fe40003f61270 */
[----:B------:R-:W-:Y:S02]  /*8d30*/  SEL R55, R47, R46, P2 ;  /* 0x0000002e2f377207 */ /* 0x000fe40001000000 */
[----:B------:R-:W-:Y:S02]  /*8d40*/  SEL R46, RZ, 0x20000, !P0 ;  /* 0x00020000ff2e7807 */ /* 0x000fe40004000000 */
[----:B------:R-:W-:Y:S02]  /*8d50*/  ISETP.GE.AND P0, PT, R44, R21, PT ;  /* 0x000000152c00720c */ /* 0x000fe40003f06270 */
[----:B------:R-:W-:-:S02]  /*8d60*/  LOP3.LUT P1, RZ, R0, 0x20, RZ, 0xc0, !PT ;  /* 0x0000002000ff7812 */ /* 0x000fc4000782c0ff */
[----:B------:R-:W-:Y:S02]  /*8d70*/  PLOP3.LUT P3, PT, P3, P2, PT, 0x28, 0x82 ;  /* 0x000000000082781c */ /* 0x000fe40001f64570 */
[----:B------:R-:W-:Y:S02]  /*8d80*/  SEL R44, R46, RZ, !P0 ;  /* 0x000000ff2e2c7207 */ /* 0x000fe40004000000 */
[----:B------:R-:W-:Y:S02]  /*8d90*/  PLOP3.LUT P4, PT, P4, P1, PT, 0x28, 0x82 ;  /* 0x000000000082781c */ /* 0x000fe40002782570 */
[----:B------:R-:W-:Y:S02]  /*8da0*/  SEL R46, RZ, 0x40000, !P3 ;  /* 0x00040000ff2e7807 */ /* 0x000fe40005800000 */
[----:B------:R-:W-:Y:S02]  /*8db0*/  ISETP.GE.AND P0, PT, R12, R21, PT ;  /* 0x000000150c00720c */ /* 0x000fe40003f06270 */
[----:B------:R-:W-:-:S02]  /*8dc0*/  SEL R48, RZ, 0x10000, !P4 ;  /* 0x00010000ff307807 */ /* 0x000fc40006000000 */
[----:B------:R-:W-:Y:S02]  /*8dd0*/  SEL R12, R46, RZ, !P0 ;  /* 0x000000ff2e0c7207 */ /* 0x000fe40004000000 */
[C---:B------:R-:W-:Y:S02]  /*8de0*/  LOP3.LUT P4, RZ, R0.reuse, 0x40, RZ, 0xc0, !PT ;  /* 0x0000004000ff7812 */ /* 0x040fe4000788c0ff */
[----:B------:R-:W-:Y:S02]  /*8df0*/  LOP3.LUT P0, RZ, R0, 0x10000, RZ, 0xc0, !PT ;  /* 0x0001000000ff7812 */ /* 0x000fe4000780c0ff */
[----:B------:R-:W-:Y:S02]  /*8e00*/  ISETP.GE.AND P1, PT, R13, R21, PT ;  /* 0x000000150d00720c */ /* 0x000fe40003f26270 */
[----:B------:R-:W-:Y:S02]  /*8e10*/  PLOP3.LUT P0, PT, P4, P0, PT, 0x28, 0x82 ;  /* 0x000000000082781c */ /* 0x000fe40002700570 */
[----:B------:R-:W-:-:S02]  /*8e20*/  SEL R13, R48, RZ, !P1 ;  /* 0x000000ff300d7207 */ /* 0x000fc40004800000 */
[----:B------:R-:W-:Y:S02]  /*8e30*/  ISETP.LT.AND P4, PT, R19, R21, P0 ;  /* 0x000000151300720c */ /* 0x000fe40000781270 */
[C---:B------:R-:W-:Y:S02]  /*8e40*/  LOP3.LUT P0, RZ, R0.reuse, 0x8, RZ, 0xc0, !PT ;  /* 0x0000000800ff7812 */ /* 0x040fe4000780c0ff */
[----:B------:R-:W-:Y:S02]  /*8e50*/  LOP3.LUT P1, RZ, R0, 0x4, RZ, 0xc0, !PT ;  /* 0x0000000400ff7812 */ /* 0x000fe4000782c0ff */
[----:B------:R-:W-:Y:S02]  /*8e60*/  PLOP3.LUT P0, PT, P0, P5, PT, 0x28, 0x82 ;  /* 0x000000000082781c */ /* 0x000fe4000070a570 */
[----:B------:R-:W-:Y:S02]  /*8e70*/  ISETP.NE.AND P5, PT, R30, RZ, PT ;  /* 0x000000ff1e00720c */ /* 0x000fe40003fa5270 */
[----:B------:R-:W-:-:S02]  /*8e80*/  LOP3.LUT P2, RZ, R0, 0x1, RZ, 0xc0, !PT ;  /* 0x0000000100ff7812 */ /* 0x000fc4000784c0ff */
[----:B------:R-:W-:Y:S02]  /*8e90*/  LOP3.LUT P3, RZ, R0, 0x2000, RZ, 0xc0, !PT ;  /* 0x0000200000ff7812 */ /* 0x000fe4000786c0ff */
[----:B------:R-:W-:Y:S02]  /*8ea0*/  PLOP3.LUT P1, PT, P1, P5, PT, 0x28, 0x82 ;  /* 0x000000000082781c */ /* 0x000fe40000f2a570 */
[----:B------:R-:W-:Y:S02]  /*8eb0*/  PLOP3.LUT P2, PT, P2, P3, PT, 0x28, 0x82 ;  /* 0x000000000082781c */ /* 0x000fe40001746570 */
[----:B------:R-:W-:Y:S02]  /*8ec0*/  ISETP.NE.AND P5, PT, R27, RZ, PT ;  /* 0x000000ff1b00720c */ /* 0x000fe40003fa5270 */
[-C--:B------:R-:W-:Y:S02]  /*8ed0*/  ISETP.LT.AND P3, PT, R18, R21.reuse, P0 ;  /* 0x000000151200720c */ /* 0x080fe40000761270 */
[----:B------:R-:W-:-:S02]  /*8ee0*/  ISETP.LT.AND P0, PT, R26, R21, P1 ;  /* 0x000000151a00720c */ /* 0x000fc40000f01270 */
[-C--:B------:R-:W-:Y:S02]  /*8ef0*/  ISETP.LT.AND P1, PT, R23, R21.reuse, P2 ;  /* 0x000000151700720c */ /* 0x080fe40001721270 */
[----:B------:R-:W-:Y:S02]  /*8f00*/  PLOP3.LUT P2, PT, P6, P5, PT, 0x28, 0x82 ;  /* 0x000000000082781c */ /* 0x000fe4000374a570 */
[----:B------:R-:W-:Y:S02]  /*8f10*/  SEL R19, RZ, 0x1, !P4 ;  /* 0x00000001ff137807 */ /* 0x000fe40006000000 */
[----:B------:R-:W-:Y:S02]  /*8f20*/  SEL R23, RZ, 0x2, !P3 ;  /* 0x00000002ff177807 */ /* 0x000fe40005800000 */
[----:B------:R-:W-:Y:S02]  /*8f30*/  SEL R18, RZ, 0x4, !P0 ;  /* 0x00000004ff127807 */ /* 0x000fe40004000000 */
[----:B------:R-:W-:-:S02]  /*8f40*/  ISETP.LT.AND P2, PT, R22, R21, P2 ;  /* 0x000000151600720c */ /* 0x000fc40001741270 */
[----:B------:R-:W-:Y:S02]  /*8f50*/  IADD3 R19, PT, PT, R18, R23, R19 ;  /* 0x0000001712137210 */ /* 0x000fe40007ffe013 */
[----:B------:R-:W-:Y:S02]  /*8f60*/  SEL R18, RZ, 0x8, !P1 ;  /* 0x00000008ff127807 */ /* 0x000fe40004800000 */
[----:B------:R-:W-:Y:S02]  /*8f70*/  SEL R21, RZ, 0x10, !P2 ;  /* 0x00000010ff157807 */ /* 0x000fe40005000000 */
[----:B------:R-:W-:Y:S02]  /*8f80*/  LOP3.LUT R0, R0, 0xfffffffd, RZ, 0xc0, !PT ;  /* 0xfffffffd00007812 */ /* 0x000fe400078ec0ff */
[----:B------:R-:W-:Y:S02]  /*8f90*/  IADD3 R18, PT, PT, R21, R19, R18 ;  /* 0x0000001315127210 */ /* 0x000fe40007ffe012 */
[----:B------:R-:W-:-:S02]  /*8fa0*/  @P4 LOP3.LUT R0, R0, 0x2, RZ, 0xfc, !PT ;  /* 0x0000000200004812 */ /* 0x000fc400078efcff */
[----:B------:R-:W-:Y:S02]  /*8fb0*/  IADD3 R51, PT, PT, R18, R20, R51 ;  /* 0x0000001412337210 */ /* 0x000fe40007ffe033 */
[----:B------:R-:W-:Y:S02]  /*8fc0*/  LOP3.LUT R0, R0, 0xfffffffe, RZ, 0xc0, !PT ;  /* 0xfffffffe00007812 */ /* 0x000fe400078ec0ff */
[----:B------:R-:W-:Y:S02]  /*8fd0*/  IADD3 R43, PT, PT, R51, R43, R17 ;  /* 0x0000002b332b7210 */ /* 0x000fe40007ffe011 */
[----:B------:R-:W-:Y:S02]  /*8fe0*/  @P3 LOP3.LUT R0, R0, 0x1, RZ, 0xfc, !PT ;  /* 0x0000000100003812 */ /* 0x000fe400078efcff */
[----:B------:R-:W-:Y:S02]  /*8ff0*/  IADD3 R50, PT, PT, R43, R50, R16 ;  /* 0x000000322b327210 */ /* 0x000fe40007ffe010 */
[----:B0-----:R-:W-:-:S02]  /*9000*/  ISETP.NE.AND P3, PT, R61, RZ, PT ;  /* 0x000000ff3d00720c */ /* 0x001fc40003f65270 */
        /* <DEDUP_REMOVED lines=112> */
.L_x_1253:
        /* <DEDUP_REMOVED lines=120> */
.L_x_1256:
[----:B------:R-:W-:Y:S05]  /*9e90*/  NANOSLEEP 0x1c2 ;  /* 0x000001c20000795d */ /* 0x000fea0003800000 */
[----:B------:R-:W-:Y:S01]  /*9ea0*/  NOP ;  /* 0x0000000000007918 */ /* 0x000fe20000000000 */
.L_x_1257:
        /* <DEDUP_REMOVED lines=11> */
.L_x_1328:
[----:B------:R-:W-:Y:S05]  /*9f60*/  @!P3 BRA `(.L_x_1259) ;  /* 0x000000000034b947 */ /* 0x000fea0003800000 */
.L_x_1263:
[----:B------:R-:W-:Y:S05]  /*9f70*/  YIELD ;  /* 0x0000000000007946 */ /* 0x000fea0003800000 */
[----:B------:R-:W-:Y:S05]  /*9f80*/  @P4 BRA `(.L_x_1260) ;  /* 0x0000000000084947 */ /* 0x000fea0003800000 */
[----:B------:R1:W-:Y:S06]  /*9f90*/  MEMBAR.SC.CTA ;  /* 0x0000000000007992 */ /* 0x0003ec0000000000 */
[----:B-1----:R-:W-:Y:S05]  /*9fa0*/  BRA `(.L_x_1261) ;  /* 0x0000000000087947 */ /* 0x002fea0003800000 */
.L_x_1260:
[----:B------:R-:W-:Y:S05]  /*9fb0*/  NANOSLEEP 0x15e ;  /* 0x0000015e0000795d */ /* 0x000fea0003800000 */
[----:B------:R-:W-:Y:S01]  /*9fc0*/  NOP ;  /* 0x0000000000007918 */ /* 0x000fe20000000000 */
.L_x_1261:
[----:B------:R-:W2:Y:S01]  /*9fd0*/  LD.E.128.STRONG.GPU R12, desc[UR6][R18.64+0x200] ;  /* 0x00020006120c7980 */ /* 0x000ea2000c10fd00 */
[----:B------:R-:W-:Y:S01]  /*9fe0*/  UMOV UR4, 0xffffffff ;  /* 0xffffffff00047882 */ /* 0x000fe20000000000 */
[----:B--2---:R-:W-:-:S04]  /*9ff0*/  ISETP.NE.U32.AND P3, PT, R12, 0x63, PT ;  /* 0x000000630c00780c */ /* 0x004fc80003f65070 */
[----:B------:R-:W-:Y:S01]  /*a000*/  ISETP.NE.AND.EX P3, PT, R13, RZ, PT, P3 ;  /* 0x000000ff0d00720c */ /* 0x000fe20003f65330 */
[----:B------:R-:W-:-:S12]  /*a010*/  BRA.DIV UR4, `(.L_x_1262) ;  /* 0x0000002a04947947 */ /* 0x000fd8000b800000 */
[----:B------:R-:W-:-:S13]  /*a020*/  VOTE.ANY P3, !P3 ;  /* 0x0000000000ff7806 */ /* 0x000fda0005860100 */
.L_x_1331:
[----:B------:R-:W-:Y:S05]  /*a030*/  @P3 BRA `(.L_x_1263) ;  /* 0xfffffffc00cc3947 */ /* 0x000fea000383ffff */
.L_x_1259:
[----:B------:R-:W-:Y:S01]  /*a040*/  UMOV UR4, 0xffffffff ;  /* 0xffffffff00047882 */ /* 0x000fe20000000000 */
[----:B------:R-:W-:-:S04]  /*a050*/  ISETP.NE.U32.AND P3, PT, R12, 0x65, PT ;  /* 0x000000650c00780c */ /* 0x000fc80003f65070 */
[----:B------:R-:W-:Y:S01]  /*a060*/  ISETP.NE.AND.EX P3, PT, R13, RZ, PT, P3 ;  /* 0x000000ff0d00720c */ /* 0x000fe20003f65330 */
[----:B------:R-:W-:-:S12]  /*a070*/  BRA.DIV UR4, `(.L_x_1264) ;  /* 0x0000002a049c7947 */ /* 0x000fd8000b800000 */
[----:B------:R-:W1:Y:S01]  /*a080*/  S2R R47, SR_GEMASK ;  /* 0x00000000002f7919 */ /* 0x000e620000003c00 */
[----:B------:R-:W-:Y:S02]  /*a090*/  VOTE.ANY R16, PT, !P3 ;  /* 0x0000000000107806 */ /* 0x000fe400058e0100 */
[----:B------:R-:W-:Y:S01]  /*a0a0*/  ISETP.NE.U32.AND P6, PT, R12, 0x65, PT ;  /* 0x000000650c00780c */ /* 0x000fe20003fc5070 */
[----:B------:R-:W2:Y:S01]  /*a0b0*/  S2R R54, SR_CTAID.X ;  /* 0x0000000000367919 */ /* 0x000ea20000002500 */
        /* <DEDUP_REMOVED lines=9> */
[----:B------:R-:W3:Y:S01]  /*a150*/  SHFL.DOWN PT, R18, R15, 0x1, R19 ;  /* 0x082000000f127989 */ /* 0x000ee200000e0013 */
[----:B-1----:R-:W-:Y:S01]  /*a160*/  SEL R23, R2, RZ, !P3 ;  /* 0x000000ff02177207 */ /* 0x002fe20005800000 */
[----:B------:R-:W-:Y:S01]  /*a170*/  VIADD R2, R30, 0x2 ;  /* 0x000000021e027836 */ /* 0x000fe20000000000 */
[----:B---3--:R-:W-:Y:S02]  /*a180*/  SEL R31, R18, RZ, !P3 ;  /* 0x000000ff121f7207 */ /* 0x008fe40005800000 */
[----:B------:R-:W-:-:S05]  /*a190*/  IADD3 R48, P3, PT, R14, R23, RZ ;  /* 0x000000170e307210 */ /* 0x000fca0007f7e0ff */
[----:B------:R-:W-:Y:S01]  /*a1a0*/  IMAD.X R46, R15, 0x1, R31, P3 ;  /* 0x000000010f2e7824 */ /* 0x000fe200018e061f */
[----:B------:R-:W1:Y:S01]  /*a1b0*/  SHFL.DOWN PT, R18, R48, 0x2, R19 ;  /* 0x0840000030127989 */ /* 0x000e6200000e0013 */
[----:B------:R-:W-:-:S03]  /*a1c0*/  ISETP.GT.AND P3, PT, R2, R19, PT ;  /* 0x000000130200720c */ /* 0x000fc60003f64270 */
[----:B------:R-:W3:Y:S01]  /*a1d0*/  SHFL.DOWN PT, R23, R46, 0x2, R19 ;  /* 0x084000002e177989 */ /* 0x000ee200000e0013 */
[----:B-1----:R-:W-:Y:S02]  /*a1e0*/  SEL R17, R18, RZ, !P3 ;  /* 0x000000ff12117207 */ /* 0x002fe40005800000 */
[----:B---3--:R-:W-:Y:S02]  /*a1f0*/  SEL R23, R23, RZ, !P3 ;  /* 0x000000ff17177207 */ /* 0x008fe40005800000 */
[----:B------:R-:W-:-:S05]  /*a200*/  IADD3 R2, P3, PT, R17, R48, RZ ;  /* 0x0000003011027210 */ /* 0x000fca0007f7e0ff */
[----:B------:R-:W-:Y:S01]  /*a210*/  IMAD.X R14, R23, 0x1, R46, P3 ;  /* 0x00000001170e7824 */ /* 0x000fe200018e062e */
[----:B------:R-:W1:Y:S01]  /*a220*/  SHFL.DOWN PT, R18, R2, 0x4, R19 ;  /* 0x0880000002127989 */ /* 0x000e6200000e0013 */
[----:B------:R-:W-:Y:S01]  /*a230*/  ISETP.GT.AND P3, PT, R16, R19, PT ;  /* 0x000000131000720c */ /* 0x000fe20003f64270 */
[----:B------:R-:W-:Y:S02]  /*a240*/  VIADD R16, R30, 0x8 ;  /* 0x000000081e107836 */ /* 0x000fe40000000000 */
        /* <DEDUP_REMOVED lines=11> */
[----:B------:R-:W-:Y:S01]  /*a300*/  IADD3 R2, P3, PT, R17, R48, RZ ;  /* 0x0000003011027210 */ /* 0x000fe20007f7e0ff */
[----:B--2---:R-:W-:-:S04]  /*a310*/  IMAD.IADD R48, R12, 0x1, R54 ;  /* 0x000000010c307824 */ /* 0x004fc800078e0236 */
        /* <DEDUP_REMOVED lines=12> */
.L_x_1345:
[----:B------:R-:W-:Y:S05]  /*a3e0*/  @!P3 BRA `(.L_x_1265) ;  /* 0x000000040038b947 */ /* 0x000fea0003800000 */
.L_x_1273:
        /* <DEDUP_REMOVED lines=10> */
.L_x_1348:
[----:B------:R-:W-:Y:S05]  /*a490*/  @!P3 BRA `(.L_x_1267) ;  /* 0x000000000038b947 */ /* 0x000fea0003800000 */
[----:B------:R-:W-:-:S13]  /*a4a0*/  ISETP.GT.U32.AND P4, PT, R25, 0x1f3, PT ;  /* 0x000001f31900780c */ /* 0x000fda0003f84070 */
.L_x_1271:
[----:B------:R-:W-:Y:S05]  /*a4b0*/  YIELD ;  /* 0x0000000000007946 */ /* 0x000fea0003800000 */
[----:B------:R-:W-:Y:S05]  /*a4c0*/  @P4 BRA `(.L_x_1268) ;  /* 0x0000000000084947 */ /* 0x000fea0003800000 */
[----:B------:R1:W-:Y:S06]  /*a4d0*/  MEMBAR.SC.CTA ;  /* 0x0000000000007992 */ /* 0x0003ec0000000000 */
[----:B-1----:R-:W-:Y:S05]  /*a4e0*/  BRA `(.L_x_1269) ;  /* 0x0000000000087947 */ /* 0x002fea0003800000 */
.L_x_1268:
[----:B------:R-:W-:Y:S05]  /*a4f0*/  NANOSLEEP 0x15e ;  /* 0x0000015e0000795d */ /* 0x000fea0003800000 */
[----:B------:R-:W-:Y:S01]  /*a500*/  NOP ;  /* 0x0000000000007918 */ /* 0x000fe20000000000 */
.L_x_1269:
[----:B------:R-:W2:Y:S01]  /*a510*/  LD.E.128.STRONG.GPU R12, desc[UR6][R18.64+-0x200] ;  /* 0xfffe0006120c7980 */ /* 0x000ea2000c10fd00 */
[----:B------:R-:W-:Y:S01]  /*a520*/  UMOV UR4, 0xffffffff ;  /* 0xffffffff00047882 */ /* 0x000fe20000000000 */
[----:B--2---:R-:W-:-:S04]  /*a530*/  ISETP.NE.U32.AND P3, PT, R12, 0x63, PT ;  /* 0x000000630c00780c */ /* 0x004fc80003f65070 */
[----:B------:R-:W-:Y:S01]  /*a540*/  ISETP.NE.AND.EX P3, PT, R13, RZ, PT, P3 ;  /* 0x000000ff0d00720c */ /* 0x000fe20003f65330 */
[----:B------:R-:W-:-:S12]  /*a550*/  BRA.DIV UR4, `(.L_x_1270) ;  /* 0x0000002e042c7947 */ /* 0x000fd8000b800000 */
[----:B------:R-:W-:-:S13]  /*a560*/  VOTE.ANY P3, !P3 ;  /* 0x0000000000ff7806 */ /* 0x000fda0005860100 */
.L_x_1351:
[----:B------:R-:W-:Y:S05]  /*a570*/  @P3 BRA `(.L_x_1271) ;  /* 0xfffffffc00cc3947 */ /* 0x000fea000383ffff */
.L_x_1267:
        /* <DEDUP_REMOVED lines=23> */
[----:B------:R-:W-:-:S05]  /*a6f0*/  IADD3 R14, P3, PT, R17, R14, RZ ;  /* 0x0000000e110e7210 */ /* 0x000fca0007f7e0ff */
[----:B------:R-:W-:Y:S01]  /*a700*/  IMAD.X R15, R16, 0x1, R15, P3 ;  /* 0x00000001100f7824 */ /* 0x000fe200018e060f */
[----:B------:R-:W1:Y:S01]  /*a710*/  SHFL.DOWN PT, R18, R14, 0x4, R61 ;  /* 0x088000000e127989 */ /* 0x000e6200000e003d */
[----:B------:R-:W-:-:S03]  /*a720*/  VIADD R16, R30, 0x4 ;  /* 0x000000041e107836 */ /* 0x000fc60000000000 */
[----:B------:R-:W2:Y:S02]  /*a730*/  SHFL.DOWN PT, R19, R15, 0x4, R61 ;  /* 0x088000000f137989 */ /* 0x000ea400000e003d */
[----:B------:R-:W-:-:S04]  /*a740*/  ISETP.GT.AND P3, PT, R16, R61, PT ;  /* 0x0000003d1000720c */ /* 0x000fc80003f64270 */
        /* <DEDUP_REMOVED lines=18> */
[----:B------:R-:W-:-:S04]  /*a870*/  IADD3 R2, P3, P4, R19, R14, R2 ;  /* 0x0000000e13027210 */ /* 0x000fc80007c7e002 */
[----:B------:R-:W-:Y:S02]  /*a880*/  IADD3.X R23, PT, PT, R18, R15, R23, P3, P4 ;  /* 0x0000000f12177210 */ /* 0x000fe40001fe8417 */
[----:B------:R-:W-:-:S04]  /*a890*/  ISETP.NE.U32.AND P4, PT, R12, 0x65, PT ;  /* 0x000000650c00780c */ /* 0x000fc80003f85070 */
[----:B------:R-:W-:-:S13]  /*a8a0*/  ISETP.NE.AND.EX P4, PT, R13, RZ, PT, P4 ;  /* 0x000000ff0d00720c */ /* 0x000fda0003f85340 */
[----:B------:R-:W-:-:S13]  /*a8b0*/  VOTE.ALL P3, P4 ;  /* 0x0000000000ff7806 */ /* 0x000fda0002060000 */
.L_x_1365:
[----:B------:R-:W-:Y:S05]  /*a8c0*/  @P3 BRA `(.L_x_1273) ;  /* 0xfffffff800c83947 */ /* 0x000fea000383ffff */
.L_x_1265:
        /* <DEDUP_REMOVED lines=15> */
.L_x_1275:
[----:B------:R-:W-:Y:S05]  /*a9c0*/  BSYNC.RECONVERGENT B0 ;  /* 0x0000000000007941 */ /* 0x000fea0003800200 */
.L_x_1274:
[----:B------:R-:W-:Y:S01]  /*a9d0*/  ISETP.NE.AND P3, PT, R30, RZ, PT ;  /* 0x000000ff1e00720c */ /* 0x000fe20003f65270 */
[----:B------:R-:W-:-:S12]  /*a9e0*/  IMAD.MOV.U32 R19, RZ, RZ, R22 ;  /* 0x000000ffff137224 */ /* 0x000fd800078e0016 */
[----:B--2---:R-:W1:Y:S01]  /*a9f0*/  @!P3 S2R R13, SR_CgaCtaId ;  /* 0x00000000000db919 */ /* 0x004e620000008800 */
[----:B------:R-:W-:Y:S01]  /*aa00*/  @!P3 MOV R2, 0x400 ;  /* 0x000004000002b802 */ /* 0x000fe20000000f00 */
[----:B------:R-:W-:-:S03]  /*aa10*/  @!P3 IMAD.MOV.U32 R19, RZ, RZ, R16 ;  /* 0x000000ffff13b224 */ /* 0x000fc600078e0010 */
[----:B-1----:R-:W-:-:S05]  /*aa20*/  @!P3 LEA R13, R13, R2, 0x18 ;  /* 0x000000020d0db211 */ /* 0x002fca00078ec0ff */
[----:B------:R1:W-:Y:S02]  /*aa30*/  @!P3 STS.64 [R13+0x90], R16 ;  /* 0x000090100d00b388 */ /* 0x0003e40000000a00 */
.L_x_1255:
[----:B------:R-:W-:Y:S05]  /*aa40*/  WARPSYNC.ALL ;  /* 0x0000000000007948 */ /* 0x000fea0003800000 */
[----:B------:R-:W-:Y:S01]  /*aa50*/  ISETP.NE.AND P3, PT, R53, RZ, PT ;  /* 0x000000ff3500720c */ /* 0x000fe20003f65270 */
[----:B------:R-:W2:Y:S08]  /*aa60*/  S2UR UR5, SR_CgaCtaId ;  /* 0x00000000000579c3 */ /* 0x000eb00000008800 */
[----:B------:R-:W-:Y:S06]  /*aa70*/  BAR.SYNC.DEFER_BLOCKING 0x0 ;  /* 0x0000000000007b1d */ /* 0x000fec0000010000 */
[----:B------:R-:W-:-:S02]  /*aa80*/  UMOV UR4, 0x400 ;  /* 0x0000040000047882 */ /* 0x000fc40000000000 */
[----:B--2---:R-:W-:-:S09]  /*aa90*/  ULEA UR4, UR5, UR4, 0x18 ;  /* 0x0000000405047291 */ /* 0x004fd2000f8ec0ff */
[----:B------:R-:W2:Y:S02]  /*aaa0*/  @P3 LDS R2, [UR4+0x90] ;  /* 0x00009004ff023984 */ /* 0x000ea40008000800 */
[----:B--2---:R-:W-:Y:S02]  /*aab0*/  @P3 IMAD.IADD R19, R2, 0x1, R19 ;  /* 0x0000000102133824 */ /* 0x004fe400078e0213 */
[----:B------:R-:W-:-:S05]  /*aac0*/  IMAD.U32 R2, RZ, RZ, UR4 ;  /* 0x00000004ff027e24 */ /* 0x000fca000f8e00ff */
[----:B-1----:R1:W2:Y:S04]  /*aad0*/  LDS.64 R12, [R2+0xa8] ;  /* 0x0000a800020c7984 */ /* 0x0022a80000000a00 */
[----:B------:R1:W3:Y:S02]  /*aae0*/  LDS.64 R14, [R2+0xb8] ;  /* 0x0000b800020e7984 */ /* 0x0002e40000000a00 */
.L_x_1254:
[----:B------:R-:W4:Y:S04]  /*aaf0*/  LDL.LU R46, [R1+0x4] ;  /* 0x00000400012e7983 */ /* 0x000f280000300800 */
[----:B------:R-:W5:Y:S01]  /*ab00*/  LDL.LU R30, [R1] ;  /* 0x00000000011e7983 */ /* 0x000f620000300800 */
[C---:B------:R-:W-:Y:S01]  /*ab10*/  LOP3.LUT P3, RZ, R0.reuse, 0x2, RZ, 0xc0, !PT ;  /* 0x0000000200ff7812 */ /* 0x040fe2000786c0ff */
[----:B------:R-:W-:Y:S01]  /*ab20*/  BSSY.RECONVERGENT B0, `(.L_x_1276) ;  /* 0x00000f7000007945 */ /* 0x000fe20003800200 */
[----:B------:R-:W-:Y:S01]  /*ab30*/  P2R R16, PR, RZ, 0x1 ;  /* 0x00000001ff107803 */ /* 0x000fe20000000000 */
[----:B------:R-:W-:Y:S01]  /*ab40*/  BAR.SYNC.DEFER_BLOCKING 0x0 ;  /* 0x0000000000007b1d */ /* 0x000fe20000010000 */
[C---:B------:R-:W-:Y:S02]  /*ab50*/  LOP3.LUT P0, RZ, R0.reuse, 0x10000, RZ, 0xc0, !PT ;  /* 0x0001000000ff7812 */ /* 0x040fe4000780c0ff */
[----:B------:R-:W-:-:S02]  /*ab60*/  LOP3.LUT P4, RZ, R0, 0x1, RZ, 0xc0, !PT ;  /* 0x0000000100ff7812 */ /* 0x000fc4000788c0ff */
[----:B------:R-:W-:Y:S02]  /*ab70*/  P2R R17, PR, RZ, 0x2 ;  /* 0x00000002ff117803 */ /* 0x000fe40000000000 */
[----:B------:R-:W-:Y:S02]  /*ab80*/  P2R R22, PR, RZ, 0x4 ;  /* 0x00000004ff167803 */ /* 0x000fe40000000000 */
[----:B------:R-:W-:Y:S02]  /*ab90*/  LOP3.LUT P1, RZ, R0, 0x8000, RZ, 0xc0, !PT ;  /* 0x0000800000ff7812 */ /* 0x000fe4000782c0ff */
[----:B------:R-:W-:Y:S02]  /*aba0*/  @P3 SEL R21, R40, R41, P0 ;  /* 0x0000002928153207 */ /* 0x000fe40000000000 */
[----:B------:R-:W-:Y:S02]  /*abb0*/  ISETP.NE.AND P0, PT, R16, RZ, PT ;  /* 0x000000ff1000720c */ /* 0x000fe40003f05270 */
[----:B------:R-:W-:-:S02]  /*abc0*/  LOP3.LUT P2, RZ, R0, 0x4000, RZ, 0xc0, !PT ;  /* 0x0000400000ff7812 */ /* 0x000fc4000784c0ff */
[----:B------:R-:W-:Y:S02]  /*abd0*/  @P4 SEL R18, R39, R38, P1 ;  /* 0x0000002627124207 */ /* 0x000fe40000800000 */
[----:B------:R-:W-:Y:S01]  /*abe0*/  ISETP.NE.AND P1, PT, R17, RZ, PT ;  /* 0x000000ff1100720c */ /* 0x000fe20003f25270 */
[----:B--2---:R-:W-:Y:S01]  /*abf0*/  IMAD.IADD R17, R19, 0x1, -R12 ;  /* 0x0000000113117824 */ /* 0x004fe200078e0a0c */
[C---:B------:R-:W-:Y:S02]  /*ac00*/  LOP3.LUT P6, RZ, R0.reuse, 0x2000, RZ, 0xc0, !PT ;  /* 0x0000200000ff7812 */ /* 0x040fe400078cc0ff */
[----:B------:R-:W-:Y:S02]  /*ac10*/  LOP3.LUT P5, RZ, R0, 0x1000, RZ, 0xc0, !PT ;  /* 0x0000100000ff7812 */ /* 0x000fe400078ac0ff */
[----:B------:R-:W-:Y:S02]  /*ac20*/  P2R R16, PR, RZ, 0x8 ;  /* 0x00000008ff107803 */ /* 0x000fe40000000000 */
[----:B------:R-:W-:-:S02]  /*ac30*/  @P0 SEL R20, R37, R36, P2 ;  /* 0x0000002425140207 */ /* 0x000fc40001000000 */
[----:B------:R-:W-:Y:S02]  /*ac40*/  ISETP.NE.AND P2, PT, R22, RZ, PT ;  /* 0x000000ff1600720c */ /* 0x000fe40003f45270 */
[----:B------:R-:W-:Y:S02]  /*ac50*/  LOP3.LUT P3, RZ, R0, 0x800, RZ, 0xc0, !PT ;  /* 0x0000080000ff7812 */ /* 0x000fe4000786c0ff */
[----:B------:R-:W-:-:S09]  /*ac60*/  @P1 SEL R22, R35, R34, P6 ;  /* 0x0000002223161207 */ /* 0x000fd20003000000 */
[----:B------:R-:W-:Y:S02]  /*ac70*/  @P2 SEL R23, R33, R32, P5 ;  /* 0x0000002021172207 */ /* 0x000fe40002800000 */
[----:B------:R-:W-:-:S13]  /*ac80*/  R2P PR, R51, 0x60 ;  /* 0x0000006033007804 */ /* 0x000fda0000000000 */
[----:B------:R-:W-:Y:S02]  /*ac90*/  @P6 SEL R25, R29, R28, P3 ;  /* 0x0000001c1d196207 */ /* 0x000fe40001800000 */
[----:B------:R-:W-:-:S13]  /*aca0*/  ISETP.NE.AND P3, PT, R16, RZ, PT ;  /* 0x000000ff1000720c */ /* 0x000fda0003f65270 */
[C---:B------:R-:W-:Y:S02]  /*acb0*/  @P3 VIADD R19, R17.reuse, 0x1 ;  /* 0x0000000111133836 */ /* 0x040fe40000000000 */
[----:B------:R-:W-:Y:S02]  /*acc0*/  @P3 IMAD R16, R17, 0x4, R2 ;  /* 0x0000000411103824 */ /* 0x000fe400078e0202 */
[----:B------:R-:W-:-:S03]  /*acd0*/  @P3 IMAD.MOV.U32 R17, RZ, RZ, R19 ;  /* 0x000000ffff113224 */ /* 0x000fc600078e0013 */
[----:B------:R2:W-:Y:S01]  /*ace0*/  @P3 STS [R16+0x800], R21 ;  /* 0x0008001510003388 */ /* 0x0005e20000000800 */
[C---:B------:R-:W-:Y:S01]  /*acf0*/  @P4 VIADD R19, R17.reuse, 0x1 ;  /* 0x0000000111134836 */ /* 0x040fe20000000000 */
[----:B------:R-:W-:Y:S01]  /*ad00*/  LOP3.LUT P3, RZ, R0, 0x400, RZ, 0xc0, !PT ;  /* 0x0000040000ff7812 */ /* 0x000fe2000786c0ff */
[----:B------:R-:W-:Y:S02]  /*ad10*/  @P4 IMAD R27, R17, 0x4, R2 ;  /* 0x00000004111b4824 */ /* 0x000fe400078e0202 */
[----:B------:R-:W-:-:S03]  /*ad20*/  @P4 IMAD.MOV.U32 R17, RZ, RZ, R19 ;  /* 0x000000ffff114224 */ /* 0x000fc600078e0013 */
[----:B------:R0:W-:Y:S01]  /*ad30*/  @P4 STS [R27+0x800], R18 ;  /* 0x000800121b004388 */ /* 0x0001e20000000800 */
        /* <DEDUP_REMOVED lines=9> */
[----:B--2---:R-:W-:Y:S01]  /*add0*/  @P2 VIADD R16, R17, 0x1 ;  /* 0x0000000111102836 */ /* 0x004fe20000000000 */
[----:B------:R-:W-:Y:S01]  /*ade0*/  LOP3.LUT P1, RZ, R43, 0x80, RZ, 0xc0, !PT ;  /* 0x000000802bff7812 */ /* 0x000fe2000782c0ff */
[----:B------:R-:W-:Y:S02]  /*adf0*/  @P2 IMAD R26, R17, 0x4, R2 ;  /* 0x00000004111a2824 */ /* 0x000fe400078e0202 */
[----:B------:R-:W-:Y:S02]  /*ae00*/  @P2 IMAD.MOV.U32 R17, RZ, RZ, R16 ;  /* 0x000000ffff112224 */ /* 0x000fe400078e0010 */
[----:B------:R-:W-:Y:S01]  /*ae10*/  @P0 SEL R3, R3, R4, P3 ;  /* 0x0000000403030207 */ /* 0x000fe20001800000 */
[----:B------:R-:W-:Y:S01]  /*ae20*/  @P2 STS [R26+0x800], R23 ;  /* 0x000800171a002388 */ /* 0x000fe20000000800 */
[C---:B------:R-:W-:Y:S02]  /*ae30*/  @P5 VIADD R16, R17.reuse, 0x1 ;  /* 0x0000000111105836 */ /* 0x040fe40000000000 */
[----:B0-----:R-:W-:-:S02]  /*ae40*/  @P5 IMAD R18, R17, 0x4, R2 ;  /* 0x0000000411125824 */ /* 0x001fc400078e0202 */
[----:B------:R-:W-:-:S04]  /*ae50*/  @P5 IMAD.MOV.U32 R17, RZ, RZ, R16 ;  /* 0x000000ffff115224 */ /* 0x000fc800078e0010 */
[C---:B------:R-:W-:Y:S02]  /*ae60*/  @P6 VIADD R16, R17.reuse, 0x1 ;  /* 0x0000000111106836 */ /* 0x040fe40000000000 */
[----:B-1----:R-:W-:Y:S02]  /*ae70*/  @P6 IMAD R20, R17, 0x4, R2 ;  /* 0x0000000411146824 */ /* 0x002fe400078e0202 */
[----:B------:R-:W-:-:S04]  /*ae80*/  @P6 IMAD.MOV.U32 R17, RZ, RZ, R16 ;  /* 0x000000ffff116224 */ /* 0x000fc800078e0010 */
[C---:B------:R-:W-:Y:S02]  /*ae90*/  @P1 IMAD R19, R17.reuse, 0x4, R2 ;  /* 0x0000000411131824 */ /* 0x040fe400078e0202 */
[----:B------:R-:W-:-:S04]  /*aea0*/  @P1 VIADD R16, R17, 0x1 ;  /* 0x0000000111101836 */ /* 0x000fc80000000000 */
[----:B------:R-:W-:-:S04]  /*aeb0*/  @P1 IMAD.MOV.U32 R17, RZ, RZ, R16 ;  /* 0x000000ffff111224 */ /* 0x000fc800078e0010 */
[C---:B------:R-:W-:Y:S02]  /*aec0*/  @P0 VIADD R4, R17.reuse, 0x1 ;  /* 0x0000000111040836 */ /* 0x040fe40000000000 */
[----:B------:R-:W-:Y:S02]  /*aed0*/  @P0 IMAD R16, R17, 0x4, R2 ;  /* 0x0000000411100824 */ /* 0x000fe400078e0202 */
[----:B------:R-:W-:Y:S01]  /*aee0*/  @P0 IMAD.MOV.U32 R17, RZ, RZ, R4 ;  /* 0x000000ffff110224 */ /* 0x000fe200078e0004 */
[----:B----4-:R0:W-:Y:S01]  /*aef0*/  @P5 STS [R18+0x800], R46 ;  /* 0x0008002e12005388 */ /* 0x0101e20000000800 */
[----:B------:R-:W-:-:S03]  /*af00*/  LOP3.LUT P5, RZ, R0, 0x200, RZ, 0xc0, !PT ;  /* 0x0000020000ff7812 */ /* 0x000fc600078ac0ff */
[----:B------:R-:W-:Y:S04]  /*af10*/  @P6 STS [R20+0x800], R25 ;  /* 0x0008001914006388 */ /* 0x000fe80000000800 */
[----:B-----5:R-:W-:Y:S01]  /*af20*/  @P1 STS [R19+0x800], R30 ;  /* 0x0008001e13001388 */ /* 0x020fe20000000800 */
[----:B------:R-:W-:-:S03]  /*af30*/  R2P PR, R50.B1, 0x6 ;  /* 0x0000000632007804 */ /* 0x000fc60000001000 */
[----:B------:R1:W-:Y:S02]  /*af40*/  @P0 STS [R16+0x800], R3 ;  /* 0x0008000310000388 */ /* 0x0003e40000000800 */
[----:B------:R-:W-:-:S08]  /*af50*/  R2P PR, R49.B1, 0x18 ;  /* 0x0000001831007804 */ /* 0x000fd00000001000 */
[C---:B------:R-:W-:Y:S02]  /*af60*/  @P1 VIADD R4, R17.reuse, 0x1 ;  /* 0x0000000111041836 */ /* 0x040fe40000000000 */
[----:B------:R-:W-:Y:S02]  /*af70*/  @P1 IMAD R21, R17, 0x4, R2 ;  /* 0x0000000411151824 */ /* 0x000fe400078e0202 */
[----:B------:R-:W-:Y:S01]  /*af80*/  @P1 IMAD.MOV.U32 R17, RZ, RZ, R4 ;  /* 0x000000ffff111224 */ /* 0x000fe200078e0004 */
[----:B------:R-:W-:Y:S02]  /*af90*/  @P2 SEL R4, R5, R6, P5 ;  /* 0x0000000605042207 */ /* 0x000fe40002800000 */
[----:B------:R-:W-:Y:S01]  /*afa0*/  @P1 STS [R21+0x800], R60 ;  /* 0x0008003c15001388 */ /* 0x000fe20000000800 */
[C---:B0-----:R-:W-:Y:S01]  /*afb0*/  @P2 VIADD R18, R17.reuse, 0x1 ;  /* 0x0000000111122836 */ /* 0x041fe20000000000 */
[----:B------:R-:W-:Y:S01]  /*afc0*/  LOP3.LUT P1, RZ, R0, 0x80, RZ, 0xc0, !PT ;  /* 0x0000008000ff7812 */ /* 0x000fe2000782c0ff */
[----:B------:R-:W-:-:S02]  /*afd0*/  @P2 IMAD R5, R17, 0x4, R2 ;  /* 0x0000000411052824 */ /* 0x000fc400078e0202 */
[----:B------:R-:W-:-:S03]  /*afe0*/  @P2 IMAD.MOV.U32 R17, RZ, RZ, R18 ;  /* 0x000000ffff112224 */ /* 0x000fc600078e0012 */
[----:B------:R0:W-:Y:S01]  /*aff0*/  @P2 STS [R5+0x800], R4 ;  /* 0x0008000405002388 */ /* 0x0001e20000000800 */
[----:B------:R-:W-:Y:S01]  /*b000*/  LOP3.LUT P2, RZ, R0, 0x100, RZ, 0xc0, !PT ;  /* 0x0000010000ff7812 */ /* 0x000fe2000784c0ff */
[C---:B------:R-:W-:Y:S02]  /*b010*/  @P3 VIADD R6, R17.reuse, 0x1 ;  /* 0x0000000111063836 */ /* 0x040fe40000000000 */
[----:B-1----:R-:W-:Y:S01]  /*b020*/  @P3 IMAD R16, R17, 0x4, R2 ;  /* 0x0000000411103824 */ /* 0x002fe200078e0202 */
[----:B------:R-:W-:Y:S01]  /*b030*/  R2P PR, R45.B1, 0x60 ;  /* 0x000000602d007804 */ /* 0x000fe20000001000 */
[----:B------:R-:W-:Y:S01]  /*b040*/  @P3 IMAD.MOV.U32 R17, RZ, RZ, R6 ;  /* 0x000000ffff113224 */ /* 0x000fe200078e0006 */
[C---:B------:R-:W-:Y:S02]  /*b050*/  LOP3.LUT P0, RZ, R42.reuse, 0x8000, RZ, 0xc0, !PT ;  /* 0x000080002aff7812 */ /* 0x040fe4000780c0ff */
[----:B------:R1:W-:Y:S01]  /*b060*/  @P3 STS [R16+0x800], R59 ;  /* 0x0008003b10003388 */ /* 0x0003e20000000800 */
[C---:B------:R-:W-:Y:S01]  /*b070*/  @P4 VIADD R3, R17.reuse, 0x1 ;  /* 0x0000000111034836 */ /* 0x040fe20000000000 */
[----:B------:R-:W-:Y:S01]  /*b080*/  LOP3.LUT P3, RZ, R42, 0x10000, RZ, 0xc0, !PT ;  /* 0x000100002aff7812 */ /* 0x000fe2000786c0ff */
[----:B------:R-:W-:-:S02]  /*b090*/  @P4 IMAD R6, R17, 0x4, R2 ;  /* 0x0000000411064824 */ /* 0x000fc400078e0202 */
[----:B------:R-:W-:-:S04]  /*b0a0*/  @P4 IMAD.MOV.U32 R17, RZ, RZ, R3 ;  /* 0x000000ffff114224 */ /* 0x000fc800078e0003 */
[C---:B------:R-:W-:Y:S02]  /*b0b0*/  @P5 VIADD R3, R17.reuse, 0x1 ;  /* 0x0000000111035836 */ /* 0x040fe40000000000 */
[----:B------:R-:W-:Y:S02]  /*b0c0*/  @P5 IMAD R19, R17, 0x4, R2 ;  /* 0x0000000411135824 */ /* 0x000fe400078e0202 */
[----:B------:R-:W-:Y:S01]  /*b0d0*/  @P5 IMAD.MOV.U32 R17, RZ, RZ, R3 ;  /* 0x000000ffff115224 */ /* 0x000fe200078e0003 */
[----:B------:R-:W-:-:S03]  /*b0e0*/  @P4 SEL R3, R7, R8, P2 ;  /* 0x0000000807034207 */ /* 0x000fc60001000000 */
[C---:B0-----:R-:W-:Y:S02]  /*b0f0*/  @P6 VIADD R4, R17.reuse, 0x1 ;  /* 0x0000000111046836 */ /* 0x041fe40000000000 */
[----:B------:R-:W-:Y:S01]  /*b100*/  @P6 IMAD R5, R17, 0x4, R2 ;  /* 0x0000000411056824 */ /* 0x000fe200078e0202 */
[----:B------:R1:W-:Y:S01]  /*b110*/  @P4 STS [R6+0x800], R3 ;  /* 0x0008000306004388 */ /* 0x0003e20000000800 */
[----:B------:R-:W-:Y:S01]  /*b120*/  @P6 IMAD.MOV.U32 R17, RZ, RZ, R4 ;  /* 0x000000ffff116224 */ /* 0x000fe200078e0004 */
[----:B------:R-:W-:Y:S02]  /*b130*/  LOP3.LUT P4, RZ, R0, 0x20, RZ, 0xc0, !PT ;  /* 0x0000002000ff7812 */ /* 0x000fe4000788c0ff */
[----:B------:R-:W-:Y:S01]  /*b140*/  @P6 SEL R4, R9, R10, P1 ;  /* 0x0000000a09046207 */ /* 0x000fe20000800000 */
[C---:B------:R-:W-:Y:S01]  /*b150*/  @P0 VIADD R7, R17.reuse, 0x1 ;  /* 0x0000000111070836 */ /* 0x040fe20000000000 */
[----:B------:R-:W-:Y:S01]  /*b160*/  R2P PR, R44.B2, 0x6 ;  /* 0x000000062c007804 */ /* 0x000fe20000002000 */
[----:B------:R-:W-:Y:S01]  /*b170*/  @P0 IMAD R8, R17, 0x4, R2 ;  /* 0x0000000411080824 */ /* 0x000fe200078e0202 */
[----:B------:R1:W-:Y:S01]  /*b180*/  @P5 STS [R19+0x800], R58 ;  /* 0x0008003a13005388 */ /* 0x0003e20000000800 */
[----:B------:R-:W-:Y:S01]  /*b190*/  @P0 IMAD.MOV.U32 R17, RZ, RZ, R7 ;  /* 0x000000ffff110224 */ /* 0x000fe200078e0007 */
[----:B------:R-:W-:-:S02]  /*b1a0*/  @P3 SEL R11, R11, R24, P4 ;  /* 0x000000180b0b3207 */ /* 0x000fc40002000000 */
[----:B------:R1:W-:Y:S01]  /*b1b0*/  @P6 STS [R5+0x800], R4 ;  /* 0x0008000405006388 */ /* 0x0003e20000000800 */
[C---:B------:R-:W-:Y:S02]  /*b1c0*/  @P3 VIADD R0, R17.reuse, 0x1 ;  /* 0x0000000111003836 */ /* 0x040fe40000000000 */
[----:B------:R-:W-:Y:S01]  /*b1d0*/  @P3 IMAD R10, R17, 0x4, R2 ;  /* 0x00000004110a3824 */ /* 0x000fe200078e0202 */
[----:B------:R1:W-:Y:S01]  /*b1e0*/  @P0 STS [R8+0x800], R57 ;  /* 0x0008003908000388 */ /* 0x0003e20000000800 */
[----:B------:R-:W-:Y:S01]  /*b1f0*/  @P3 IMAD.MOV.U32 R17, RZ, RZ, R0 ;  /* 0x000000ffff113224 */ /* 0x000fe200078e0000 */
[----:B---3--:R-:W-:Y:S02]  /*b200*/  ISETP.GE.AND P0, PT, R53, R14, PT ;  /* 0x0000000e3500720c */ /* 0x008fe40003f06270 */
[----:B------:R1:W-:Y:S01]  /*b210*/  @P3 STS [R10+0x800], R11 ;  /* 0x0008000b0a003388 */ /* 0x0003e20000000800 */
[C---:B------:R-:W-:Y:S02]  /*b220*/  @P1 VIADD R0, R17.reuse, 0x1 ;  /* 0x0000000111001836 */ /* 0x040fe40000000000 */
[----:B------:R-:W-:-:S02]  /*b230*/  @P1 IMAD R7, R17, 0x4, R2 ;  /* 0x0000000411071824 */ /* 0x000fc400078e0202 */
[----:B------:R-:W-:-:S03]  /*b240*/  @P1 IMAD.MOV.U32 R17, RZ, RZ, R0 ;  /* 0x000000ffff111224 */ /* 0x000fc600078e0000 */
[----:B------:R1:W-:Y:S01]  /*b250*/  @P1 STS [R7+0x800], R56 ;  /* 0x0008003807001388 */ /* 0x0003e20000000800 */
[----:B------:R-:W-:-:S05]  /*b260*/  @P2 IMAD R0, R17, 0x4, R2 ;  /* 0x0000000411002824 */ /* 0x000fca00078e0202 */
[----:B------:R1:W-:Y:S01]  /*b270*/  @P2 STS [R0+0x800], R55 ;  /* 0x0008003700002388 */ /* 0x0003e20000000800 */
[----:B------:R-:W-:Y:S06]  /*b280*/  BAR.SYNC.DEFER_BLOCKING 0x0 ;  /* 0x0000000000007b1d */ /* 0x000fec0000010000 */
[----:B------:R-:W-:Y:S05]  /*b290*/  @P0 BRA `(.L_x_1277) ;  /* 0x0000000400fc0947 */ /* 0x000fea0003800000 */
[----:B-1----:R-:W-:Y:S01]  /*b2a0*/  LOP3.LUT R3, RZ, R53, RZ, 0x33, !PT ;  /* 0x00000035ff037212 */ /* 0x002fe200078e33ff */
[----:B------:R-:W-:Y:S04]  /*b2b0*/  BSSY.RECONVERGENT B1, `(.L_x_1278) ;  /* 0x000001e000017945 */ /* 0x000fe80003800200 */
[----:B------:R-:W-:-:S05]  /*b2c0*/  IMAD.IADD R0, R3, 0x1, R14 ;  /* 0x0000000103007824 */ /* 0x000fca00078e020e */
[C---:B------:R-:W-:Y:S02]  /*b2d0*/  LOP3.LUT R3, R0.reuse, 0x600, RZ, 0xc0, !PT ;  /* 0x0000060000037812 */ /* 0x040fe400078ec0ff */
[----:B------:R-:W-:Y:S02]  /*b2e0*/  ISETP.GE.U32.AND P1, PT, R0, 0x600, PT ;  /* 0x000006000000780c */ /* 0x000fe40003f26070 */
[----:B------:R-:W-:Y:S01]  /*b2f0*/  ISETP.NE.AND P0, PT, R3, 0x600, PT ;  /* 0x000006000300780c */ /* 0x000fe20003f05270 */
[----:B------:R-:W-:-:S12]  /*b300*/  IMAD.MOV.U32 R3, RZ, RZ, R53 ;  /* 0x000000ffff037224 */ /* 0x000fd800078e0035 */
[----:B------:R-:W-:Y:S05]  /*b310*/  @!P0 BRA `(.L_x_1279) ;  /* 0x00000000005c8947 */ /* 0x000fea0003800000 */
[----:B------:R-:W0:Y:S01]  /*b320*/  LDCU.64 UR4, c[0x0][0x3b0] ;  /* 0x00007600ff0477ac */ /* 0x000e220008000a00 */
[----:B------:R-:W-:Y:S01]  /*b330*/  LEA.HI R0, R0, 0x1, RZ, 0x17 ;  /* 0x0000000100007811 */ /* 0x000fe200078fb8ff */
[C---:B------:R-:W-:Y:S01]  /*b340*/  IMAD R5, R53.reuse, 0x4, R2 ;  /* 0x0000000435057824 */ /* 0x040fe200078e0202 */
[----:B------:R-:W-:-:S03]  /*b350*/  IADD3 R9, P0, PT, R53, R12, RZ ;  /* 0x0000000c35097210 */ /* 0x000fc60007f1e0ff */
[C---:B------:R-:W-:Y:S01]  /*b360*/  IMAD.SHL.U32 R3, R0.reuse, 0x200, RZ ;  /* 0x0000020000037824 */ /* 0x040fe200078e00ff */
[----:B------:R-:W-:Y:S01]  /*b370*/  LOP3.LUT R0, R0, 0x3, RZ, 0xc0, !PT ;  /* 0x0000000300007812 */ /* 0x000fe200078ec0ff */
[----:B------:R-:W-:-:S03]  /*b380*/  IMAD.X R6, RZ, RZ, R13, P0 ;  /* 0x000000ffff067224 */ /* 0x000fc600000e060d */
[----:B------:R-:W-:Y:S01]  /*b390*/  LOP3.LUT R4, R3, 0x600, RZ, 0xc0, !PT ;  /* 0x0000060003047812 */ /* 0x000fe200078ec0ff */
[----:B------:R-:W-:-:S04]  /*b3a0*/  IMAD.MOV R0, RZ, RZ, -R0 ;  /* 0x000000ffff007224 */ /* 0x000fc800078e0a00 */
[----:B------:R-:W-:Y:S01]  /*b3b0*/  IMAD.IADD R3, R4, 0x1, R53 ;  /* 0x0000000104037824 */ /* 0x000fe200078e0235 */
[----:B0-----:R-:W-:-:S04]  /*b3c0*/  LEA R8, P0, R9, UR4, 0x2 ;  /* 0x0000000409087c11 */ /* 0x001fc8000f8010ff */
[----:B------:R-:W-:Y:S01]  /*b3d0*/  LEA.HI.X R9, R9, UR5, R6, 0x2, P0 ;  /* 0x0000000509097c11 */ /* 0x000fe200080f1406 */
[----:B------:R-:W-:-:S08]  /*b3e0*/  VIADD R6, R5, 0x800 ;  /* 0x0000080005067836 */ /* 0x000fd00000000000 */
.L_x_1280:
        /* <DEDUP_REMOVED lines=10> */
.L_x_1279:
[----:B------:R-:W-:Y:S05]  /*b490*/  BSYNC.RECONVERGENT B1 ;  /* 0x0000000000017941 */ /* 0x000fea0003800200 */
.L_x_1278:
        /* <DEDUP_REMOVED lines=17> */
.L_x_1283:
        /* <DEDUP_REMOVED lines=40> */
.L_x_1282:
[----:B------:R-:W-:Y:S05]  /*b830*/  BSYNC.RECONVERGENT B1 ;  /* 0x0000000000017941 */ /* 0x000fea0003800200 */
.L_x_1281:
        /* <DEDUP_REMOVED lines=27> */
.L_x_1285:
[----:B------:R-:W-:Y:S05]  /*b9f0*/  BSYNC.RECONVERGENT B1 ;  /* 0x0000000000017941 */ /* 0x000fea0003800200 */
.L_x_1284:
        /* <DEDUP_REMOVED lines=9> */
.L_x_1277:
[----:B------:R-:W-:Y:S05]  /*ba90*/  BSYNC.RECONVERGENT B0 ;  /* 0x0000000000007941 */ /* 0x000fea0003800200 */
.L_x_1276:
[----:B------:R-:W-:-:S13]  /*baa0*/  ISETP.NE.AND P0, PT, R53, RZ, PT ;  /* 0x000000ff3500720c */ /* 0x000fda0003f05270 */
[----:B------:R-:W-:Y:S05]  /*bab0*/  @P0 EXIT ;  /* 0x000000000000094d */ /* 0x000fea0003800000 */
[----:B-1--4-:R-:W1:Y:S01]  /*bac0*/  LDC.64 R2, c[0x0][0x3d0] ;  /* 0x0000f400ff027b82 */ /* 0x012e620000000a00 */
[----:B------:R-:W-:-:S05]  /*bad0*/  IADD3 R14, P0, PT, R14, R12, RZ ;  /* 0x0000000c0e0e7210 */ /* 0x000fca0007f1e0ff */
[----:B------:R-:W-:-:S05]  /*bae0*/  IMAD.X R15, R15, 0x1, R13, P0 ;  /* 0x000000010f0f7824 */ /* 0x000fca00000e060d */
[----:B-1----:R-:W-:Y:S01]  /*baf0*/  STG.E.64 desc[UR6][R2.64], R14 ;  /* 0x0000000e02007986 */ /* 0x002fe2000c101b06 */
[----:B------:R-:W-:Y:S05]  /*bb00*/  EXIT ;  /* 0x000000000000794d */ /* 0x000fea0003800000 */
.L_x_1171:
[----:B------:R-:W-:Y:S01]  /*bb10*/  BSSY B1, `(.L_x_1286) ;  /* 0x0000006000017945 */ /* 0x000fe20003800000 */
[----:B------:R-:W-:Y:S01]  /*bb20*/  PLOP3.LUT P3, PT, P3, PT, PT, 0x8, 0x80 ;  /* 0x000000000080781c */ /* 0x000fe20001f6e170 */
[----:B------:R-:W-:-:S12]  /*bb30*/  IMAD.MOV.U32 R16, RZ, RZ, -0x1 ;  /* 0xffffffffff107424 */ /* 0x000fd800078e00ff */
[----:B0-----:R-:W-:Y:S05]  /*bb40*/  WARPSYNC.COLLECTIVE R16, `(.L_x_1287) ;  /* 0x0000000010087348 */ /* 0x001fea0003c00000 */
[----:B------:R-:W-:Y:S01]  /*bb50*/  VOTE.ANY P3, P3 ;  /* 0x0000000000ff7806 */ /* 0x000fe20001860100 */
[----:B0-----:R-:W-:-:S12]  /*bb60*/  ENDCOLLECTIVE ;  /* 0x000000000000791b */ /* 0x001fd80003800000 */
.L_x_1287:
[----:B------:R-:W-:Y:S05]  /*bb70*/  BSYNC B1 ;  /* 0x0000000000017941 */ /* 0x000fea0003800000 */
.L_x_1286:
[----:B------:R-:W-:Y:S05]  /*bb80*/  BRA `(.L_x_1288) ;  /* 0xffffff84002c7947 */ /* 0x000fea000383ffff */
.L_x_1175:
[----:B------:R-:W-:Y:S01]  /*bb90*/  BSSY B1, `(.L_x_1289) ;  /* 0x0000006000017945 */ /* 0x000fe20003800000 */
[----:B------:R-:W-:Y:S01]  /*bba0*/  PLOP3.LUT P3, PT, P3, PT, PT, 0x8, 0x80 ;  /* 0x000000000080781c */ /* 0x000fe20001f6e170 */
[----:B------:R-:W-:-:S12]  /*bbb0*/  IMAD.MOV.U32 R16, RZ, RZ, -0x1 ;  /* 0xffffffffff107424 */ /* 0x000fd800078e00ff */
[----:B0-----:R-:W-:Y:S05]  /*bbc0*/  WARPSYNC.COLLECTIVE R16, `(.L_x_1290) ;  /* 0x0000000010087348 */ /* 0x001fea0003c00000 */
[----:B------:R-:W-:Y:S01]  /*bbd0*/  VOTE.ANY P3, P3 ;  /* 0x0000000000ff7806 */ /* 0x000fe20001860100 */
[----:B0-----:R-:W-:-:S12]  /*bbe0*/  ENDCOLLECTIVE ;  /* 0x000000000000791b */ /* 0x001fd80003800000 */
.L_x_1290:
[----:B------:R-:W-:Y:S05]  /*bbf0*/  BSYNC B1 ;  /* 0x0000000000017941 */ /* 0x000fea0003800000 */
.L_x_1289:
[----:B------:R-:W-:Y:S05]  /*bc00*/  BRA `(.L_x_1291) ;  /* 0xffffff8400407947 */ /* 0x000fea000383ffff */
.L_x_1177:
[----:B------:R-:W-:Y:S01]  /*bc10*/  ISETP.NE.U32.AND P6, PT, R12, 0x65, PT ;  /* 0x000000650c00780c */ /* 0x000fe20003fc5070 */
[----:B------:R-:W-:Y:S01]  /*bc20*/  BSSY B1, `(.L_x_1292) ;  /* 0x0000007000017945 */ /* 0x000fe20003800000 */
[----:B------:R-:W-:Y:S01]  /*bc30*/  PLOP3.LUT P3, PT, P3, PT, PT, 0x8, 0x80 ;  /* 0x000000000080781c */ /* 0x000fe20001f6e170 */
[----:B------:R-:W-:Y:S01]  /*bc40*/  IMAD.MOV.U32 R16, RZ, RZ, -0x1 ;  /* 0xffffffffff107424 */ /* 0x000fe200078e00ff */
[----:B------:R-:W-:-:S13]  /*bc50*/  ISETP.NE.AND.EX P6, PT, R13, RZ, PT, P6 ;  /* 0x000000ff0d00720c */ /* 0x000fda0003fc5360 */
[----:B0-----:R-:W-:Y:S05]  /*bc60*/  WARPSYNC.COLLECTIVE R16, `(.L_x_1293) ;  /* 0x0000000010087348 */ /* 0x001fea0003c00000 */
[----:B------:R-:W-:Y:S01]  /*bc70*/  VOTE.ANY R16, PT, P3 ;  /* 0x0000000000107806 */ /* 0x000fe200018e0100 */
[----:B0-----:R-:W-:Y:S06]  /*bc80*/  ENDCOLLECTIVE ;  /* 0x000000000000791b */ /* 0x001fec0003800000 */
.L_x_1293:
[----:B------:R-:W-:Y:S05]  /*bc90*/  BSYNC B1 ;  /* 0x0000000000017941 */ /* 0x000fea0003800000 */
.L_x_1292:
[----:B------:R-:W0:Y:S01]  /*bca0*/  S2R R47, SR_GEMASK ;  /* 0x00000000002f7919 */ /* 0x000e220000003c00 */
[----:B------:R-:W-:Y:S02]  /*bcb0*/  IMAD.MOV.U32 R17, RZ, RZ, R14 ;  /* 0x000000ffff117224 */ /* 0x000fe400078e000e */
[----:B------:R-:W-:Y:S01]  /*bcc0*/  IMAD.MOV.U32 R13, RZ, RZ, 0x1 ;  /* 0x00000001ff0d7424 */ /* 0x000fe200078e00ff */
[----:B------:R-:W1:Y:S01]  /*bcd0*/  S2R R41, SR_CTAID.X ;  /* 0x0000000000297919 */ /* 0x000e620000002500 */
[----:B0-----:R-:W-:-:S05]  /*bce0*/  LOP3.LUT R16, R16, 0x80000000, R47, 0xec, !PT ;  /* 0x8000000010107812 */ /* 0x001fca00078eec2f */
[----:B------:R-:W-:-:S05]  /*bcf0*/  VIADD R3, R16, 0xffffffff ;  /* 0xffffffff10037836 */ /* 0x000fca0000000000 */
[----:B------:R-:W-:Y:S01]  /*bd00*/  LOP3.LUT R3, R16, R3, RZ, 0xc, !PT ;  /* 0x0000000310037212 */ /* 0x000fe200078e0cff */
[----:B------:R-:W-:-:S03]  /*bd10*/  IMAD.MOV.U32 R16, RZ, RZ, -0x1 ;  /* 0xffffffffff107424 */ /* 0x000fc600078e00ff */
[----:B------:R-:W0:Y:S02]  /*bd20*/  POPC R19, R3 ;  /* 0x0000000300137309 */ /* 0x000e240000000000 */
[----:B01----:R-:W-:-:S07]  /*bd30*/  IMAD.MOV.U32 R12, RZ, RZ, R19 ;  /* 0x000000ffff0c7224 */ /* 0x003fce00078e0013 */
[----:B------:R-:W-:Y:S05]  /*bd40*/  WARPSYNC.COLLECTIVE R16, `(.L_x_1294) ;  /* 0x0000000010087348 */ /* 0x000fea0003c00000 */
[----:B------:R0:W1:Y:S02]  /*bd50*/  SHFL.DOWN P3, R18, R17, R13, R12 ;  /* 0x0800000d11127389 */ /* 0x000064000006000c */
[----:B01----:R-:W-:Y:S05]  /*bd60*/  ENDCOLLECTIVE ;  /* 0x000000000000791b */ /* 0x003fea0003800000 */
.L_x_1294:
[----:B------:R-:W-:Y:S02]  /*bd70*/  IMAD.MOV.U32 R17, RZ, RZ, R15 ;  /* 0x000000ffff117224 */ /* 0x000fe400078e000f */
[----:B------:R-:W-:-:S07]  /*bd80*/  IMAD.MOV.U32 R23, RZ, RZ, R18 ;  /* 0x000000ffff177224 */ /* 0x000fce00078e0012 */
[----:B------:R-:W-:Y:S05]  /*bd90*/  WARPSYNC.COLLECTIVE R16, `(.L_x_1295) ;  /* 0x0000000010087348 */ /* 0x000fea0003c00000 */
[----:B------:R0:W1:Y:S02]  /*bda0*/  SHFL.DOWN P3, R18, R17, R13, R12 ;  /* 0x0800000d11127389 */ /* 0x000064000006000c */
[----:B01----:R-:W-:Y:S05]  /*bdb0*/  ENDCOLLECTIVE ;  /* 0x000000000000791b */ /* 0x003fea0003800000 */
.L_x_1295:
[----:B------:R-:W-:Y:S01]  /*bdc0*/  IMAD.MOV.U32 R13, RZ, RZ, 0x2 ;  /* 0x00000002ff0d7424 */ /* 0x000fe200078e00ff */
[----:B------:R-:W-:-:S04]  /*bdd0*/  ISETP.GE.AND P3, PT, R31, R19, PT ;  /* 0x000000131f00720c */ /* 0x000fc80003f66270 */
[----:B------:R-:W-:Y:S02]  /*bde0*/  SEL R23, R23, RZ, !P3 ;  /* 0x000000ff17177207 */ /* 0x000fe40005800000 */
[----:B------:R-:W-:Y:S02]  /*bdf0*/  SEL R3, R18, RZ, !P3 ;  /* 0x000000ff12037207 */ /* 0x000fe40005800000 */
[----:B------:R-:W-:Y:S01]  /*be00*/  IADD3 R46, P3, PT, R14, R23, RZ ;  /* 0x000000170e2e7210 */ /* 0x000fe20007f7e0ff */
[----:B------:R-:W-:-:S04]  /*be10*/  VIADD R14, R31, 0x2 ;  /* 0x000000021f0e7836 */ /* 0x000fc80000000000 */
[----:B------:R-:W-:Y:S01]  /*be20*/  IMAD.MOV.U32 R17, RZ, RZ, R46 ;  /* 0x000000ffff117224 */ /* 0x000fe200078e002e */
[----:B------:R-:W-:Y:S01]  /*be30*/  ISETP.GT.AND P4, PT, R14, R19, PT ;  /* 0x000000130e00720c */ /* 0x000fe20003f84270 */
[----:B------:R-:W-:-:S12]  /*be40*/  IMAD.X R32, R15, 0x1, R3, P3 ;  /* 0x000000010f207824 */ /* 0x000fd800018e0603 */
[----:B------:R-:W-:Y:S05]  /*be50*/  WARPSYNC.COLLECTIVE R16, `(.L_x_1296) ;  /* 0x0000000010087348 */ /* 0x000fea0003c00000 */
[----:B------:R0:W1:Y:S02]  /*be60*/  SHFL.DOWN P3, R18, R17, R13, R12 ;  /* 0x0800000d11127389 */ /* 0x000064000006000c */
[----:B01----:R-:W-:Y:S05]  /*be70*/  ENDCOLLECTIVE ;  /* 0x000000000000791b */ /* 0x003fea0003800000 */
.L_x_1296:
[----:B------:R-:W-:Y:S01]  /*be80*/  IMAD.MOV.U32 R17, RZ, RZ, R32 ;  /* 0x000000ffff117224 */ /* 0x000fe200078e0020 */
[----:B------:R-:W-:-:S07]  /*be90*/  SEL R3, R18, RZ, !P4 ;  /* 0x000000ff12037207 */ /* 0x000fce0006000000 */
[----:B------:R-:W-:Y:S05]  /*bea0*/  WARPSYNC.COLLECTIVE R16, `(.L_x_1297) ;  /* 0x0000000010087348 */ /* 0x000fea0003c00000 */
[----:B------:R0:W1:Y:S02]  /*beb0*/  SHFL.DOWN P3, R18, R17, R13, R12 ;  /* 0x0800000d11127389 */ /* 0x000064000006000c */
[----:B01----:R-:W-:Y:S05]  /*bec0*/  ENDCOLLECTIVE ;  /* 0x000000000000791b */ /* 0x003fea0003800000 */
.L_x_1297:
[----:B------:R-:W-:-:S05]  /*bed0*/  IADD3 R14, P5, PT, R3, R46, RZ ;  /* 0x0000002e030e7210 */ /* 0x000fca0007fbe0ff */
[----:B------:R-:W-:Y:S02]  /*bee0*/  IMAD.MOV.U32 R17, RZ, RZ, R14 ;  /* 0x000000ffff117224 */ /* 0x000fe400078e000e */
[----:B------:R-:W-:Y:S02]  /*bef0*/  IMAD.MOV.U32 R13, RZ, RZ, 0x4 ;  /* 0x00000004ff0d7424 */ /* 0x000fe400078e00ff */
[----:B------:R-:W-:Y:S02]  /*bf00*/  IMAD.MOV.U32 R23, RZ, RZ, R18 ;  /* 0x000000ffff177224 */ /* 0x000fe400078e0012 */
[----:B------:R-:W-:-:S03]  /*bf10*/  VIADD R18, R31, 0x4 ;  /* 0x000000041f127836 */ /* 0x000fc60000000000 */
[----:B------:R-:W-:Y:S02]  /*bf20*/  SEL R23, R23, RZ, !P4 ;  /* 0x000000ff17177207 */ /* 0x000fe40006000000 */
[----:B------:R-:W-:-:S13]  /*bf30*/  ISETP.GT.AND P4, PT, R18, R19, PT ;  /* 0x000000131200720c */ /* 0x000fda0003f84270 */
[----:B------:R-:W-:Y:S05]  /*bf40*/  WARPSYNC.COLLECTIVE R16, `(.L_x_1298) ;  /* 0x0000000010087348 */ /* 0x000fea0003c00000 */
[----:B------:R0:W1:Y:S02]  /*bf50*/  SHFL.DOWN P3, R18, R17, R13, R12 ;  /* 0x0800000d11127389 */ /* 0x000064000006000c */
[----:B01----:R-:W-:Y:S05]  /*bf60*/  ENDCOLLECTIVE ;  /* 0x000000000000791b */ /* 0x003fea0003800000 */
.L_x_1298:
[----:B------:R-:W-:Y:S02]  /*bf70*/  IMAD.X R48, R23, 0x1, R32, P5 ;  /* 0x0000000117307824 */ /* 0x000fe400028e0620 */
[----:B------:R-:W-:Y:S02]  /*bf80*/  VIADD R32, R31, 0x10 ;  /* 0x000000101f207836 */ /* 0x000fe40000000000 */
[----:B------:R-:W-:Y:S01]  /*bf90*/  IMAD.MOV.U32 R17, RZ, RZ, R48 ;  /* 0x000000ffff117224 */ /* 0x000fe200078e0030 */
[----:B------:R-:W-:-:S07]  /*bfa0*/  SEL R3, R18, RZ, !P4 ;  /* 0x000000ff12037207 */ /* 0x000fce0006000000 */
[----:B------:R-:W-:Y:S05]  /*bfb0*/  WARPSYNC.COLLECTIVE R16, `(.L_x_1299) ;  /* 0x0000000010087348 */ /* 0x000fea0003c00000 */
[----:B------:R0:W1:Y:S02]  /*bfc0*/  SHFL.DOWN P3, R18, R17, R13, R12 ;  /* 0x0800000d11127389 */ /* 0x000064000006000c */
[----:B01----:R-:W-:Y:S05]  /*bfd0*/  ENDCOLLECTIVE ;  /* 0x000000000000791b */ /* 0x003fea0003800000 */
.L_x_1299:
[----:B------:R-:W-:Y:S01]  /*bfe0*/  IADD3 R46, P5, PT, R3, R14, RZ ;  /* 0x0000000e032e7210 */ /* 0x000fe20007fbe0ff */
[----:B------:R-:W-:-:S04]  /*bff0*/  VIADD R14, R31, 0x8 ;  /* 0x000000081f0e7836 */ /* 0x000fc80000000000 */
[----:B------:R-:W-:Y:S02]  /*c000*/  IMAD.MOV.U32 R17, RZ, RZ, R46 ;  /* 0x000000ffff117224 */ /* 0x000fe400078e002e */
[----:B------:R-:W-:Y:S02]  /*c010*/  IMAD.MOV.U32 R13, RZ, RZ, 0x8 ;  /* 0x00000008ff0d7424 */ /* 0x000fe400078e00ff */
[----:B------:R-:W-:-:S07]  /*c020*/  IMAD.MOV.U32 R3, RZ, RZ, R18 ;  /* 0x000000ffff037224 */ /* 0x000fce00078e0012 */
[----:B------:R-:W-:Y:S05]  /*c030*/  WARPSYNC.COLLECTIVE R16, `(.L_x_1300) ;  /* 0x0000000010087348 */ /* 0x000fea0003c00000 */
[----:B------:R0:W1:Y:S02]  /*c040*/  SHFL.DOWN P3, R18, R17, R13, R12 ;  /* 0x0800000d11127389 */ /* 0x000064000006000c */
[----:B01----:R-:W-:Y:S05]  /*c050*/  ENDCOLLECTIVE ;  /* 0x000000000000791b */ /* 0x003fea0003800000 */
.L_x_1300:
        /* <DEDUP_REMOVED lines=8> */
.L_x_1301:
[----:B------:R-:W-:Y:S02]  /*c0e0*/  IADD3 R3, P5, PT, R3, R46, RZ ;  /* 0x0000002e03037210 */ /* 0x000fe40007fbe0ff */
[----:B------:R-:W-:-:S05]  /*c0f0*/  LOP3.LUT R46, RZ, R2, RZ, 0x33, !PT ;  /* 0x00000002ff2e7212 */ /* 0x000fca00078e33ff */
[----:B------:R-:W-:Y:S02]  /*c100*/  IMAD.IADD R46, R46, 0x1, R41 ;  /* 0x000000012e2e7824 */ /* 0x000fe400078e0229 */
[----:B------:R-:W-:Y:S02]  /*c110*/  IMAD.MOV.U32 R17, RZ, RZ, R3 ;  /* 0x000000ffff117224 */ /* 0x000fe400078e0003 */
[----:B------:R-:W-:Y:S02]  /*c120*/  IMAD.MOV.U32 R13, RZ, RZ, 0x10 ;  /* 0x00000010ff0d7424 */ /* 0x000fe400078e00ff */
[----:B------:R-:W-:-:S07]  /*c130*/  IMAD.MOV.U32 R15, RZ, RZ, R18 ;  /* 0x000000ffff0f7224 */ /* 0x000fce00078e0012 */
[----:B------:R-:W-:Y:S05]  /*c140*/  WARPSYNC.COLLECTIVE R16, `(.L_x_1302) ;  /* 0x0000000010087348 */ /* 0x000fea0003c00000 */
[----:B------:R0:W1:Y:S02]  /*c150*/  SHFL.DOWN P3, R18, R17, R13, R12 ;  /* 0x0800000d11127389 */ /* 0x000064000006000c */
[----:B01----:R-:W-:Y:S05]  /*c160*/  ENDCOLLECTIVE ;  /* 0x000000000000791b */ /* 0x003fea0003800000 */
.L_x_1302:
[----:B------:R-:W-:-:S05]  /*c170*/  SEL R15, R15, RZ, !P4 ;  /* 0x000000ff0f0f7207 */ /* 0x000fca0006000000 */
[----:B------:R-:W-:-:S04]  /*c180*/  IMAD.X R23, R15, 0x1, R54, P5 ;  /* 0x000000010f177824 */ /* 0x000fc800028e0636 */
[----:B------:R-:W-:Y:S02]  /*c190*/  IMAD.MOV.U32 R17, RZ, RZ, R23 ;  /* 0x000000ffff117224 */ /* 0x000fe400078e0017 */
[----:B------:R-:W-:-:S07]  /*c1a0*/  IMAD.MOV.U32 R14, RZ, RZ, R18 ;  /* 0x000000ffff0e7224 */ /* 0x000fce00078e0012 */
[----:B------:R-:W-:Y:S05]  /*c1b0*/  WARPSYNC.COLLECTIVE R16, `(.L_x_1303) ;  /* 0x0000000010087348 */ /* 0x000fea0003c00000 */
[----:B------:R0:W1:Y:S02]  /*c1c0*/  SHFL.DOWN P3, R18, R17, R13, R12 ;  /* 0x0800000d11127389 */ /* 0x000064000006000c */
[----:B01----:R-:W-:Y:S05]  /*c1d0*/  ENDCOLLECTIVE ;  /* 0x000000000000791b */ /* 0x003fea0003800000 */
.L_x_1303:
[----:B------:R-:W0:Y:S01]  /*c1e0*/  LDC.64 R12, c[0x0][0x3d8] ;  /* 0x0000f600ff0c7b82 */ /* 0x000e220000000a00 */
[----:B------:R-:W-:-:S04]  /*c1f0*/  ISETP.GT.AND P3, PT, R32, R19, PT ;  /* 0x000000132000720c */ /* 0x000fc80003f64270 */
[----:B------:R-:W-:Y:S02]  /*c200*/  SEL R14, R14, RZ, !P3 ;  /* 0x000000ff0e0e7207 */ /* 0x000fe40005800000 */
[----:B------:R-:W-:Y:S02]  /*c210*/  SEL R18, R18, RZ, !P3 ;  /* 0x000000ff12127207 */ /* 0x000fe40005800000 */
[----:B------:R-:W-:-:S05]  /*c220*/  IADD3 R3, P3, PT, R14, R3, RZ ;  /* 0x000000030e037210 */ /* 0x000fca0007f7e0ff */
[----:B------:R-:W-:Y:S01]  /*c230*/  IMAD.X R23, R18, 0x1, R23, P3 ;  /* 0x0000000112177824 */ /* 0x000fe200018e0617 */
[----:B0-----:R-:W-:-:S05]  /*c240*/  IADD3 R32, P3, PT, R12, 0x200, RZ ;  /* 0x000002000c207810 */ /* 0x001fca0007f7e0ff */
[----:B------:R-:W-:Y:S01]  /*c250*/  IMAD.X R41, RZ, RZ, R13, P3 ;  /* 0x000000ffff297224 */ /* 0x000fe200018e060d */
[----:B------:R-:W-:-:S13]  /*c260*/  PLOP3.LUT P3, PT, P6, PT, PT, 0x80, 0x8 ;  /* 0x000000000008781c */ /* 0x000fda000376f070 */
[----:B------:R-:W-:Y:S05]  /*c270*/  WARPSYNC.COLLECTIVE R16, `(.L_x_1304) ;  /* 0x0000000010087348 */ /* 0x000fea0003c00000 */
[----:B------:R-:W-:Y:S01]  /*c280*/  VOTE.ALL P3, P3 ;  /* 0x0000000000ff7806 */ /* 0x000fe20001860000 */
[----:B------:R-:W-:-:S12]  /*c290*/  ENDCOLLECTIVE ;  /* 0x000000000000791b */ /* 0x000fd80003800000 */
.L_x_1304:
[----:B------:R-:W-:Y:S05]  /*c2a0*/  BRA `(.L_x_1305) ;  /* 0xffffff8000847947 */ /* 0x000fea000383ffff */
.L_x_1179:
[----:B------:R-:W-:Y:S01]  /*c2b0*/  BSSY B1, `(.L_x_1306) ;  /* 0x0000006000017945 */ /* 0x000fe20003800000 */
[----:B------:R-:W-:Y:S01]  /*c2c0*/  PLOP3.LUT P3, PT, P3, PT, PT, 0x8, 0x80 ;  /* 0x000000000080781c */ /* 0x000fe20001f6e170 */
[----:B------:R-:W-:-:S12]  /*c2d0*/  IMAD.MOV.U32 R16, RZ, RZ, -0x1 ;  /* 0xffffffffff107424 */ /* 0x000fd800078e00ff */
[----:B0-----:R-:W-:Y:S05]  /*c2e0*/  WARPSYNC.COLLECTIVE R16, `(.L_x_1307) ;  /* 0x0000000010087348 */ /* 0x001fea0003c00000 */
[----:B------:R-:W-:Y:S01]  /*c2f0*/  VOTE.ANY P3, P3 ;  /* 0x0000000000ff7806 */ /* 0x000fe20001860100 */
[----:B0-----:R-:W-:-:S12]  /*c300*/  ENDCOLLECTIVE ;  /* 0x000000000000791b */ /* 0x001fd80003800000 */
.L_x_1307:
[----:B------:R-:W-:Y:S05]  /*c310*/  BSYNC B1 ;  /* 0x0000000000017941 */ /* 0x000fea0003800000 */
.L_x_1306:
[----:B------:R-:W-:Y:S05]  /*c320*/  BRA `(.L_x_1308) ;  /* 0xffffff8000907947 */ /* 0x000fea000383ffff */
.L_x_1183:
[----:B------:R-:W-:Y:S01]  /*c330*/  BSSY B1, `(.L_x_1309) ;  /* 0x0000006000017945 */ /* 0x000fe20003800000 */
[----:B------:R-:W-:Y:S01]  /*c340*/  PLOP3.LUT P3, PT, P3, PT, PT, 0x8, 0x80 ;  /* 0x000000000080781c */ /* 0x000fe20001f6e170 */
[----:B------:R-:W-:-:S12]  /*c350*/  IMAD.MOV.U32 R16, RZ, RZ, -0x1 ;  /* 0xffffffffff107424 */ /* 0x000fd800078e00ff */
[----:B0-----:R-:W-:Y:S05]  /*c360*/  WARPSYNC.COLLECTIVE R16, `(.L_x_1310) ;  /* 0x0000000010087348 */ /* 0x001fea0003c00000 */
[----:B------:R-:W-:Y:S01]  /*c370*/  VOTE.ANY P3, P3 ;  /* 0x0000000000ff7806 */ /* 0x000fe20001860100 */
[----:B0-----:R-:W-:-:S12]  /*c380*/  ENDCOLLECTIVE ;  /* 0x000000000000791b */ /* 0x001fd80003800000 */
.L_x_1310:
[----:B------:R-:W-:Y:S05]  /*c390*/  BSYNC B1 ;  /* 0x0000000000017941 */ /* 0x000fea0003800000 */
.L_x_1309:
[----:B------:R-:W-:Y:S05]  /*c3a0*/  BRA `(.L_x_1311) ;  /* 0xffffff8000a87947 */ /* 0x000fea000383ffff */
.L_x_1185:
        /* <DEDUP_REMOVED lines=8> */
.L_x_1313:
[----:B------:R-:W-:Y:S05]  /*c430*/  BSYNC B1 ;  /* 0x0000000000017941 */ /* 0x000fea0003800000 */
.L_x_1312:
[----:B------:R-:W-:Y:S01]  /*c440*/  LOP3.LUT R16, R16, 0x80000000, R47, 0xec, !PT ;  /* 0x8000000010107812 */ /* 0x000fe200078eec2f */
[----:B------:R-:W-:Y:S02]  /*c450*/  IMAD.MOV.U32 R17, RZ, RZ, R14 ;  /* 0x000000ffff117224 */ /* 0x000fe400078e000e */
[----:B------:R-:W-:Y:S02]  /*c460*/  VIADD R54, R31, 0x10 ;  /* 0x000000101f367836 */ /* 0x000fe40000000000 */
[----:B------:R-:W-:Y:S02]  /*c470*/  VIADD R13, R16, 0xffffffff ;  /* 0xffffffff100d7836 */ /* 0x000fe40000000000 */
[----:B------:R-:W-:-:S03]  /*c480*/  VIADD R46, R46, 0xffffffe0 ;  /* 0xffffffe02e2e7836 */ /* 0x000fc60000000000 */
[----:B------:R-:W-:Y:S01]  /*c490*/  LOP3.LUT R48, R16, R13, RZ, 0xc, !PT ;  /* 0x0000000d10307212 */ /* 0x000fe200078e0cff */
[----:B------:R-:W-:Y:S02]  /*c4a0*/  IMAD.MOV.U32 R13, RZ, RZ, 0x1 ;  /* 0x00000001ff0d7424 */ /* 0x000fe400078e00ff */
[----:B------:R-:W-:-:S03]  /*c4b0*/  IMAD.MOV.U32 R16, RZ, RZ, -0x1 ;  /* 0xffffffffff107424 */ /* 0x000fc600078e00ff */
[----:B------:R-:W0:Y:S02]  /*c4c0*/  POPC R48, R48 ;  /* 0x0000003000307309 */ /* 0x000e240000000000 */
[----:B0-----:R-:W-:-:S07]  /*c4d0*/  IMAD.MOV.U32 R12, RZ, RZ, R48 ;  /* 0x000000ffff0c7224 */ /* 0x001fce00078e0030 */
[----:B------:R-:W-:Y:S05]  /*c4e0*/  WARPSYNC.COLLECTIVE R16, `(.L_x_1314) ;  /* 0x0000000010087348 */ /* 0x000fea0003c00000 */
[----:B------:R0:W1:Y:S02]  /*c4f0*/  SHFL.DOWN P3, R18, R17, R13, R12 ;  /* 0x0800000d11127389 */ /* 0x000064000006000c */
[----:B01----:R-:W-:Y:S05]  /*c500*/  ENDCOLLECTIVE ;  /* 0x000000000000791b */ /* 0x003fea0003800000 */
.L_x_1314:
[----:B------:R-:W-:Y:S02]  /*c510*/  IMAD.MOV.U32 R17, RZ, RZ, R15 ;  /* 0x000000ffff117224 */ /* 0x000fe400078e000f */
[----:B------:R-:W-:-:S07]  /*c520*/  IMAD.MOV.U32 R19, RZ, RZ, R18 ;  /* 0x000000ffff137224 */ /* 0x000fce00078e0012 */
[----:B------:R-:W-:Y:S05]  /*c530*/  WARPSYNC.COLLECTIVE R16, `(.L_x_1315) ;  /* 0x0000000010087348 */ /* 0x000fea0003c00000 */
[----:B------:R0:W1:Y:S02]  /*c540*/  SHFL.DOWN P3, R18, R17, R13, R12 ;  /* 0x0800000d11127389 */ /* 0x000064000006000c */
[----:B01----:R-:W-:Y:S05]  /*c550*/  ENDCOLLECTIVE ;  /* 0x000000000000791b */ /* 0x003fea0003800000 */
.L_x_1315:
        /* <DEDUP_REMOVED lines=12> */
.L_x_1316:
[----:B------:R-:W-:Y:S01]  /*c620*/  IMAD.MOV.U32 R17, RZ, RZ, R15 ;  /* 0x000000ffff117224 */ /* 0x000fe200078e000f */
[----:B------:R-:W-:-:S07]  /*c630*/  SEL R19, R18, RZ, !P5 ;  /* 0x000000ff12137207 */ /* 0x000fce0006800000 */
[----:B------:R-:W-:Y:S05]  /*c640*/  WARPSYNC.COLLECTIVE R16, `(.L_x_1317) ;  /* 0x0000000010087348 */ /* 0x000fea0003c00000 */
[----:B------:R0:W1:Y:S02]  /*c650*/  SHFL.DOWN P3, R18, R17, R13, R12 ;  /* 0x0800000d11127389 */ /* 0x000064000006000c */
[----:B01----:R-:W-:Y:S05]  /*c660*/  ENDCOLLECTIVE ;  /* 0x000000000000791b */ /* 0x003fea0003800000 */
.L_x_1317:
[----:B------:R-:W-:-:S05]  /*c670*/  IADD3 R14, P6, PT, R19, R14, RZ ;  /* 0x0000000e130e7210 */ /* 0x000fca0007fde0ff */
[----:B------:R-:W-:Y:S02]  /*c680*/  IMAD.MOV.U32 R17, RZ, RZ, R14 ;  /* 0x000000ffff117224 */ /* 0x000fe400078e000e */
[----:B------:R-:W-:Y:S02]  /*c690*/  IMAD.MOV.U32 R13, RZ, RZ, 0x4 ;  /* 0x00000004ff0d7424 */ /* 0x000fe400078e00ff */
[----:B------:R-:W-:-:S05]  /*c6a0*/  IMAD.MOV.U32 R19, RZ, RZ, R18 ;  /* 0x000000ffff137224 */ /* 0x000fca00078e0012 */
[----:B------:R-:W-:Y:S01]  /*c6b0*/  SEL R18, R19, RZ, !P5 ;  /* 0x000000ff13127207 */ /* 0x000fe20006800000 */
[----:B------:R-:W-:-:S04]  /*c6c0*/  VIADD R19, R31, 0x4 ;  /* 0x000000041f137836 */ /* 0x000fc80000000000 */
[----:B------:R-:W-:Y:S01]  /*c6d0*/  IMAD.X R15, R18, 0x1, R15, P6 ;  /* 0x00000001120f7824 */ /* 0x000fe200030e060f */
[----:B------:R-:W-:-:S13]  /*c6e0*/  ISETP.GT.AND P5, PT, R19, R48, PT ;  /* 0x000000301300720c */ /* 0x000fda0003fa4270 */
[----:B------:R-:W-:Y:S05]  /*c6f0*/  WARPSYNC.COLLECTIVE R16, `(.L_x_1318) ;  /* 0x0000000010087348 */ /* 0x000fea0003c00000 */
[----:B------:R0:W1:Y:S02]  /*c700*/  SHFL.DOWN P3, R18, R17, R13, R12 ;  /* 0x0800000d11127389 */ /* 0x000064000006000c */
[----:B01----:R-:W-:Y:S05]  /*c710*/  ENDCOLLECTIVE ;  /* 0x000000000000791b */ /* 0x003fea0003800000 */
.L_x_1318:
[----:B------:R-:W-:Y:S01]  /*c720*/  IMAD.MOV.U32 R17, RZ, RZ, R15 ;  /* 0x000000ffff117224 */ /* 0x000fe200078e000f */
[----:B------:R-:W-:-:S07]  /*c730*/  SEL R19, R18, RZ, !P5 ;  /* 0x000000ff12137207 */ /* 0x000fce0006800000 */
[----:B------:R-:W-:Y:S05]  /*c740*/  WARPSYNC.COLLECTIVE R16, `(.L_x_1319) ;  /* 0x0000000010087348 */ /* 0x000fea0003c00000 */
[----:B------:R0:W1:Y:S02]  /*c750*/  SHFL.DOWN P3, R18, R17, R13, R12 ;  /* 0x0800000d11127389 */ /* 0x000064000006000c */
[----:B01----:R-:W-:Y:S05]  /*c760*/  ENDCOLLECTIVE ;  /* 0x000000000000791b */ /* 0x003fea0003800000 */
.L_x_1319:
        /* <DEDUP_REMOVED lines=11> */
.L_x_1320:
[----:B------:R-:W-:Y:S01]  /*c820*/  IMAD.MOV.U32 R17, RZ, RZ, R15 ;  /* 0x000000ffff117224 */ /* 0x000fe200078e000f */
[----:B------:R-:W-:-:S07]  /*c830*/  SEL R19, R18, RZ, !P5 ;  /* 0x000000ff12137207 */ /* 0x000fce0006800000 */
[----:B------:R-:W-:Y:S05]  /*c840*/  WARPSYNC.COLLECTIVE R16, `(.L_x_1321) ;  /* 0x0000000010087348 */ /* 0x000fea0003c00000 */
[----:B------:R0:W1:Y:S02]  /*c850*/  SHFL.DOWN P3, R18, R17, R13, R12 ;  /* 0x0800000d11127389 */ /* 0x000064000006000c */
[----:B01----:R-:W-:Y:S05]  /*c860*/  ENDCOLLECTIVE ;  /* 0x000000000000791b */ /* 0x003fea0003800000 */
.L_x_1321:
[----:B------:R-:W-:-:S05]  /*c870*/  IADD3 R14, P6, PT, R19, R14, RZ ;  /* 0x0000000e130e7210 */ /* 0x000fca0007fde0ff */
[----:B------:R-:W-:Y:S02]  /*c880*/  IMAD.MOV.U32 R17, RZ, RZ, R14 ;  /* 0x000000ffff117224 */ /* 0x000fe400078e000e */
[----:B------:R-:W-:Y:S02]  /*c890*/  IMAD.MOV.U32 R13, RZ, RZ, 0x10 ;  /* 0x00000010ff0d7424 */ /* 0x000fe400078e00ff */
[----:B------:R-:W-:-:S05]  /*c8a0*/  IMAD.MOV.U32 R19, RZ, RZ, R18 ;  /* 0x000000ffff137224 */ /* 0x000fca00078e0012 */
[----:B------:R-:W-:-:S05]  /*c8b0*/  SEL R18, R19, RZ, !P5 ;  /* 0x000000ff13127207 */ /* 0x000fca0006800000 */
[----:B------:R-:W-:-:S07]  /*c8c0*/  IMAD.X R15, R18, 0x1, R15, P6 ;  /* 0x00000001120f7824 */ /* 0x000fce00030e060f */
[----:B------:R-:W-:Y:S05]  /*c8d0*/  WARPSYNC.COLLECTIVE R16, `(.L_x_1322) ;  /* 0x0000000010087348 */ /* 0x000fea0003c00000 */
[----:B------:R0:W1:Y:S02]  /*c8e0*/  SHFL.DOWN P3, R18, R17, R13, R12 ;  /* 0x0800000d11127389 */ /* 0x000064000006000c */
[----:B01----:R-:W-:Y:S05]  /*c8f0*/  ENDCOLLECTIVE ;  /* 0x000000000000791b */ /* 0x003fea0003800000 */
.L_x_1322:
[----:B------:R-:W-:Y:S02]  /*c900*/  IMAD.MOV.U32 R17, RZ, RZ, R15 ;  /* 0x000000ffff117224 */ /* 0x000fe400078e000f */
[----:B------:R-:W-:-:S07]  /*c910*/  IMAD.MOV.U32 R19, RZ, RZ, R18 ;  /* 0x000000ffff137224 */ /* 0x000fce00078e0012 */
[----:B------:R-:W-:Y:S05]  /*c920*/  WARPSYNC.COLLECTIVE R16, `(.L_x_1323) ;  /* 0x0000000010087348 */ /* 0x000fea0003c00000 */
[----:B------:R0:W1:Y:S02]  /*c930*/  SHFL.DOWN P3, R18, R17, R13, R12 ;  /* 0x0800000d11127389 */ /* 0x000064000006000c */
[----:B01----:R-:W-:Y:S05]  /*c940*/  ENDCOLLECTIVE ;  /* 0x000000000000791b */ /* 0x003fea0003800000 */
.L_x_1323:
[----:B------:R-:W-:-:S04]  /*c950*/  ISETP.GT.AND P3, PT, R54, R48, PT ;  /* 0x000000303600720c */ /* 0x000fc80003f64270 */
[----:B------:R-:W-:Y:S02]  /*c960*/  SEL R19, R19, RZ, !P3 ;  /* 0x000000ff13137207 */ /* 0x000fe40005800000 */
[----:B------:R-:W-:Y:S02]  /*c970*/  SEL R18, R18, RZ, !P3 ;  /* 0x000000ff12127207 */ /* 0x000fe40005800000 */
[----:B------:R-:W-:-:S04]  /*c980*/  IADD3 R3, P3, P5, R19, R14, R3 ;  /* 0x0000000e13037210 */ /* 0x000fc80007d7e003 */
[----:B------:R-:W-:Y:S02]  /*c990*/  IADD3.X R23, PT, PT, R18, R15, R23, P3, P5 ;  /* 0x0000000f12177210 */ /* 0x000fe40001fea417 */
[----:B------:R-:W-:-:S13]  /*c9a0*/  PLOP3.LUT P3, PT, P4, PT, PT, 0x80, 0x8 ;  /* 0x000000000008781c */ /* 0x000fda000276f070 */
[----:B------:R-:W-:Y:S05]  /*c9b0*/  WARPSYNC.COLLECTIVE R16, `(.L_x_1324) ;  /* 0x0000000010087348 */ /* 0x000fea0003c00000 */
[----:B------:R-:W-:Y:S01]  /*c9c0*/  VOTE.ALL P3, P3 ;  /* 0x0000000000ff7806 */ /* 0x000fe20001860000 */
[----:B------:R-:W-:-:S12]  /*c9d0*/  ENDCOLLECTIVE ;  /* 0x000000000000791b */ /* 0x000fd80003800000 */
.L_x_1324:
[----:B------:R-:W-:Y:S05]  /*c9e0*/  BRA `(.L_x_1325) ;  /* 0xffffff7c00ec7947 */ /* 0x000fea000383ffff */
.L_x_1258:
[----:B------:R-:W-:Y:S01]  /*c9f0*/  BSSY B0, `(.L_x_1326) ;  /* 0x0000006000007945 */ /* 0x000fe20003800000 */
[----:B------:R-:W-:Y:S01]  /*ca00*/  PLOP3.LUT P3, PT, P3, PT, PT, 0x8, 0x80 ;  /* 0x000000000080781c */ /* 0x000fe20001f6e170 */
[----:B------:R-:W-:-:S12]  /*ca10*/  IMAD.MOV.U32 R16, RZ, RZ, -0x1 ;  /* 0xffffffffff107424 */ /* 0x000fd800078e00ff */
[----:B0-----:R-:W-:Y:S05]  /*ca20*/  WARPSYNC.COLLECTIVE R16, `(.L_x_1327) ;  /* 0x0000000010087348 */ /* 0x001fea0003c00000 */
[----:B------:R-:W-:Y:S01]  /*ca30*/  VOTE.ANY P3, P3 ;  /* 0x0000000000ff7806 */ /* 0x000fe20001860100 */
[----:B0-----:R-:W-:-:S12]  /*ca40*/  ENDCOLLECTIVE ;  /* 0x000000000000791b */ /* 0x001fd80003800000 */
.L_x_1327:
[----:B------:R-:W-:Y:S05]  /*ca50*/  BSYNC B0 ;  /* 0x0000000000007941 */ /* 0x000fea0003800000 */
.L_x_1326:
[----:B------:R-:W-:Y:S05]  /*ca60*/  BRA `(.L_x_1328) ;  /* 0xffffffd4003c7947 */ /* 0x000fea000383ffff */
.L_x_1262:
[----:B------:R-:W-:Y:S01]  /*ca70*/  BSSY B0, `(.L_x_1329) ;  /* 0x0000006000007945 */ /* 0x000fe20003800000 */
[----:B------:R-:W-:Y:S01]  /*ca80*/  PLOP3.LUT P3, PT, P3, PT, PT, 0x8, 0x80 ;  /* 0x000000000080781c */ /* 0x000fe20001f6e170 */
[----:B------:R-:W-:-:S12]  /*ca90*/  IMAD.MOV.U32 R16, RZ, RZ, -0x1 ;  /* 0xffffffffff107424 */ /* 0x000fd800078e00ff */
[----:B0-----:R-:W-:Y:S05]  /*caa0*/  WARPSYNC.COLLECTIVE R16, `(.L_x_1330) ;  /* 0x0000000010087348 */ /* 0x001fea0003c00000 */
[----:B------:R-:W-:Y:S01]  /*cab0*/  VOTE.ANY P3, P3 ;  /* 0x0000000000ff7806 */ /* 0x000fe20001860100 */
[----:B0-----:R-:W-:-:S12]  /*cac0*/  ENDCOLLECTIVE ;  /* 0x000000000000791b */ /* 0x001fd80003800000 */
.L_x_1330:
[----:B------:R-:W-:Y:S05]  /*cad0*/  BSYNC B0 ;  /* 0x0000000000007941 */ /* 0x000fea0003800000 */
.L_x_1329:
[----:B------:R-:W-:Y:S05]  /*cae0*/  BRA `(.L_x_1331) ;  /* 0xffffffd400507947 */ /* 0x000fea000383ffff */
.L_x_1264:
        /* <DEDUP_REMOVED lines=8> */
.L_x_1333:
[----:B------:R-:W-:Y:S05]  /*cb70*/  BSYNC B0 ;  /* 0x0000000000007941 */ /* 0x000fea0003800000 */
.L_x_1332:
[----:B------:R-:W0:Y:S01]  /*cb80*/  S2R R47, SR_GEMASK ;  /* 0x00000000002f7919 */ /* 0x000e220000003c00 */
[----:B------:R-:W-:Y:S01]  /*cb90*/  IMAD.MOV.U32 R17, RZ, RZ, R14 ;  /* 0x000000ffff117224 */ /* 0x000fe200078e000e */
[----:B------:R-:W1:Y:S01]  /*cba0*/  S2R R54, SR_CTAID.X ;  /* 0x0000000000367919 */ /* 0x000e620000002500 */
[----:B0-----:R-:W-:-:S05]  /*cbb0*/  LOP3.LUT R16, R16, 0x80000000, R47, 0xec, !PT ;  /* 0x8000000010107812 */ /* 0x001fca00078eec2f */
[----:B------:R-:W-:-:S05]  /*cbc0*/  VIADD R13, R16, 0xffffffff ;  /* 0xffffffff100d7836 */ /* 0x000fca0000000000 */
[----:B------:R-:W-:Y:S01]  /*cbd0*/  LOP3.LUT R19, R16, R13, RZ, 0xc, !PT ;  /* 0x0000000d10137212 */ /* 0x000fe200078e0cff */
[----:B------:R-:W-:Y:S02]  /*cbe0*/  IMAD.MOV.U32 R13, RZ, RZ, 0x1 ;  /* 0x00000001ff0d7424 */ /* 0x000fe400078e00ff */
[----:B------:R-:W-:-:S03]  /*cbf0*/  IMAD.MOV.U32 R16, RZ, RZ, -0x1 ;  /* 0xffffffffff107424 */ /* 0x000fc600078e00ff */
[----:B------:R-:W0:Y:S02]  /*cc00*/  POPC R19, R19 ;  /* 0x0000001300137309 */ /* 0x000e240000000000 */
[----:B01----:R-:W-:-:S07]  /*cc10*/  IMAD.MOV.U32 R12, RZ, RZ, R19 ;  /* 0x000000ffff0c7224 */ /* 0x003fce00078e0013 */
[----:B------:R-:W-:Y:S05]  /*cc20*/  WARPSYNC.COLLECTIVE R16, `(.L_x_1334) ;  /* 0x0000000010087348 */ /* 0x000fea0003c00000 */
[----:B------:R0:W1:Y:S02]  /*cc30*/  SHFL.DOWN P3, R18, R17, R13, R12 ;  /* 0x0800000d11127389 */ /* 0x000064000006000c */
[----:B01----:R-:W-:Y:S05]  /*cc40*/  ENDCOLLECTIVE ;  /* 0x000000000000791b */ /* 0x003fea0003800000 */
.L_x_1334:
[----:B------:R-:W-:Y:S02]  /*cc50*/  IMAD.MOV.U32 R17, RZ, RZ, R15 ;  /* 0x000000ffff117224 */ /* 0x000fe400078e000f */
[----:B------:R-:W-:-:S07]  /*cc60*/  IMAD.MOV.U32 R2, RZ, RZ, R18 ;  /* 0x000000ffff027224 */ /* 0x000fce00078e0012 */
[----:B------:R-:W-:Y:S05]  /*cc70*/  WARPSYNC.COLLECTIVE R16, `(.L_x_1335) ;  /* 0x0000000010087348 */ /* 0x000fea0003c00000 */
[----:B------:R0:W1:Y:S02]  /*cc80*/  SHFL.DOWN P3, R18, R17, R13, R12 ;  /* 0x0800000d11127389 */ /* 0x000064000006000c */
[----:B01----:R-:W-:Y:S05]  /*cc90*/  ENDCOLLECTIVE ;  /* 0x000000000000791b */ /* 0x003fea0003800000 */
.L_x_1335:
[----:B------:R-:W-:Y:S01]  /*cca0*/  IMAD.MOV.U32 R13, RZ, RZ, 0x2 ;  /* 0x00000002ff0d7424 */ /* 0x000fe200078e00ff */
[----:B------:R-:W-:-:S04]  /*ccb0*/  ISETP.GE.AND P3, PT, R30, R19, PT ;  /* 0x000000131e00720c */ /* 0x000fc80003f66270 */
[----:B------:R-:W-:Y:S01]  /*ccc0*/  SEL R23, R2, RZ, !P3 ;  /* 0x000000ff02177207 */ /* 0x000fe20005800000 */
[----:B------:R-:W-:Y:S01]  /*ccd0*/  VIADD R2, R30, 0x2 ;  /* 0x000000021e027836 */ /* 0x000fe20000000000 */
[----:B------:R-:W-:Y:S02]  /*cce0*/  SEL R31, R18, RZ, !P3 ;  /* 0x000000ff121f7207 */ /* 0x000fe40005800000 */
[----:B------:R-:W-:Y:S02]  /*ccf0*/  IADD3 R48, P3, PT, R14, R23, RZ ;  /* 0x000000170e307210 */ /* 0x000fe40007f7e0ff */
[----:B------:R-:W-:-:S03]  /*cd00*/  ISETP.GT.AND P4, PT, R2, R19, PT ;  /* 0x000000130200720c */ /* 0x000fc60003f84270 */
[----:B------:R-:W-:Y:S02]  /*cd10*/  IMAD.MOV.U32 R17, RZ, RZ, R48 ;  /* 0x000000ffff117224 */ /* 0x000fe400078e0030 */
[----:B------:R-:W-:-:S08]  /*cd20*/  IMAD.X R46, R15, 0x1, R31, P3 ;  /* 0x000000010f2e7824 */ /* 0x000fd000018e061f */
[----:B------:R-:W-:Y:S05]  /*cd30*/  WARPSYNC.COLLECTIVE R16, `(.L_x_1336) ;  /* 0x0000000010087348 */ /* 0x000fea0003c00000 */
[----:B------:R0:W1:Y:S02]  /*cd40*/  SHFL.DOWN P3, R18, R17, R13, R12 ;  /* 0x0800000d11127389 */ /* 0x000064000006000c */
[----:B01----:R-:W-:Y:S05]  /*cd50*/  ENDCOLLECTIVE ;  /* 0x000000000000791b */ /* 0x003fea0003800000 */
.L_x_1336:
[----:B------:R-:W-:Y:S01]  /*cd60*/  IMAD.MOV.U32 R17, RZ, RZ, R46 ;  /* 0x000000ffff117224 */ /* 0x000fe200078e002e */
[----:B------:R-:W-:-:S07]  /*cd70*/  SEL R15, R18, RZ, !P4 ;  /* 0x000000ff120f7207 */ /* 0x000fce0006000000 */
[----:B------:R-:W-:Y:S05]  /*cd80*/  WARPSYNC.COLLECTIVE R16, `(.L_x_1337) ;  /* 0x0000000010087348 */ /* 0x000fea0003c00000 */
[----:B------:R0:W1:Y:S02]  /*cd90*/  SHFL.DOWN P3, R18, R17, R13, R12 ;  /* 0x0800000d11127389 */ /* 0x000064000006000c */
[----:B01----:R-:W-:Y:S05]  /*cda0*/  ENDCOLLECTIVE ;  /* 0x000000000000791b */ /* 0x003fea0003800000 */
.L_x_1337:
        /* <DEDUP_REMOVED lines=10> */
.L_x_1338:
[----:B------:R-:W-:Y:S02]  /*ce50*/  IMAD.X R14, R23, 0x1, R46, P5 ;  /* 0x00000001170e7824 */ /* 0x000fe400028e062e */
[----:B------:R-:W-:Y:S02]  /*ce60*/  VIADD R46, R30, 0x10 ;  /* 0x000000101e2e7836 */ /* 0x000fe40000000000 */
[----:B------:R-:W-:Y:S01]  /*ce70*/  IMAD.MOV.U32 R17, RZ, RZ, R14 ;  /* 0x000000ffff117224 */ /* 0x000fe200078e000e */
[----:B------:R-:W-:-:S07]  /*ce80*/  SEL R15, R18, RZ, !P4 ;  /* 0x000000ff120f7207 */ /* 0x000fce0006000000 */
[----:B------:R-:W-:Y:S05]  /*ce90*/  WARPSYNC.COLLECTIVE R16, `(.L_x_1339) ;  /* 0x0000000010087348 */ /* 0x000fea0003c00000 */
[----:B------:R0:W1:Y:S02]  /*cea0*/  SHFL.DOWN P3, R18, R17, R13, R12 ;  /* 0x0800000d11127389 */ /* 0x000064000006000c */
[----:B01----:R-:W-:Y:S05]  /*ceb0*/  ENDCOLLECTIVE ;  /* 0x000000000000791b */ /* 0x003fea0003800000 */
.L_x_1339:
        /* <DEDUP_REMOVED lines=8> */
.L_x_1340:
        /* <DEDUP_REMOVED lines=8> */
.L_x_1341:
        /* <DEDUP_REMOVED lines=9> */
.L_x_1342:
[----:B------:R-:W-:-:S05]  /*d050*/  SEL R15, R15, RZ, !P4 ;  /* 0x000000ff0f0f7207 */ /* 0x000fca0006000000 */
[----:B------:R-:W-:-:S04]  /*d060*/  IMAD.X R23, R15, 0x1, R52, P5 ;  /* 0x000000010f177824 */ /* 0x000fc800028e0634 */
[----:B------:R-:W-:Y:S02]  /*d070*/  IMAD.MOV.U32 R17, RZ, RZ, R23 ;  /* 0x000000ffff117224 */ /* 0x000fe400078e0017 */
[----:B------:R-:W-:-:S07]  /*d080*/  IMAD.MOV.U32 R14, RZ, RZ, R18 ;  /* 0x000000ffff0e7224 */ /* 0x000fce00078e0012 */
[----:B------:R-:W-:Y:S05]  /*d090*/  WARPSYNC.COLLECTIVE R16, `(.L_x_1343) ;  /* 0x0000000010087348 */ /* 0x000fea0003c00000 */
[----:B------:R0:W1:Y:S02]  /*d0a0*/  SHFL.DOWN P3, R18, R17, R13, R12 ;  /* 0x0800000d11127389 */ /* 0x000064000006000c */
[----:B01----:R-:W-:Y:S05]  /*d0b0*/  ENDCOLLECTIVE ;  /* 0x000000000000791b */ /* 0x003fea0003800000 */
.L_x_1343:
        /* <DEDUP_REMOVED lines=12> */
.L_x_1344:
[----:B------:R-:W-:Y:S05]  /*d180*/  BRA `(.L_x_1345) ;  /* 0xffffffd000947947 */ /* 0x000fea000383ffff */
.L_x_1266:
[----:B------:R-:W-:Y:S01]  /*d190*/  BSSY B0, `(.L_x_1346) ;  /* 0x0000006000007945 */ /* 0x000fe20003800000 */
[----:B------:R-:W-:Y:S01]  /*d1a0*/  PLOP3.LUT P3, PT, P3, PT, PT, 0x8, 0x80 ;  /* 0x000000000080781c */ /* 0x000fe20001f6e170 */
[----:B------:R-:W-:-:S12]  /*d1b0*/  IMAD.MOV.U32 R16, RZ, RZ, -0x1 ;  /* 0xffffffffff107424 */ /* 0x000fd800078e00ff */
[----:B0-----:R-:W-:Y:S05]  /*d1c0*/  WARPSYNC.COLLECTIVE R16, `(.L_x_1347) ;  /* 0x0000000010087348 */ /* 0x001fea0003c00000 */
[----:B------:R-:W-:Y:S01]  /*d1d0*/  VOTE.ANY P3, P3 ;  /* 0x0000000000ff7806 */ /* 0x000fe20001860100 */
[----:B0-----:R-:W-:-:S12]  /*d1e0*/  ENDCOLLECTIVE ;  /* 0x000000000000791b */ /* 0x001fd80003800000 */
.L_x_1347:
[----:B------:R-:W-:Y:S05]  /*d1f0*/  BSYNC B0 ;  /* 0x0000000000007941 */ /* 0x000fea0003800000 */
.L_x_1346:
[----:B------:R-:W-:Y:S05]  /*d200*/  BRA `(.L_x_1348) ;  /* 0xffffffd000a07947 */ /* 0x000fea000383ffff */
.L_x_1270:
[----:B------:R-:W-:Y:S01]  /*d210*/  BSSY B0, `(.L_x_1349) ;  /* 0x0000006000007945 */ /* 0x000fe20003800000 */
[----:B------:R-:W-:Y:S01]  /*d220*/  PLOP3.LUT P3, PT, P3, PT, PT, 0x8, 0x80 ;  /* 0x000000000080781c */ /* 0x000fe20001f6e170 */
[----:B------:R-:W-:-:S12]  /*d230*/  IMAD.MOV.U32 R16, RZ, RZ, -0x1 ;  /* 0xffffffffff107424 */ /* 0x000fd800078e00ff */
[----:B0-----:R-:W-:Y:S05]  /*d240*/  WARPSYNC.COLLECTIVE R16, `(.L_x_1350) ;  /* 0x0000000010087348 */ /* 0x001fea0003c00000 */
[----:B------:R-:W-:Y:S01]  /*d250*/  VOTE.ANY P3, P3 ;  /* 0x0000000000ff7806 */ /* 0x000fe20001860100 */
[----:B0-----:R-:W-:-:S12]  /*d260*/  ENDCOLLECTIVE ;  /* 0x000000000000791b */ /* 0x001fd80003800000 */
.L_x_1350:
[----:B------:R-:W-:Y:S05]  /*d270*/  BSYNC B0 ;  /* 0x0000000000007941 */ /* 0x000fea0003800000 */
.L_x_1349:
[----:B------:R-:W-:Y:S05]  /*d280*/  BRA `(.L_x_1351) ;  /* 0xffffffd000b87947 */ /* 0x000fea000383ffff */
.L_x_1272:
        /* <DEDUP_REMOVED lines=8> */
.L_x_1353:
[----:B------:R-:W-:Y:S05]  /*d310*/  BSYNC B0 ;  /* 0x0000000000007941 */ /* 0x000fea0003800000 */
.L_x_1352:
        /* <DEDUP_REMOVED lines=13> */
.L_x_1354:
[----:B------:R-:W-:Y:S02]  /*d3f0*/  IMAD.MOV.U32 R17, RZ, RZ, R15 ;  /* 0x000000ffff117224 */ /* 0x000fe400078e000f */
[----:B------:R-:W-:-:S07]  /*d400*/  IMAD.MOV.U32 R19, RZ, RZ, R18 ;  /* 0x000000ffff137224 */ /* 0x000fce00078e0012 */
[----:B------:R-:W-:Y:S05]  /*d410*/  WARPSYNC.COLLECTIVE R16, `(.L_x_1355) ;  /* 0x0000000010087348 */ /* 0x000fea0003c00000 */
[----:B------:R0:W1:Y:S02]  /*d420*/  SHFL.DOWN P3, R18, R17, R13, R12 ;  /* 0x0800000d11127389 */ /* 0x000064000006000c */
[----:B01----:R-:W-:Y:S05]  /*d430*/  ENDCOLLECTIVE ;  /* 0x000000000000791b */ /* 0x003fea0003800000 */
.L_x_1355:
[----:B------:R-:W-:Y:S01]  /*d440*/  IMAD.MOV.U32 R13, RZ, RZ, 0x2 ;  /* 0x00000002ff0d7424 */ /* 0x000fe200078e00ff */
[----:B------:R-:W-:-:S04]  /*d450*/  ISETP.GE.AND P3, PT, R30, R61, PT ;  /* 0x0000003d1e00720c */ /* 0x000fc80003f66270 */
[----:B------:R-:W-:Y:S02]  /*d460*/  SEL R19, R19, RZ, !P3 ;  /* 0x000000ff13137207 */ /* 0x000fe40005800000 */
[----:B------:R-:W-:Y:S02]  /*d470*/  SEL R18, R18, RZ, !P3 ;  /* 0x000000ff12127207 */ /* 0x000fe40005800000 */
[----:B------:R-:W-:-:S05]  /*d480*/  IADD3 R14, P3, PT, R14, R19, RZ ;  /* 0x000000130e0e7210 */ /* 0x000fca0007f7e0ff */
[----:B------:R-:W-:Y:S02]  /*d490*/  IMAD.X R15, R15, 0x1, R18, P3 ;  /* 0x000000010f0f7824 */ /* 0x000fe400018e0612 */
[----:B------:R-:W-:Y:S02]  /*d4a0*/  VIADD R18, R30, 0x2 ;  /* 0x000000021e127836 */ /* 0x000fe40000000000 */
[----:B------:R-:W-:-:S03]  /*d4b0*/  IMAD.MOV.U32 R17, RZ, RZ, R14 ;  /* 0x000000ffff117224 */ /* 0x000fc600078e000e */
[----:B------:R-:W-:-:S13]  /*d4c0*/  ISETP.GT.AND P5, PT, R18, R61, PT ;  /* 0x0000003d1200720c */ /* 0x000fda0003fa4270 */
[----:B------:R-:W-:Y:S05]  /*d4d0*/  WARPSYNC.COLLECTIVE R16, `(.L_x_1356) ;  /* 0x0000000010087348 */ /* 0x000fea0003c00000 */
[----:B------:R0:W1:Y:S02]  /*d4e0*/  SHFL.DOWN P3, R18, R17, R13, R12 ;  /* 0x0800000d11127389 */ /* 0x000064000006000c */
[----:B01----:R-:W-:Y:S05]  /*d4f0*/  ENDCOLLECTIVE ;  /* 0x000000000000791b */ /* 0x003fea0003800000 */
.L_x_1356:
[----:B------:R-:W-:Y:S01]  /*d500*/  IMAD.MOV.U32 R17, RZ, RZ, R15 ;  /* 0x000000ffff117224 */ /* 0x000fe200078e000f */
[----:B------:R-:W-:-:S07]  /*d510*/  SEL R19, R18, RZ, !P5 ;  /* 0x000000ff12137207 */ /* 0x000fce0006800000 */
[----:B------:R-:W-:Y:S05]  /*d520*/  WARPSYNC.COLLECTIVE R16, `(.L_x_1357) ;  /* 0x0000000010087348 */ /* 0x000fea0003c00000 */
[----:B------:R0:W1:Y:S02]  /*d530*/  SHFL.DOWN P3, R18, R17, R13, R12 ;  /* 0x0800000d11127389 */ /* 0x000064000006000c */
[----:B01----:R-:W-:Y:S05]  /*d540*/  ENDCOLLECTIVE ;  /* 0x000000000000791b */ /* 0x003fea0003800000 */
.L_x_1357:
[----:B------:R-:W-:-:S05]  /*d550*/  IADD3 R14, P6, PT, R19, R14, RZ ;  /* 0x0000000e130e7210 */ /* 0x000fca0007fde0ff */
[----:B------:R-:W-:Y:S02]  /*d560*/  IMAD.MOV.U32 R17, RZ, RZ, R14 ;  /* 0x000000ffff117224 */ /* 0x000fe400078e000e */
[----:B------:R-:W-:Y:S02]  /*d570*/  IMAD.MOV.U32 R13, RZ, RZ, 0x4 ;  /* 0x00000004ff0d7424 */ /* 0x000fe400078e00ff */
[----:B------:R-:W-:-:S05]  /*d580*/  IMAD.MOV.U32 R19, RZ, RZ, R18 ;  /* 0x000000ffff137224 */ /* 0x000fca00078e0012 */
[----:B------:R-:W-:-:S05]  /*d590*/  SEL R18, R19, RZ, !P5 ;  /* 0x000000ff13127207 */ /* 0x000fca0006800000 */
[----:B------:R-:W-:Y:S02]  /*d5a0*/  IMAD.X R15, R18, 0x1, R15, P6 ;  /* 0x00000001120f7824 */ /* 0x000fe400030e060f */
[----:B------:R-:W-:-:S05]  /*d5b0*/  VIADD R18, R30, 0x4 ;  /* 0x000000041e127836 */ /* 0x000fca0000000000 */
[----:B------:R-:W-:-:S13]  /*d5c0*/  ISETP.GT.AND P5, PT, R18, R61, PT ;  /* 0x0000003d1200720c */ /* 0x000fda0003fa4270 */
[----:B------:R-:W-:Y:S05]  /*d5d0*/  WARPSYNC.COLLECTIVE R16, `(.L_x_1358) ;  /* 0x0000000010087348 */ /* 0x000fea0003c00000 */
[----:B------:R0:W1:Y:S02]  /*d5e0*/  SHFL.DOWN P3, R18, R17, R13, R12 ;  /* 0x0800000d11127389 */ /* 0x000064000006000c */
[----:B01----:R-:W-:Y:S05]  /*d5f0*/  ENDCOLLECTIVE ;  /* 0x000000000000791b */ /* 0x003fea0003800000 */
.L_x_1358:
[----:B------:R-:W-:Y:S01]  /*d600*/  IMAD.MOV.U32 R17, RZ, RZ, R15 ;  /* 0x000000ffff117224 */ /* 0x000fe200078e000f */
[----:B------:R-:W-:-:S07]  /*d610*/  SEL R19, R18, RZ, !P5 ;  /* 0x000000ff12137207 */ /* 0x000fce0006800000 */
[----:B------:R-:W-:Y:S05]  /*d620*/  WARPSYNC.COLLECTIVE R16, `(.L_x_1359) ;  /* 0x0000000010087348 */ /* 0x000fea0003c00000 */
[----:B------:R0:W1:Y:S02]  /*d630*/  SHFL.DOWN P3, R18, R17, R13, R12 ;  /* 0x0800000d11127389 */ /* 0x000064000006000c */
[----:B01----:R-:W-:Y:S05]  /*d640*/  ENDCOLLECTIVE ;  /* 0x000000000000791b */ /* 0x003fea0003800000 */
.L_x_1359:
        /* <DEDUP_REMOVED lines=11> */
.L_x_1360:
[----:B------:R-:W-:Y:S01]  /*d700*/  IMAD.MOV.U32 R17, RZ, RZ, R15 ;  /* 0x000000ffff117224 */ /* 0x000fe200078e000f */
[----:B------:R-:W-:-:S07]  /*d710*/  SEL R19, R18, RZ, !P5 ;  /* 0x000000ff12137207 */ /* 0x000fce0006800000 */
[----:B------:R-:W-:Y:S05]  /*d720*/  WARPSYNC.COLLECTIVE R16, `(.L_x_1361) ;  /* 0x0000000010087348 */ /* 0x000fea0003c00000 */
[----:B------:R0:W1:Y:S02]  /*d730*/  SHFL.DOWN P3, R18, R17, R13, R12 ;  /* 0x0800000d11127389 */ /* 0x000064000006000c */
[----:B01----:R-:W-:Y:S05]  /*d740*/  ENDCOLLECTIVE ;  /* 0x000000000000791b */ /* 0x003fea0003800000 */
.L_x_1361:
        /* <DEDUP_REMOVED lines=9> */
.L_x_1362:
[----:B------:R-:W-:Y:S02]  /*d7e0*/  IMAD.MOV.U32 R17, RZ, RZ, R15 ;  /* 0x000000ffff117224 */ /* 0x000fe400078e000f */
[----:B------:R-:W-:-:S07]  /*d7f0*/  IMAD.MOV.U32 R19, RZ, RZ, R18 ;  /* 0x000000ffff137224 */ /* 0x000fce00078e0012 */
[----:B------:R-:W-:Y:S05]  /*d800*/  WARPSYNC.COLLECTIVE R16, `(.L_x_1363) ;  /* 0x0000000010087348 */ /* 0x000fea0003c00000 */
[----:B------:R0:W1:Y:S02]  /*d810*/  SHFL.DOWN P3, R18, R17, R13, R12 ;  /* 0x0800000d11127389 */ /* 0x000064000006000c */
[----:B01----:R-:W-:Y:S05]  /*d820*/  ENDCOLLECTIVE ;  /* 0x000000000000791b */ /* 0x003fea0003800000 */
.L_x_1363:
        /* <DEDUP_REMOVED lines=9> */
.L_x_1364:
[----:B------:R-:W-:Y:S05]  /*d8c0*/  BRA `(.L_x_1365) ;  /* 0xffffffcc00fc7947 */ /* 0x000fea000383ffff */
.L_x_1366:
        /* <DEDUP_REMOVED lines=11> */
.L_x_1627:


//--------------------- .text._ZN6thrust24THRUST_300001_SM_1000_NS8cuda_cub4core6detail13_kernel_agentINS1_16__set_operations14PartitionAgentINS0_6detail15normal_iteratorINS0_10device_ptrIiEEEESB_lN4cuda3std3__44lessIiEEEEJSB_SB_lllPNSE_4pairIllEESG_iEEEvDpT0_ --------------------------
	.section	.text._ZN6thrust24THRUST_300001_SM_1000_NS8cuda_cub4core6detail13_kernel_agentINS1_16__set_operations14PartitionAgentINS0_6detail15normal_iteratorINS0_10device_ptrIiEEEESB_lN4cuda3std3__44lessIiEEEEJSB_SB_lllPNSE_4pairIllEESG_iEEEvDpT0_,"ax",@progbits
	.align	128
        .global         _ZN6thrust24THRUST_300001_SM_1000_NS8cuda_cub4core6detail13_kernel_agentINS1_16__set_operations14PartitionAgentINS0_6detail15normal_iteratorINS0_10device_ptrIiEEEESB_lN4cuda3std3__44lessIiEEEEJSB_SB_lllPNSE_4pairIllEESG_iEEEvDpT0_
        .type           _ZN6thrust24THRUST_300001_SM_1000_NS8cuda_cub4core6detail13_kernel_agentINS1_16__set_operations14PartitionAgentINS0_6detail15normal_iteratorINS0_10device_ptrIiEEEESB_lN4cuda3std3__44lessIiEEEEJSB_SB_lllPNSE_4pairIllEESG_iEEEvDpT0_,@function
        .size           _ZN6thrust24THRUST_300001_SM_1000_NS8cuda_cub4core6detail13_kernel_agentINS1_16__set_operations14PartitionAgentINS0_6detail15normal_iteratorINS0_10device_ptrIiEEEESB_lN4cuda3std3__44lessIiEEEEJSB_SB_lllPNSE_4pairIllEESG_iEEEvDpT0_,(.L_x_1628 - _ZN6thrust24THRUST_300001_SM_1000_NS8cuda_cub4core6detail13_kernel_agentINS1_16__set_operations14PartitionAgentINS0_6detail15normal_iteratorINS0_10device_ptrIiEEEESB_lN4cuda3std3__44lessIiEEEEJSB_SB_lllPNSE_4pairIllEESG_iEEEvDpT0_)
        .other          _ZN6thrust24THRUST_300001_SM_1000_NS8cuda_cub4core6detail13_kernel_agentINS1_16__set_operations14PartitionAgentINS0_6detail15normal_iteratorINS0_10device_ptrIiEEEESB_lN4cuda3std3__44lessIiEEEEJSB_SB_lllPNSE_4pairIllEESG_iEEEvDpT0_,@"STO_CUDA_ENTRY STV_DEFAULT"
_ZN6thrust24THRUST_300001_SM_1000_NS8cuda_cub4core6detail13_kernel_agentINS1_16__set_operations14PartitionAgentINS0_6detail15normal_iteratorINS0_10device_ptrIiEEEESB_lN4cuda3std3__44lessIiEEEEJSB_SB_lllPNSE_4pairIllEESG_iEEEvDpT0_:
.text._ZN6thrust24THRUST_300001_SM_1000_NS8cuda_cub4core6detail13_kernel_agentINS1_16__set_operations14PartitionAgentINS0_6detail15normal_iteratorINS0_10device_ptrIiEEEESB_lN4cuda3std3__44lessIiEEEEJSB_SB_lllPNSE_4pairIllEESG_iEEEvDpT0_:
        /* <DEDUP_REMOVED lines=38> */
.L_x_1369:
        /* <DEDUP_REMOVED lines=24> */
.L_x_1368:
[----:B------:R-:W-:Y:S05]  /*03e0*/  BSYNC.RECONVERGENT B0 ;  /* 0x0000000000007941 */ /* 0x000fea0003800200 */
.L_x_1367:
        /* <DEDUP_REMOVED lines=55> */
.L_x_1375:
[----:B------:R-:W-:Y:S05]  /*0760*/  BSYNC.RECONVERGENT B2 ;  /* 0x0000000000027941 */ /* 0x000fea0003800200 */
.L_x_1374:
        /* <DEDUP_REMOVED lines=19> */
.L_x_1377:
[----:B------:R-:W-:Y:S05]  /*08a0*/  BSYNC.RECONVERGENT B2 ;  /* 0x0000000000027941 */ /* 0x000fea0003800200 */
.L_x_1376:
        /* <DEDUP_REMOVED lines=18> */
.L_x_1373:
[----:B------:R-:W-:Y:S05]  /*09d0*/  BSYNC.RECONVERGENT B0 ;  /* 0x0000000000007941 */ /* 0x000fea0003800200 */
.L_x_1372:
        /* <DEDUP_REMOVED lines=10> */
.L_x_1380:
        /* <DEDUP_REMOVED lines=17> */
.L_x_1379:
[----:B------:R-:W-:Y:S05]  /*0b90*/  BSYNC.RECONVERGENT B0 ;  /* 0x0000000000007941 */ /* 0x000fea0003800200 */
.L_x_1378:
        /* <DEDUP_REMOVED lines=34> */
.L_x_1382:
[----:B------:R-:W-:Y:S05]  /*0dc0*/  BSYNC.RECONVERGENT B0 ;  /* 0x0000000000007941 */ /* 0x000fea0003800200 */
.L_x_1381:
        /* <DEDUP_REMOVED lines=21> */
.L_x_1384:
[----:B------:R-:W-:Y:S05]  /*0f20*/  BSYNC.RECONVERGENT B0 ;  /* 0x0000000000007941 */ /* 0x000fea0003800200 */
.L_x_1383:
        /* <DEDUP_REMOVED lines=21> */
.L_x_1386:
[----:B------:R-:W-:Y:S05]  /*1080*/  BSYNC.RECONVERGENT B0 ;  /* 0x0000000000007941 */ /* 0x000fea0003800200 */
.L_x_1385:
[----:B------:R-:W-:Y:S01]  /*1090*/  ISETP.GE.U32.AND P0, PT, R20, R9, PT ;  /* 0x000000091400720c */ /* 0x000fe20003f06070 */
[----:B------:R-:W-:Y:S03]  /*10a0*/  BSSY.RECONVERGENT B0, `(.L_x_1387) ;  /* 0x0000014000007945 */ /* 0x000fe60003800200 */
[----:B------:R-:W-:-:S13]  /*10b0*/  ISETP.GE.AND.EX P0, PT, R21, R22, PT, P0 ;  /* 0x000000161500720c */ /* 0x000fda0003f06300 */
[----:B------:R-:W-:Y:S05]  /*10c0*/  @P0 BRA `(.L_x_1388) ;  /* 0x0000000000440947 */ /* 0x000fea0003800000 */
.L_x_1389:
        /* <DEDUP_REMOVED lines=17> */
.L_x_1388:
[----:B------:R-:W-:Y:S05]  /*11e0*/  BSYNC.RECONVERGENT B0 ;  /* 0x0000000000007941 */ /* 0x000fea0003800200 */
.L_x_1387:
        /* <DEDUP_REMOVED lines=26> */
.L_x_1392:
        /* <DEDUP_REMOVED lines=17> */
.L_x_1391:
[----:B------:R-:W-:Y:S05]  /*14a0*/  BSYNC.RECONVERGENT B0 ;  /* 0x0000000000007941 */ /* 0x000fea0003800200 */
.L_x_1390:
        /* <DEDUP_REMOVED lines=17> */
.L_x_1371:
[----:B------:R-:W-:Y:S05]  /*15c0*/  BSYNC.RECONVERGENT B1 ;  /* 0x0000000000017941 */ /* 0x000fea0003800200 */
.L_x_1370:
        /* <DEDUP_REMOVED lines=8> */
.L_x_1393:
        /* <DEDUP_REMOVED lines=11> */
.L_x_1628:


//--------------------- .text._ZN6thrust24THRUST_300001_SM_1000_NS8cuda_cub4core6detail13_kernel_agentINS1_16__set_operations9InitAgentIN3cub18CUB_300001_SM_100013ScanTileStateIlLb1EEElEEJSA_lEEEvDpT0_ --------------------------
	.section	.text._ZN6thrust24THRUST_300001_SM_1000_NS8cuda_cub4core6detail13_kernel_agentINS1_16__set_operations9InitAgentIN3cub18CUB_300001_SM_100013ScanTileStateIlLb1EEElEEJSA_lEEEvDpT0_,"ax",@progbits
	.align	128
        .global         _ZN6thrust24THRUST_300001_SM_1000_NS8cuda_cub4core6detail13_kernel_agentINS1_16__set_operations9InitAgentIN3cub18CUB_300001_SM_100013ScanTileStateIlLb1EEElEEJSA_lEEEvDpT0_
        .type           _ZN6thrust24THRUST_300001_SM_1000_NS8cuda_cub4core6detail13_kernel_agentINS1_16__set_operations9InitAgentIN3cub18CUB_300001_SM_100013ScanTileStateIlLb1EEElEEJSA_lEEEvDpT0_,@function
        .size           _ZN6thrust24THRUST_300001_SM_1000_NS8cuda_cub4core6detail13_kernel_agentINS1_16__set_operations9InitAgentIN3cub18CUB_300001_SM_100013ScanTileStateIlLb1EEElEEJSA_lEEEvDpT0_,(.L_x_1629 - _ZN6thrust24THRUST_300001_SM_1000_NS8cuda_cub4core6detail13_kernel_agentINS1_16__set_operations9InitAgentIN3cub18CUB_300001_SM_100013ScanTileStateIlLb1EEElEEJSA_lEEEvDpT0_)
        .other          _ZN6thrust24THRUST_300001_SM_1000_NS8cuda_cub4core6detail13_kernel_agentINS1_16__set_operations9InitAgentIN3cub18CUB_300001_SM_100013ScanTileStateIlLb1EEElEEJSA_lEEEvDpT0_,@"STO_CUDA_ENTRY STV_DEFAULT"
_ZN6thrust24THRUST_300001_SM_1000_NS8cuda_cub4core6detail13_kernel_agentINS1_16__set_operations9InitAgentIN3cub18CUB_300001_SM_100013ScanTileStateIlLb1EEElEEJSA_lEEEvDpT0_:
.text._ZN6thrust24THRUST_300001_SM_1000_NS8cuda_cub4core6detail13_kernel_agentINS1_16__set_operations9InitAgentIN3cub18CUB_300001_SM_100013ScanTileStateIlLb1EEElEEJSA_lEEEvDpT0_:
[----:B------:R-:W-:Y:S01]  /*0000*/  LDC R1, c[0x0][0x37c] ;  /* 0x0000df00ff017b82 */ /* 0x000fe20000000800 */
[----:B------:R-:W0:Y:S07]  /*0010*/  S2R R0, SR_TID.X ;  /* 0x0000000000007919 */ /* 0x000e2e0000002100 */
[----:B------:R-:W1:Y:S01]  /*0020*/  S2UR UR6, SR_CTAID.X ;  /* 0x00000000000679c3 */ /* 0x000e620000002500 */
[----:B------:R-:W2:Y:S01]  /*0030*/  LDCU UR4, c[0x0][0x388] ;  /* 0x00007100ff0477ac */ /* 0x000ea20008000800 */
[----:B------:R-:W-:-:S06]  /*0040*/  CS2R R6, SRZ ;  /* 0x0000000000067805 */ /* 0x000fcc000001ff00 */
[----:B------:R-:W1:Y:S01]  /*0050*/  LDC R5, c[0x0][0x360] ;  /* 0x0000d800ff057b82 */ /* 0x000e620000000800 */
[----:B0-----:R-:W-:Y:S01]  /*0060*/  ISETP.GT.U32.AND P0, PT, R0, 0x1f, PT ;  /* 0x0000001f0000780c */ /* 0x001fe20003f04070 */
[----:B-1----:R-:W-:-:S03]  /*0070*/  IMAD R5, R5, UR6, R0 ;  /* 0x0000000605057c24 */ /* 0x002fc6000f8e0200 */
[----:B------:R-:W-:Y:S02]  /*0080*/  ISETP.NE.OR P0, PT, RZ, UR6, P0 ;  /* 0x00000006ff007c0c */ /* 0x000fe40008705670 */
[----:B--2---:R-:W-:Y:S01]  /*0090*/  ISETP.GE.AND P1, PT, R5, UR4, PT ;  /* 0x0000000405007c0c */ /* 0x004fe2000bf26270 */
[----:B------:R-:W0:-:S12]  /*00a0*/  LDCU.64 UR4, c[0x0][0x358] ;  /* 0x00006b00ff0477ac */ /* 0x000e180008000a00 */
[----:B------:R-:W1:Y:S01]  /*00b0*/  @!P1 LDC.64 R2, c[0x0][0x380] ;  /* 0x0000e000ff029b82 */ /* 0x000e620000000a00 */
[----:B------:R-:W-:Y:S02]  /*00c0*/  @!P1 IMAD.MOV.U32 R4, RZ, RZ, 0x63 ;  /* 0x00000063ff049424 */ /* 0x000fe400078e00ff */
[----:B-1----:R-:W-:Y:S01]  /*00d0*/  @!P1 IMAD.WIDE R2, R5, 0x10, R2 ;  /* 0x0000001005029825 */ /* 0x002fe200078e0202 */
[----:B------:R-:W-:-:S05]  /*00e0*/  @!P1 MOV R5, 0x0 ;  /* 0x0000000000059802 */ /* 0x000fca0000000f00 */
[----:B0-----:R0:W-:Y:S01]  /*00f0*/  @!P1 STG.E.128 desc[UR4][R2.64+0x200], R4 ;  /* 0x0002000402009986 */ /* 0x0011e2000c101d04 */
[----:B------:R-:W-:Y:S05]  /*0100*/  @P0 EXIT ;  /* 0x000000000000094d */ /* 0x000fea0003800000 */
[----:B0-----:R-:W0:Y:S02]  /*0110*/  LDC.64 R2, c[0x0][0x380] ;  /* 0x0000e000ff027b82 */ /* 0x001e240000000a00 */
[----:B0-----:R-:W-:-:S05]  /*0120*/  IMAD.WIDE.U32 R2, R0, 0x10, R2 ;  /* 0x0000001000027825 */ /* 0x001fca00078e0002 */
[----:B------:R-:W-:Y:S01]  /*0130*/  STG.E.128 desc[UR4][R2.64], RZ ;  /* 0x000000ff02007986 */ /* 0x000fe2000c101d04 */
[----:B------:R-:W-:Y:S05]  /*0140*/  EXIT ;  /* 0x000000000000794d */ /* 0x000fea0003800000 */
.L_x_1394:
        /* <DEDUP_REMOVED lines=11> */
.L_x_1629:


//--------------------- .text._ZN6thrust24THRUST_300001_SM_1000_NS8cuda_cub4core6detail13_kernel_agentINS1_16__set_operations10SetOpAgentINS0_6detail15normal_iteratorINS0_10device_ptrIiEEEESB_PiSC_SB_SC_iN4cuda3std3__44lessIiEENS5_31serial_set_symmetric_differenceENSF_17integral_constantIbLb0EEEEEJSB_SB_SC_SC_iiSB_SC_SH_SI_PNSF_4pairIiiEEPmN3cub18CUB_300001_SM_100013ScanTileStateIiLb1EEEEEEvDpT0_ --------------------------
	.section	.text._ZN6thrust24THRUST_300001_SM_1000_NS8cuda_cub4core6detail13_kernel_agentINS1_16__set_operations10SetOpAgentINS0_6detail15normal_iteratorINS0_10device_ptrIiEEEESB_PiSC_SB_SC_iN4cuda3std3__44lessIiEENS5_31serial_set_symmetric_differenceENSF_17integral_constantIbLb0EEEEEJSB_SB_SC_SC_iiSB_SC_SH_SI_PNSF_4pairIiiEEPmN3cub18CUB_300001_SM_100013ScanTileStateIiLb1EEEEEEvDpT0_,"ax",@progbits
	.align	128
        .global         _ZN6thrust24THRUST_300001_SM_1000_NS8cuda_cub4core6detail13_kernel_agentINS1_16__set_operations10SetOpAgentINS0_6detail15normal_iteratorINS0_10device_ptrIiEEEESB_PiSC_SB_SC_iN4cuda3std3__44lessIiEENS5_31serial_set_symmetric_differenceENSF_17integral_constantIbLb0EEEEEJSB_SB_SC_SC_iiSB_SC_SH_SI_PNSF_4pairIiiEEPmN3cub18CUB_300001_SM_100013ScanTileStateIiLb1EEEEEEvDpT0_
        .type           _ZN6thrust24THRUST_300001_SM_1000_NS8cuda_cub4core6detail13_kernel_agentINS1_16__set_operations10SetOpAgentINS0_6detail15normal_iteratorINS0_10device_ptrIiEEEESB_PiSC_SB_SC_iN4cuda3std3__44lessIiEENS5_31serial_set_symmetric_differenceENSF_17integral_constantIbLb0EEEEEJSB_SB_SC_SC_iiSB_SC_SH_SI_PNSF_4pairIiiEEPmN3cub18CUB_300001_SM_100013ScanTileStateIiLb1EEEEEEvDpT0_,@function
        .size           _ZN6thrust24THRUST_300001_SM_1000_NS8cuda_cub4core6detail13_kernel_agentINS1_16__set_operations10SetOpAgentINS0_6detail15normal_iteratorINS0_10device_ptrIiEEEESB_PiSC_SB_SC_iN4cuda3std3__44lessIiEENS5_31serial_set_symmetric_differenceENSF_17integral_constantIbLb0EEEEEJSB_SB_SC_SC_iiSB_SC_SH_SI_PNSF_4pairIiiEEPmN3cub18CUB_300001_SM_100013ScanTileStateIiLb1EEEEEEvDpT0_,(.L_x_1630 - _ZN6thrust24THRUST_300001_SM_1000_NS8cuda_cub4core6detail13_kernel_agentINS1_16__set_operations10SetOpAgentINS0_6detail15normal_iteratorINS0_10device_ptrIiEEEESB_PiSC_SB_SC_iN4cuda3std3__44lessIiEENS5_31serial_set_symmetric_differenceENSF_17integral_constantIbLb0EEEEEJSB_SB_SC_SC_iiSB_SC_SH_SI_PNSF_4pairIiiEEPmN3cub18CUB_300001_SM_100013ScanTileStateIiLb1EEEEEEvDpT0_)
        .other          _ZN6thrust24THRUST_300001_SM_1000_NS8cuda_cub4core6detail13_kernel_agentINS1_16__set_operations10SetOpAgentINS0_6detail15normal_iteratorINS0_10device_ptrIiEEEESB_PiSC_SB_SC_iN4cuda3std3__44lessIiEENS5_31serial_set_symmetric_differenceENSF_17integral_constantIbLb0EEEEEJSB_SB_SC_SC_iiSB_SC_SH_SI_PNSF_4pairIiiEEPmN3cub18CUB_300001_SM_100013ScanTileStateIiLb1EEEEEEvDpT0_,@"STO_CUDA_ENTRY STV_DEFAULT"
_ZN6thrust24THRUST_300001_SM_1000_NS8cuda_cub4core6detail13_kernel_agentINS1_16__set_operations10SetOpAgentINS0_6detail15normal_iteratorINS0_10device_ptrIiEEEESB_PiSC_SB_SC_iN4cuda3std3__44lessIiEENS5_31serial_set_symmetric_differenceENSF_17integral_constantIbLb0EEEEEJSB_SB_SC_SC_iiSB_SC_SH_SI_PNSF_4pairIiiEEPmN3cub18CUB_300001_SM_100013ScanTileStateIiLb1EEEEEEvDpT0_:
.text._ZN6thrust24THRUST_300001_SM_1000_NS8cuda_cub4core6detail13_kernel_agentINS1_16__set_operations10SetOpAgentINS0_6detail15normal_iteratorINS0_10device_ptrIiEEEESB_PiSC_SB_SC_iN4cuda3std3__44lessIiEENS5_31serial_set_symmetric_differenceENSF_17integral_constantIbLb0EEEEEJSB_SB_SC_SC_iiSB_SC_SH_SI_PNSF_4pairIiiEEPmN3cub18CUB_300001_SM_100013ScanTileStateIiLb1EEEEEEvDpT0_:
        /* <DEDUP_REMOVED lines=15> */
[----:B-1----:R-:W-:Y:S01]  /*00f0*/  VIADD R6, R46, 0x200 ;  /* 0x000002002e067836 */ /* 0x002fe20000000000 */
[----:B----4-:R-:W-:Y:S01]  /*0100*/  IADD3 R8, P0, PT, R5, R46, RZ ;  /* 0x0000002e05087210 */ /* 0x010fe20007f1e0ff */
[----:B--2---:R-:W-:-:S03]  /*0110*/  IMAD.IADD R9, R0, 0x1, -R5 ;  /* 0x0000000100097824 */ /* 0x004fc600078e0a05 */
[----:B------:R-:W-:Y:S02]  /*0120*/  LEA.HI.X.SX32 R5, R5, RZ, 0x1, P0 ;  /* 0x000000ff05057211 */ /* 0x000fe400000f0eff */
[C---:B------:R-:W-:Y:S01]  /*0130*/  LEA R4, P0, R8.reuse, UR4, 0x2 ;  /* 0x0000000408047c11 */ /* 0x040fe2000f8010ff */
[----:B---3--:R-:W-:Y:S01]  /*0140*/  IMAD.WIDE R10, R13, 0x4, R10 ;  /* 0x000000040d0a7825 */ /* 0x008fe200078e020a */
[----:B------:R-:W-:Y:S02]  /*0150*/  SHF.R.S32.HI R7, RZ, 0x1f, R9 ;  /* 0x0000001fff077819 */ /* 0x000fe40000011409 */
[----:B------:R-:W-:Y:S02]  /*0160*/  IADD3 R15, P1, PT, -R9, R46, RZ ;  /* 0x0000002e090f7210 */ /* 0x000fe40007f3e1ff */
[----:B------:R-:W-:Y:S01]  /*0170*/  LEA.HI.X R5, R8, UR5, R5, 0x2, P0 ;  /* 0x0000000508057c11 */ /* 0x000fe200080f1405 */
[----:B------:R-:W-:Y:S01]  /*0180*/  VIADD R8, R46, 0x600 ;  /* 0x000006002e087836 */ /* 0x000fe20000000000 */
[-C--:B------:R-:W-:Y:S01]  /*0190*/  ISETP.GE.AND P3, PT, R6, R9.reuse, PT ;  /* 0x000000090600720c */ /* 0x080fe20003f66270 */
[----:B------:R-:W-:Y:S01]  /*01a0*/  IMAD.X R7, RZ, RZ, ~R7, P1 ;  /* 0x000000ffff077224 */ /* 0x000fe200008e0e07 */
[----:B------:R-:W-:-:S02]  /*01b0*/  ISETP.GE.AND P4, PT, R46, R9, PT ;  /* 0x000000092e00720c */ /* 0x000fc40003f86270 */
[----:B------:R-:W-:Y:S02]  /*01c0*/  LOP3.LUT R0, R46, 0x400, RZ, 0xfc, !PT ;  /* 0x000004002e007812 */ /* 0x000fe400078efcff */
[C---:B------:R-:W-:Y:S02]  /*01d0*/  LEA R6, P0, R15.reuse, R10, 0x2 ;  /* 0x0000000a0f067211 */ /* 0x040fe400078010ff */
[-C--:B------:R-:W-:Y:S02]  /*01e0*/  ISETP.GE.AND P2, PT, R0, R9.reuse, PT ;  /* 0x000000090000720c */ /* 0x080fe40003f46270 */
[----:B------:R-:W-:Y:S02]  /*01f0*/  ISETP.GE.AND P1, PT, R8, R9, PT ;  /* 0x000000090800720c */ /* 0x000fe40003f26270 */
[----:B------:R-:W-:-:S03]  /*0200*/  LEA.HI.X R7, R15, R11, R7, 0x2, P0 ;  /* 0x0000000b0f077211 */ /* 0x000fc600000f1407 */
[----:B------:R0:W5:Y:S04]  /*0210*/  @!P4 LDG.E R12, desc[UR6][R4.64] ;  /* 0x00000006040cc981 */ /* 0x000168000c1e1900 */
[----:B------:R0:W5:Y:S04]  /*0220*/  @P3 LDG.E R14, desc[UR6][R6.64+0x800] ;  /* 0x00080006060e3981 */ /* 0x000168000c1e1900 */
[----:B------:R0:W5:Y:S04]  /*0230*/  @P2 LDG.E R16, desc[UR6][R6.64+0x1000] ;  /* 0x0010000606102981 */ /* 0x000168000c1e1900 */
[----:B------:R0:W5:Y:S01]  /*0240*/  @P1 LDG.E R17, desc[UR6][R6.64+0x1800] ;  /* 0x0018000606111981 */ /* 0x000162000c1e1900 */
[C---:B------:R-:W-:Y:S01]  /*0250*/  LOP3.LUT R0, R46.reuse, 0x800, RZ, 0xfc, !PT ;  /* 0x000008002e007812 */ /* 0x040fe200078efcff */
[----:B------:R-:W-:-:S02]  /*0260*/  VIADD R8, R46, 0xa00 ;  /* 0x00000a002e087836 */ /* 0x000fc40000000000 */
[----:B------:R-:W-:Y:S01]  /*0270*/  @P4 IMAD.IADD R15, R46, 0x1, -R9 ;  /* 0x000000012e0f4824 */ /* 0x000fe200078e0a09 */
[-C--:B------:R-:W-:Y:S02]  /*0280*/  ISETP.GE.AND P0, PT, R0, R9.reuse, PT ;  /* 0x000000090000720c */ /* 0x080fe40003f06270 */
[----:B------:R-:W-:Y:S01]  /*0290*/  LOP3.LUT R0, R46, 0xc00, RZ, 0xfc, !PT ;  /* 0x00000c002e007812 */ /* 0x000fe200078efcff */
[----:B------:R-:W-:Y:S01]  /*02a0*/  @P4 IMAD.WIDE R10, R15, 0x4, R10 ;  /* 0x000000040f0a4825 */ /* 0x000fe200078e020a */
[-C--:B------:R-:W-:Y:S02]  /*02b0*/  ISETP.GE.AND P6, PT, R8, R9.reuse, PT ;  /* 0x000000090800720c */ /* 0x080fe40003fc6270 */
[----:B------:R-:W-:Y:S01]  /*02c0*/  ISETP.GE.AND P5, PT, R0, R9, PT ;  /* 0x000000090000720c */ /* 0x000fe20003fa6270 */
[C---:B------:R-:W-:Y:S01]  /*02d0*/  VIADD R8, R46.reuse, 0xe00 ;  /* 0x00000e002e087836 */ /* 0x040fe20000000000 */
[----:B------:R-:W-:-:S05]  /*02e0*/  LOP3.LUT R0, R46, 0x1000, RZ, 0xfc, !PT ;  /* 0x000010002e007812 */ /* 0x000fca00078efcff */
        /* <DEDUP_REMOVED lines=20> */
[C---:B------:R-:W-:Y:S01]  /*0430*/  VIADD R0, R46.reuse, 0x1a00 ;  /* 0x00001a002e007836 */ /* 0x040fe20000000000 */
[----:B------:R-:W-:Y:S01]  /*0440*/  LOP3.LUT R8, R46, 0x1800, RZ, 0xfc, !PT ;  /* 0x000018002e087812 */ /* 0x000fe200078efcff */
[----:B------:R0:W5:Y:S03]  /*0450*/  @!P6 LDG.E R18, desc[UR6][R4.64+0x2800] ;  /* 0x002800060412e981 */ /* 0x000166000c1e1900 */
[----:B------:R-:W-:Y:S02]  /*0460*/  ISETP.GE.AND P6, PT, R8, R9, PT ;  /* 0x000000090800720c */ /* 0x000fe40003fc6270 */
[----:B------:R-:W-:-:S05]  /*0470*/  LOP3.LUT R8, R46, 0x1c00, RZ, 0xfc, !PT ;  /* 0x00001c002e087812 */ /* 0x000fca00078efcff */
[----:B------:R0:W5:Y:S06]  /*0480*/  @P0 LDG.E R22, desc[UR6][R6.64+0x5800] ;  /* 0x0058000606160981 */ /* 0x00016c000c1e1900 */
[----:B------:R0:W5:Y:S04]  /*0490*/  @P6 LDG.E R23, desc[UR6][R6.64+0x6000] ;  /* 0x0060000606176981 */ /* 0x000168000c1e1900 */
[----:B------:R0:W5:Y:S01]  /*04a0*/  @!P5 LDG.E R10, desc[UR6][R4.64+0x3000] ;  /* 0x00300006040ad981 */ /* 0x000162000c1e1900 */
[----:B------:R-:W-:Y:S01]  /*04b0*/  ISETP.GE.AND P5, PT, R0, R9, PT ;  /* 0x000000090000720c */ /* 0x000fe20003fa6270 */
[----:B------:R-:W-:-:S02]  /*04c0*/  VIADD R0, R46, 0x1e00 ;  /* 0x00001e002e007836 */ /* 0x000fc40000000000 */
        /* <DEDUP_REMOVED lines=15> */
[----:B------:R-:W2:Y:S04]  /*05c0*/  LDG.E R8, desc[UR6][R2.64+0xc] ;  /* 0x00000c0602087981 */ /* 0x000ea8000c1e1900 */
[----:B------:R0:W5:Y:S04]  /*05d0*/  @!P6 LDG.E R23, desc[UR6][R4.64+0x6000] ;  /* 0x006000060417e981 */ /* 0x000168000c1e1900 */
[----:B------:R0:W5:Y:S04]  /*05e0*/  @!P0 LDG.E R22, desc[UR6][R4.64+0x5800] ;  /* 0x0058000604168981 */ /* 0x000168000c1e1900 */
[----:B------:R0:W5:Y:S04]  /*05f0*/  @!P5 LDG.E R24, desc[UR6][R4.64+0x6800] ;  /* 0x006800060418d981 */ /* 0x000168000c1e1900 */
[----:B------:R0:W5:Y:S04]  /*0600*/  @!P4 LDG.E R25, desc[UR6][R4.64+0x7000] ;  /* 0x007000060419c981 */ /* 0x000168000c1e1900 */
[----:B------:R0:W5:Y:S04]  /*0610*/  @!P3 LDG.E R26, desc[UR6][R4.64+0x7800] ;  /* 0x00780006041ab981 */ /* 0x000168000c1e1900 */
[----:B------:R0:W5:Y:S04]  /*0620*/  @!P2 LDG.E R27, desc[UR6][R4.64+0x8000] ;  /* 0x00800006041ba981 */ /* 0x000168000c1e1900 */
[----:B------:R0:W5:Y:S01]  /*0630*/  @!P1 LDG.E R28, desc[UR6][R4.64+0x8800] ;  /* 0x00880006041c9981 */ /* 0x000162000c1e1900 */
[----:B--2---:R-:W-:Y:S01]  /*0640*/  IMAD.IADD R8, R8, 0x1, -R13 ;  /* 0x0000000108087824 */ /* 0x004fe200078e0a0d */
[----:B------:R-:W-:-:S03]  /*0650*/  LOP3.LUT R0, R46, 0x2400, RZ, 0xfc, !PT ;  /* 0x000024002e007812 */ /* 0x000fc600078efcff */
[----:B------:R-:W-:-:S05]  /*0660*/  IMAD.IADD R13, R9, 0x1, R8 ;  /* 0x00000001090d7824 */ /* 0x000fca00078e0208 */
[----:B------:R-:W-:Y:S01]  /*0670*/  ISETP.GE.AND P0, PT, R0, R13, PT ;  /* 0x0000000d0000720c */ /* 0x000fe20003f06270 */
[----:B------:R-:W-:-:S12]  /*0680*/  BSSY.RECONVERGENT B0, `(.L_x_1396) ;  /* 0x0000005000007945 */ /* 0x000fd80003800200 */
[----:B0-----:R-:W-:Y:S05]  /*0690*/  @P0 BRA `(.L_x_1397) ;  /* 0x00000000000c0947 */ /* 0x001fea0003800000 */
[----:B------:R-:W-:-:S13]  /*06a0*/  ISETP.GE.AND P0, PT, R0, R9, PT ;  /* 0x000000090000720c */ /* 0x000fda0003f06270 */
[----:B------:R0:W5:Y:S04]  /*06b0*/  @!P0 LDG.E R0, desc[UR6][R4.64+0x9000] ;  /* 0x0090000604008981 */ /* 0x000168000c1e1900 */
[----:B------:R0:W5:Y:S02]  /*06c0*/  @P0 LDG.E R0, desc[UR6][R6.64+0x9000] ;  /* 0x0090000606000981 */ /* 0x000164000c1e1900 */
.L_x_1397:
[----:B------:R-:W-:Y:S05]  /*06d0*/  BSYNC.RECONVERGENT B0 ;  /* 0x0000000000007941 */ /* 0x000fea0003800200 */
.L_x_1396:
[----:B------:R-:W1:Y:S01]  /*06e0*/  S2UR UR5, SR_CgaCtaId ;  /* 0x00000000000579c3 */ /* 0x000e620000008800 */
[----:B------:R-:W-:Y:S01]  /*06f0*/  UMOV UR4, 0x400 ;  /* 0x0000040000047882 */ /* 0x000fe20000000000 */
[----:B------:R-:W-:Y:S01]  /*0700*/  IMAD R2, R46, 0x13, RZ ;  /* 0x000000132e027824 */ /* 0x000fe200078e02ff */
[----:B------:R-:W-:Y:S04]  /*0710*/  BSSY.RECONVERGENT B0, `(.L_x_1398) ;  /* 0x000002c000007945 */ /* 0x000fe80003800200 */
[----:B------:R-:W-:-:S04]  /*0720*/  VIMNMX R3, PT, PT, R13, R2, PT ;  /* 0x000000020d037248 */ /* 0x000fc80003fe0100 */
[----:B0-----:R-:W-:Y:S01]  /*0730*/  VIMNMX R5, PT, PT, R9, R3, PT ;  /* 0x0000000309057248 */ /* 0x001fe20003fe0100 */
[----:B-1----:R-:W-:-:S06]  /*0740*/  ULEA UR4, UR5, UR4, 0x18 ;  /* 0x0000000405047291 */ /* 0x002fcc000f8ec0ff */
[----:B------:R-:W-:-:S04]  /*0750*/  IMAD.U32 R33, RZ, RZ, UR4 ;  /* 0x00000004ff217e24 */ /* 0x000fc8000f8e00ff */
[----:B------:R-:W-:Y:S02]  /*0760*/  IMAD R7, R46, 0x4, R33 ;  /* 0x000000042e077824 */ /* 0x000fe400078e0221 */
[----:B------:R-:W-:-:S03]  /*0770*/  VIADD R4, R33, 0x800 ;  /* 0x0000080021047836 */ /* 0x000fc60000000000 */
[----:B-----5:R0:W-:Y:S01]  /*0780*/  STS [R7+0x9800], R0 ;  /* 0x0098000007007388 */ /* 0x0201e20000000800 */
[----:B------:R-:W-:-:S03]  /*0790*/  IMAD R2, R9, 0x4, R4 ;  /* 0x0000000409027824 */ /* 0x000fc600078e0204 */
[----:B------:R1:W-:Y:S04]  /*07a0*/  STS [R7+0x800], R12 ;  /* 0x0008000c07007388 */ /* 0x0003e80000000800 */
[----:B------:R1:W-:Y:S01]  /*07b0*/  STS [R7+0x1000], R14 ;  /* 0x0010000e07007388 */ /* 0x0003e20000000800 */
[----:B0-----:R-:W-:-:S03]  /*07c0*/  VIADDMNMX R0, R3, -R8, RZ, !PT ;  /* 0x8000000803007246 */ /* 0x001fc600078001ff */
        /* <DEDUP_REMOVED lines=19> */
.L_x_1400:
[----:B------:R-:W-:-:S05]  /*0900*/  IMAD.IADD R6, R5, 0x1, R0 ;  /* 0x0000000105067824 */ /* 0x000fca00078e0200 */
[----:B------:R-:W-:-:S04]  /*0910*/  SHF.R.S32.HI R6, RZ, 0x1, R6 ;  /* 0x00000001ff067819 */ /* 0x000fc80000011406 */
[----:B-1----:R-:W-:Y:S01]  /*0920*/  LOP3.LUT R10, RZ, R6, RZ, 0x33, !PT ;  /* 0x00000006ff0a7212 */ /* 0x002fe200078e33ff */
[----:B------:R-:W-:-:S04]  /*0930*/  IMAD R7, R6, 0x4, R33 ;  /* 0x0000000406077824 */ /* 0x000fc800078e0221 */
[----:B------:R-:W-:Y:S02]  /*0940*/  IMAD.IADD R11, R3, 0x1, R10 ;  /* 0x00000001030b7824 */ /* 0x000fe400078e020a */
[----:B------:R-:W-:Y:S02]  /*0950*/  LDS R7, [R7+0x800] ;  /* 0x0008000007077984 */ /* 0x000fe40000000800 */
[----:B------:R-:W-:-:S05]  /*0960*/  IMAD R11, R11, 0x4, R2 ;  /* 0x000000040b0b7824 */ /* 0x000fca00078e0202 */
[----:B------:R-:W0:Y:S02]  /*0970*/  LDS R10, [R11] ;  /* 0x000000000b0a7984 */ /* 0x000e240000000800 */
[----:B0-----:R-:W-:-:S04]  /*0980*/  ISETP.GE.AND P0, PT, R10, R7, PT ;  /* 0x000000070a00720c */ /* 0x001fc80003f06270 */
[----:B------:R-:W-:-:S09]  /*0990*/  SEL R5, R6, R5, !P0 ;  /* 0x0000000506057207 */ /* 0x000fd20004000000 */
[----:B------:R-:W-:-:S05]  /*09a0*/  @P0 VIADD R0, R6, 0x1 ;  /* 0x0000000106000836 */ /* 0x000fca0000000000 */
[----:B------:R-:W-:-:S13]  /*09b0*/  ISETP.GE.AND P0, PT, R0, R5, PT ;  /* 0x000000050000720c */ /* 0x000fda0003f06270 */
[----:B------:R-:W-:Y:S05]  /*09c0*/  @!P0 BRA `(.L_x_1400) ;  /* 0xfffffffc00cc8947 */ /* 0x000fea000383ffff */
.L_x_1399:
[----:B------:R-:W-:Y:S05]  /*09d0*/  BSYNC.RECONVERGENT B0 ;  /* 0x0000000000007941 */ /* 0x000fea0003800200 */
.L_x_1398:
[----:B------:R-:W-:Y:S01]  /*09e0*/  IMAD.IADD R5, R3, 0x1, -R0 ;  /* 0x0000000103057824 */ /* 0x000fe200078e0a00 */
[----:B------:R-:W-:Y:S01]  /*09f0*/  BSSY.RECONVERGENT B0, `(.L_x_1401) ;  /* 0x0000093000007945 */ /* 0x000fe20003800200 */
[----:B------:R-:W-:Y:S02]  /*0a00*/  IMAD.MOV.U32 R6, RZ, RZ, RZ ;  /* 0x000000ffff067224 */ /* 0x000fe400078e00ff */
[----:B------:R-:W-:Y:S01]  /*0a10*/  IMAD R4, R46, 0x4, R4 ;  /* 0x000000042e047824 */ /* 0x000fe200078e0204 */
[----:B------:R-:W-:-:S13]  /*0a20*/  ISETP.GE.AND P0, PT, R5, R8, PT ;  /* 0x000000080500720c */ /* 0x000fda0003f06270 */
[----:B------:R-:W-:Y:S05]  /*0a30*/  @P0 BRA `(.L_x_1402) ;  /* 0x0000000800380947 */ /* 0x000fea0003800000 */
[----:B------:R-:W-:Y:S01]  /*0a40*/  ISETP.GE.AND P0, PT, R0, 0x1, PT ;  /* 0x000000010000780c */ /* 0x000fe20003f06270 */
[----:B-1----:R-:W-:Y:S01]  /*0a50*/  IMAD R7, R5, 0x4, R2 ;  /* 0x0000000405077824 */ /* 0x002fe200078e0202 */
[----:B------:R-:W-:Y:S01]  /*0a60*/  BSSY.RECONVERGENT B1, `(.L_x_1403) ;  /* 0x0000036000017945 */ /* 0x000fe20003800200 */
[----:B------:R-:W-:-:S03]  /*0a70*/  IMAD.MOV.U32 R10, RZ, RZ, R0 ;  /* 0x000000ffff0a7224 */ /* 0x000fc600078e0000 */
[----:B------:R-:W-:Y:S01]  /*0a80*/  BSSY.RELIABLE B2, `(.L_x_1404) ;  /* 0x000002a000027945 */ /* 0x000fe20003800100 */
[----:B------:R-:W-:-:S06]  /*0a90*/  IMAD.MOV.U32 R11, RZ, RZ, RZ ;  /* 0x000000ffff0b7224 */ /* 0x000fcc00078e00ff */
[----:B------:R-:W-:-:S05]  /*0aa0*/  @P0 IMAD R6, R0, 0x1ff, RZ ;  /* 0x000001ff00060824 */ /* 0x000fca00078e02ff */
[----:B------:R-:W-:Y:S02]  /*0ab0*/  @P0 SHF.R.S32.HI R12, RZ, 0x9, R6 ;  /* 0x00000009ff0c0819 */ /* 0x000fe40000011406 */
[----:B------:R-:W-:Y:S03]  /*0ac0*/  LDS R6, [R7] ;  /* 0x0000000007067984 */ /* 0x000fe60000000800 */
        /* <DEDUP_REMOVED lines=24> */
.L_x_1405:
        /* <DEDUP_REMOVED lines=10> */
.L_x_1406:
[----:B------:R-:W-:-:S13]  /*0cf0*/  ISETP.GE.AND P0, PT, R11, R10, PT ;  /* 0x0000000a0b00720c */ /* 0x000fda0003f06270 */
[----:B------:R-:W-:Y:S05]  /*0d00*/  @P0 BREAK.RELIABLE B2 ;  /* 0x0000000000020942 */ /* 0x000fea0003800100 */
[----:B------:R-:W-:Y:S05]  /*0d10*/  @P0 BRA `(.L_x_1407) ;  /* 0x0000000000280947 */ /* 0x000fea0003800000 */
[----:B------:R-:W-:Y:S05]  /*0d20*/  BSYNC.RELIABLE B2 ;  /* 0x0000000000027941 */ /* 0x000fea0003800100 */
.L_x_1404:
        /* <DEDUP_REMOVED lines=9> */
.L_x_1407:
[----:B------:R-:W-:Y:S05]  /*0dc0*/  BSYNC.RECONVERGENT B1 ;  /* 0x0000000000017941 */ /* 0x000fea0003800200 */
.L_x_1403:
        /* <DEDUP_REMOVED lines=31> */
.L_x_1410:
        /* <DEDUP_REMOVED lines=10> */
.L_x_1411:
[----:B------:R-:W-:-:S13]  /*1060*/  ISETP.GE.AND P0, PT, R10, R13, PT ;  /* 0x0000000d0a00720c */ /* 0x000fda0003f06270 */
[----:B------:R-:W-:Y:S05]  /*1070*/  @P0 BREAK.RELIABLE B2 ;  /* 0x0000000000020942 */ /* 0x000fea0003800100 */
[----:B------:R-:W-:Y:S05]  /*1080*/  @P0 BRA `(.L_x_1412) ;  /* 0x0000000000280947 */ /* 0x000fea0003800000 */
[----:B------:R-:W-:Y:S05]  /*1090*/  BSYNC.RELIABLE B2 ;  /* 0x0000000000027941 */ /* 0x000fea0003800100 */
.L_x_1409:
        /* <DEDUP_REMOVED lines=9> */
.L_x_1412:
[----:B------:R-:W-:Y:S05]  /*1130*/  BSYNC.RECONVERGENT B1 ;  /* 0x0000000000017941 */ /* 0x000fea0003800200 */
.L_x_1408:
        /* <DEDUP_REMOVED lines=12> */
.L_x_1415:
        /* <DEDUP_REMOVED lines=9> */
.L_x_1414:
[----:B------:R-:W-:Y:S05]  /*1290*/  BSYNC.RECONVERGENT B1 ;  /* 0x0000000000017941 */ /* 0x000fea0003800200 */
.L_x_1413:
[----:B------:R-:W-:-:S05]  /*12a0*/  IMAD.IADD R5, R14, 0x1, R5 ;  /* 0x000000010e057824 */ /* 0x000fca00078e0205 */
[CC--:B------:R-:W-:Y:S02]  /*12b0*/  VIMNMX R0, PT, PT, R16.reuse, R5.reuse, PT ;  /* 0x0000000510007248 */ /* 0x0c0fe40003fe0100 */
[----:B------:R-:W-:-:S03]  /*12c0*/  ISETP.GE.AND P0, PT, R16, R5, PT ;  /* 0x000000051000720c */ /* 0x000fc60003f06270 */
[----:B------:R-:W-:Y:S02]  /*12d0*/  IMAD.IADD R6, R15, 0x1, -R0 ;  /* 0x000000010f067824 */ /* 0x000fe400078e0a00 */
[----:B------:R-:W-:Y:S02]  /*12e0*/  VIADD R5, R0, 0x1 ;  /* 0x0000000100057836 */ /* 0x000fe40000000000 */
[----:B------:R-:W-:-:S03]  /*12f0*/  IMAD.IADD R0, R6, 0x1, R11 ;  /* 0x0000000106007824 */ /* 0x000fc600078e020b */
[----:B------:R-:W-:-:S04]  /*1300*/  ISETP.EQ.AND P0, PT, R6, R5, !P0 ;  /* 0x000000050600720c */ /* 0x000fc80004702270 */
[----:B------:R-:W-:-:S09]  /*1310*/  SEL R6, RZ, 0x1, !P0 ;  /* 0x00000001ff067807 */ /* 0x000fd20004000000 */
.L_x_1402:
[----:B------:R-:W-:Y:S05]  /*1320*/  BSYNC.RECONVERGENT B0 ;  /* 0x0000000000007941 */ /* 0x000fea0003800200 */
.L_x_1401:
[----:B------:R-:W-:Y:S05]  /*1330*/  WARPSYNC.ALL ;  /* 0x0000000000007948 */ /* 0x000fea0003800000 */
[----:B------:R-:W-:Y:S01]  /*1340*/  ISETP.NE.AND P0, PT, R46, RZ, PT ;  /* 0x000000ff2e00720c */ /* 0x000fe20003f05270 */
[----:B------:R-:W-:Y:S01]  /*1350*/  IMAD.U32 R5, R9, 0x10000, RZ ;  /* 0x0001000009057824 */ /* 0x000fe200078e00ff */
[----:B------:R-:W-:Y:S01]  /*1360*/  IADD3 R6, PT, PT, R6, R3, -R0 ;  /* 0x0000000306067210 */ /* 0x000fe20007ffe800 */
[----:B-1----:R-:W-:Y:S01]  /*1370*/  VIADD R7, R46, 0xffffffff ;  /* 0xffffffff2e077836 */ /* 0x002fe20000000000 */
[----:B------:R-:W-:Y:S01]  /*1380*/  LOP3.LUT R44, R44, 0xfffffff7, RZ, 0xc0, !PT ;  /* 0xfffffff72c2c7812 */ /* 0x000fe200078ec0ff */
[----:B------:R-:W-:Y:S01]  /*1390*/  IMAD.U32 R3, R0, 0x10000, RZ ;  /* 0x0001000000037824 */ /* 0x000fe200078e00ff */
[----:B------:R-:W-:Y:S01]  /*13a0*/  LOP3.LUT R5, R5, R8, RZ, 0xfc, !PT ;  /* 0x0000000805057212 */ /* 0x000fe200078efcff */
[----:B------:R-:W-:Y:S01]  /*13b0*/  IMAD R2, R6, 0x4, R2 ;  /* 0x0000000406027824 */ /* 0x000fe200078e0202 */
[----:B------:R-:W-:Y:S01]  /*13c0*/  SEL R8, R7, 0x1ff, P0 ;  /* 0x000001ff07087807 */ /* 0x000fe20000000000 */
[----:B------:R-:W-:Y:S01]  /*13d0*/  IMAD.IADD R47, R9, 0x1, R6 ;  /* 0x00000001092f7824 */ /* 0x000fe200078e0206 */
[----:B------:R-:W-:Y:S01]  /*13e0*/  LOP3.LUT R44, R44, 0xffff7fff, RZ, 0xc0, !PT ;  /* 0xffff7fff2c2c7812 */ /* 0x000fe200078ec0ff */
[----:B------:R-:W-:Y:S02]  /*13f0*/  BSSY.RECONVERGENT B0, `(.L_x_1416) ;  /* 0x0000308000007945 */ /* 0x000fe40003800200 */
[----:B------:R-:W-:Y:S01]  /*1400*/  @P0 LOP3.LUT R5, R6, R3, RZ, 0xfc, !PT ;  /* 0x0000000306050212 */ /* 0x000fe200078efcff */
[----:B------:R-:W-:-:S02]  /*1410*/  IMAD R10, R8, 0x4, R33 ;  /* 0x00000004080a7824 */ /* 0x000fc400078e0221 */
[----:B------:R-:W-:-:S03]  /*1420*/  IMAD R3, R0, 0x4, R33 ;  /* 0x0000000400037824 */ /* 0x000fc600078e0221 */
        /* <DEDUP_REMOVED lines=9> */
[C---:B------:R-:W-:Y:S01]  /*14c0*/  ISETP.GE.AND P2, PT, R0.reuse, R49, PT ;  /* 0x000000310000720c */ /* 0x040fe20003f46270 */
[----:B--2---:R-:W-:Y:S02]  /*14d0*/  IMAD.MOV.U32 R43, RZ, RZ, R30 ;  /* 0x000000ffff2b7224 */ /* 0x004fe400078e001e */
[----:B------:R-:W-:Y:S01]  /*14e0*/  IMAD.IADD R9, R0, 0x1, R47 ;  /* 0x0000000100097824 */ /* 0x000fe200078e022f */
[----:B------:R-:W-:Y:S01]  /*14f0*/  ISETP.GE.AND P0, PT, R47, R8, PT ;  /* 0x000000082f00720c */ /* 0x000fe20003f06270 */
[----:B------:R-:W-:-:S03]  /*1500*/  IMAD.IADD R48, R49, 0x1, R8 ;  /* 0x0000000131307824 */ /* 0x000fc600078e0208 */
        /* <DEDUP_REMOVED lines=89> */
[----:B------:R-:W-:Y:S01]  /*1aa0*/  @P0 LOP3.LUT R44, R44, 0x20, RZ, 0xfc, !PT ;  /* 0x000000202c2c0812 */ /* 0x000fe200078efcff */
[----:B------:R-:W-:Y:S01]  /*1ab0*/  @!P3 IMAD.MOV.U32 R47, RZ, RZ, R4 ;  /* 0x000000ffff2fb224 */ /* 0x000fe200078e0004 */
[----:B------:R-:W1:Y:S01]  /*1ac0*/  @!P3 LDS R34, [R5+0x804] ;  /* 0x000804000522b984 */ /* 0x000e620000000800 */
[----:B------:R-:W-:Y:S01]  /*1ad0*/  @!P0 IMAD.MOV.U32 R0, RZ, RZ, R2 ;  /* 0x000000ffff008224 */ /* 0x000fe200078e0002 */
[----:B------:R-:W-:-:S02]  /*1ae0*/  LOP3.LUT R44, R44, 0xfffffbff, RZ, 0xc0, !PT ;  /* 0xfffffbff2c2c7812 */ /* 0x000fc400078ec0ff */
[----:B------:R-:W-:Y:S01]  /*1af0*/  ISETP.GE.AND P4, PT, R47, R8, PT ;  /* 0x000000082f00720c */ /* 0x000fe20003f86270 */
[C---:B0-----:R-:W-:Y:S01]  /*1b00*/  IMAD.IADD R3, R0.reuse, 0x1, R47 ;  /* 0x0000000100037824 */ /* 0x041fe200078e022f */
[CC--:B------:R-:W-:Y:S02]  /*1b10*/  ISETP.GE.AND P5, PT, R0.reuse, R49.reuse, PT ;  /* 0x000000310000720c */ /* 0x0c0fe40003fa6270 */
[CC--:B------:R-:W-:Y:S02]  /*1b20*/  ISETP.GE.OR P1, PT, R0.reuse, R49.reuse, P4 ;  /* 0x000000310000720c */ /* 0x0c0fe40002726670 */
[----:B------:R-:W-:-:S11]  /*1b30*/  ISETP.LT.AND P4, PT, R0, R49, P4 ;  /* 0x000000310000720c */ /* 0x000fd60002781270 */
[----:B-1----:R-:W-:Y:S02]  /*1b40*/  @!P1 ISETP.LT.AND P5, PT, R34, R35, PT ;  /* 0x000000232200920c */ /* 0x002fe40003fa1270 */
[----:B------:R-:W-:-:S04]  /*1b50*/  @!P1 ISETP.LT.AND P4, PT, R35, R34, PT ;  /* 0x000000222300920c */ /* 0x000fc80003f81270 */
[----:B------:R-:W-:-:S07]  /*1b60*/  SEL R29, R35, R34, P4 ;  /* 0x00000022231d7207 */ /* 0x000fce0002000000 */
        /* <DEDUP_REMOVED lines=9> */
[----:B------:R-:W-:Y:S01]  /*1c00*/  ISETP.GE.AND P1, PT, R47, R8, PT ;  /* 0x000000082f00720c */ /* 0x000fe20003f26270 */
[C---:B------:R-:W-:Y:S01]  /*1c10*/  IMAD.IADD R5, R0.reuse, 0x1, R47 ;  /* 0x0000000100057824 */ /* 0x040fe200078e022f */
        /* <DEDUP_REMOVED lines=13> */
[----:B------:R-:W-:Y:S01]  /*1cf0*/  @!P1 LDS R28, [R4+0x804] ;  /* 0x00080400041c9984 */ /* 0x000fe20000000800 */
[----:B------:R-:W-:Y:S02]  /*1d00*/  @!P1 VIADD R2, R0, 0x1 ;  /* 0x0000000100029836 */ /* 0x000fe40000000000 */
[----:B------:R-:W-:Y:S01]  /*1d10*/  @!P0 IMAD.MOV.U32 R47, RZ, RZ, R6 ;  /* 0x000000ffff2f8224 */ /* 0x000fe200078e0006 */
[----:B------:R0:W1:Y:S01]  /*1d20*/  @!P0 LDS R27, [R11+0x804] ;  /* 0x000804000b1b8984 */ /* 0x0000620000000800 */
[----:B------:R-:W-:-:S03]  /*1d30*/  @!P1 IMAD.MOV.U32 R0, RZ, RZ, R2 ;  /* 0x000000ffff009224 */ /* 0x000fc600078e0002 */
[----:B------:R-:W-:Y:S02]  /*1d40*/  ISETP.GE.AND P2, PT, R47, R8, PT ;  /* 0x000000082f00720c */ /* 0x000fe40003f46270 */
[CC--:B------:R-:W-:Y:S02]  /*1d50*/  ISETP.GE.AND P3, PT, R0.reuse, R49.reuse, PT ;  /* 0x000000310000720c */ /* 0x0c0fe40003f66270 */
[CC--:B------:R-:W-:Y:S01]  /*1d60*/  ISETP.GE.OR P6, PT, R0.reuse, R49.reuse, P2 ;  /* 0x000000310000720c */ /* 0x0c0fe200017c6670 */
[C---:B0-----:R-:W-:Y:S01]  /*1d70*/  IMAD.IADD R11, R0.reuse, 0x1, R47 ;  /* 0x00000001000b7824 */ /* 0x041fe200078e022f */
[----:B------:R-:W-:-:S11]  /*1d80*/  ISETP.LT.AND P2, PT, R0, R49, P2 ;  /* 0x000000310000720c */ /* 0x000fd60001741270 */
[----:B-1----:R-:W-:Y:S02]  /*1d90*/  @!P6 ISETP.LT.AND P3, PT, R27, R28, PT ;  /* 0x0000001c1b00e20c */ /* 0x002fe40003f61270 */
[----:B------:R-:W-:-:S04]  /*1da0*/  @!P6 ISETP.LT.AND P2, PT, R28, R27, PT ;  /* 0x0000001b1c00e20c */ /* 0x000fc80003f41270 */
[----:B------:R-:W-:Y:S02]  /*1db0*/  SEL R26, R28, R27, P2 ;  /* 0x0000001b1c1a7207 */ /* 0x000fe40001000000 */
[----:B------:R-:W-:-:S05]  /*1dc0*/  P2R R14, PR, RZ, 0x4 ;  /* 0x00000004ff0e7803 */ /* 0x000fca0000000000 */
        /* <DEDUP_REMOVED lines=8> */
[----:B------:R-:W-:-:S02]  /*1e50*/  LOP3.LUT P2, RZ, R44, 0x400, RZ, 0xc0, !PT ;  /* 0x000004002cff7812 */ /* 0x000fc4000784c0ff */
[----:B------:R-:W-:Y:S02]  /*1e60*/  ISETP.GE.AND P4, PT, R47, R8, PT ;  /* 0x000000082f00720c */ /* 0x000fe40003f86270 */
[----:B------:R-:W-:Y:S02]  /*1e70*/  LOP3.LUT R44, R44, 0xfffffdff, RZ, 0xc0, !PT ;  /* 0xfffffdff2c2c7812 */ /* 0x000fe400078ec0ff */
        /* <DEDUP_REMOVED lines=10> */
[--C-:B------:R-:W-:Y:S02]  /*1f20*/  @!P4 IMAD R4, R0, 0x4, R33.reuse ;  /* 0x000000040004c824 */ /* 0x100fe400078e0221 */
[C---:B------:R-:W-:Y:S01]  /*1f30*/  @!P0 IMAD R12, R47.reuse, 0x4, R33 ;  /* 0x000000042f0c8824 */ /* 0x040fe200078e0221 */
        /* <DEDUP_REMOVED lines=13> */
[CC--:B0-----:R-:W-:Y:S02]  /*2010*/  @!P1 ISETP.LT.AND P5, PT, R25.reuse, R24.reuse, PT ;  /* 0x000000181900920c */ /* 0x0c1fe40003fa1270 */
[----:B------:R-:W-:Y:S02]  /*2020*/  @!P1 ISETP.LT.AND P6, PT, R24, R25, PT ;  /* 0x000000191800920c */ /* 0x000fe40003fc1270 */
[----:B------:R-:W-:Y:S02]  /*2030*/  SEL R23, R25, R24, P5 ;  /* 0x0000001819177207 */ /* 0x000fe40002800000 */
[----:B------:R-:W-:-:S04]  /*2040*/  ISETP.NE.AND P1, PT, R13, RZ, PT ;  /* 0x000000ff0d00720c */ /* 0x000fc80003f25270 */
[----:B------:R-:W-:Y:S02]  /*2050*/  PLOP3.LUT P1, PT, P1, P2, PT, 0x28, 0x82 ;  /* 0x000000000082781c */ /* 0x000fe40000f24570 */
[----:B------:R-:W-:Y:S01]  /*2060*/  ISETP.NE.AND P2, PT, R14, RZ, PT ;  /* 0x000000ff0e00720c */ /* 0x000fe20003f45270 */
[--C-:B------:R-:W-:Y:S01]  /*2070*/  @!P5 IMAD R12, R47, 0x4, R33.reuse ;  /* 0x000000042f0cd824 */ /* 0x100fe200078e0221 */
[----:B------:R-:W-:Y:S01]  /*2080*/  SEL R50, RZ, 0x40, !P1 ;  /* 0x00000040ff327807 */ /* 0x000fe20004800000 */
[C---:B------:R-:W-:Y:S01]  /*2090*/  @!P6 IMAD R4, R0.reuse, 0x4, R33 ;  /* 0x000000040004e824 */ /* 0x040fe200078e0221 */
[----:B------:R-:W-:Y:S01]  /*20a0*/  ISETP.GE.AND P1, PT, R5, R48, PT ;  /* 0x000000300500720c */ /* 0x000fe20003f26270 */
[----:B------:R-:W-:Y:S01]  /*20b0*/  @!P5 VIADD R6, R47, 0x1 ;  /* 0x000000012f06d836 */ /* 0x000fe20000000000 */
[----:B------:R-:W0:Y:S01]  /*20c0*/  @!P5 LDS R24, [R12+0x804] ;  /* 0x000804000c18d984 */ /* 0x000e220000000800 */
[C---:B------:R-:W-:Y:S01]  /*20d0*/  IMAD.IADD R5, R0.reuse, 0x1, R47 ;  /* 0x0000000100057824 */ /* 0x040fe200078e022f */
[----:B------:R-:W-:Y:S01]  /*20e0*/  PLOP3.LUT P2, PT, P3, P2, PT, 0x28, 0x82 ;  /* 0x000000000082781c */ /* 0x000fe20001f44570 */
[----:B------:R-:W-:Y:S01]  /*20f0*/  @!P6 VIADD R2, R0, 0x1 ;  /* 0x000000010002e836 */ /* 0x000fe20000000000 */
[----:B------:R-:W1:Y:S01]  /*2100*/  @!P6 LDS R25, [R4+0x804] ;  /* 0x000804000419e984 */ /* 0x000e620000000800 */
[----:B------:R-:W-:Y:S01]  /*2110*/  @!P5 IMAD.MOV.U32 R47, RZ, RZ, R6 ;  /* 0x000000ffff2fd224 */ /* 0x000fe200078e0006 */
[----:B------:R-:W-:Y:S01]  /*2120*/  SEL R18, RZ, 0x80, !P2 ;  /* 0x00000080ff127807 */ /* 0x000fe20005000000 */
[----:B------:R-:W-:Y:S01]  /*2130*/  @!P6 IMAD.MOV.U32 R0, RZ, RZ, R2 ;  /* 0x000000ffff00e224 */ /* 0x000fe200078e0002 */
[----:B------:R-:W-:-:S02]  /*2140*/  SEL R50, R50, RZ, !P1 ;  /* 0x000000ff32327207 */ /* 0x000fc40004800000 */
[----:B------:R-:W-:Y:S02]  /*2150*/  ISETP.GE.AND P2, PT, R47, R8, PT ;  /* 0x000000082f00720c */ /* 0x000fe40003f46270 */
[----:B------:R-:W-:Y:S02]  /*2160*/  PLOP3.LUT P5, PT, P6, P5, PT, 0x28, 0x82 ;  /* 0x000000000082781c */ /* 0x000fe400037aa570 */
[CC--:B------:R-:W-:Y:S02]  /*2170*/  ISETP.GE.OR P1, PT, R0.reuse, R49.reuse, P2 ;  /* 0x000000310000720c */ /* 0x0c0fe40001726670 */
[CC--:B------:R-:W-:Y:S02]  /*2180*/  ISETP.LT.AND P3, PT, R0.reuse, R49.reuse, P2 ;  /* 0x000000310000720c */ /* 0x0c0fe40001761270 */
[----:B------:R-:W-:Y:S02]  /*2190*/  ISETP.GE.AND P2, PT, R0, R49, PT ;  /* 0x000000310000720c */ /* 0x000fe40003f46270 */
[----:B------:R-:W-:-:S02]  /*21a0*/  SEL R6, RZ, 0x100, !P4 ;  /* 0x00000100ff067807 */ /* 0x000fc40006000000 */
[----:B------:R-:W-:Y:S01]  /*21b0*/  SEL R17, RZ, 0x200, !P5 ;  /* 0x00000200ff117807 */ /* 0x000fe20006800000 */
[----:B0-----:R-:W-:-:S04]  /*21c0*/  IMAD.MOV.U32 R21, RZ, RZ, R24 ;  /* 0x000000ffff157224 */ /* 0x001fc800078e0018 */
[----:B-1----:R-:W-:Y:S01]  /*21d0*/  @!P1 ISETP.LT.AND P3, PT, R25, R24, PT ;  /* 0x000000181900920c */ /* 0x002fe20003f61270 */
[----:B------:R-:W-:Y:S01]  /*21e0*/  IMAD.MOV.U32 R22, RZ, RZ, R25 ;  /* 0x000000ffff167224 */ /* 0x000fe200078e0019 */
[----:B------:R-:W-:Y:S02]  /*21f0*/  @!P1 ISETP.LT.AND P2, PT, R24, R25, PT ;  /* 0x000000191800920c */ /* 0x000fe40003f41270 */
[----:B------:R-:W-:Y:S01]  /*2200*/  ISETP.GE.AND P1, PT, R11, R48, PT ;  /* 0x000000300b00720c */ /* 0x000fe20003f26270 */
[----:B------:R-:W-:-:S03]  /*2210*/  IMAD.IADD R11, R0, 0x1, R47 ;  /* 0x00000001000b7824 */ /* 0x000fc600078e022f */
[----:B------:R-:W-:-:S05]  /*2220*/  SEL R18, R18, RZ, !P1 ;  /* 0x000000ff12127207 */ /* 0x000fca0004800000 */
[----:B------:R-:W-:Y:S02]  /*2230*/  @P3 LOP3.LUT R44, R44, 0x100, RZ, 0xfc, !PT ;  /* 0x000001002c2c3812 */ /* 0x000fe400078efcff */
[----:B------:R-:W-:Y:S02]  /*2240*/  @!P2 IMAD R4, R0, 0x4, R33 ;  /* 0x000000040004a824 */ /* 0x000fe400078e0221 */
[----:B------:R-:W-:Y:S01]  /*2250*/  LOP3.LUT P6, RZ, R44, 0x100, RZ, 0xc0, !PT ;  /* 0x000001002cff7812 */ /* 0x000fe200078cc0ff */
[----:B------:R-:W-:Y:S01]  /*2260*/  @!P2 VIADD R2, R0, 0x1 ;  /* 0x000000010002a836 */ /* 0x000fe20000000000 */
[----:B------:R-:W-:Y:S01]  /*2270*/  LOP3.LUT R44, R44, 0xffffff7f, RZ, 0xc0, !PT ;  /* 0xffffff7f2c2c7812 */ /* 0x000fe200078ec0ff */
[----:B------:R-:W-:Y:S02]  /*2280*/  @!P2 LDS R22, [R4+0x804] ;  /* 0x000804000416a984 */ /* 0x000fe40000000800 */
[----:B------:R-:W-:Y:S01]  /*2290*/  @!P2 IMAD.MOV.U32 R0, RZ, RZ, R2 ;  /* 0x000000ffff00a224 */ /* 0x000fe200078e0002 */
[----:B------:R-:W-:-:S04]  /*22a0*/  PLOP3.LUT P2, PT, P2, P6, PT, 0x28, 0x82 ;  /* 0x000000000082781c */ /* 0x000fc8000174c570 */
[----:B------:R-:W-:-:S03]  /*22b0*/  ISETP.GE.AND P3, PT, R0, R49, PT ;  /* 0x000000310000720c */ /* 0x000fc60003f66270 */
[C---:B------:R-:W-:Y:S02]  /*22c0*/  @!P6 IMAD R13, R47.reuse, 0x4, R33 ;  /* 0x000000042f0de824 */ /* 0x040fe400078e0221 */
[----:B------:R-:W-:-:S03]  /*22d0*/  @!P6 VIADD R12, R47, 0x1 ;  /* 0x000000012f0ce836 */ /* 0x000fc60000000000 */
[----:B------:R-:W0:Y:S01]  /*22e0*/  @!P6 LDS R21, [R13+0x804] ;  /* 0x000804000d15e984 */ /* 0x000e220000000800 */
[----:B------:R-:W-:-:S05]  /*22f0*/  @!P6 IMAD.MOV.U32 R47, RZ, RZ, R12 ;  /* 0x000000ffff2fe224 */ /* 0x000fca00078e000c */
[----:B------:R-:W-:-:S04]  /*2300*/  ISETP.GE.AND P1, PT, R47, R8, PT ;  /* 0x000000082f00720c */ /* 0x000fc80003f26270 */
[CC--:B------:R-:W-:Y:S02]  /*2310*/  ISETP.GE.OR P4, PT, R0.reuse, R49.reuse, P1 ;  /* 0x000000310000720c */ /* 0x0c0fe40000f86670 */
[----:B------:R-:W-:-:S11]  /*2320*/  ISETP.LT.AND P1, PT, R0, R49, P1 ;  /* 0x000000310000720c */ /* 0x000fd60000f21270 */
[----:B0-----:R-:W-:Y:S02]  /*2330*/  @!P4 ISETP.LT.AND P3, PT, R21, R22, PT ;  /* 0x000000161500c20c */ /* 0x001fe40003f61270 */
[-C--:B------:R-:W-:Y:S02]  /*2340*/  @!P4 ISETP.LT.AND P1, PT, R22, R21.reuse, PT ;  /* 0x000000151600c20c */ /* 0x080fe40003f21270 */
[-C--:B------:R-:W-:Y:S01]  /*2350*/  ISETP.GE.AND P4, PT, R3, R48.reuse, PT ;  /* 0x000000300300720c */ /* 0x080fe20003f86270 */
[----:B------:R-:W-:Y:S01]  /*2360*/  IMAD.IADD R3, R0, 0x1, R47 ;  /* 0x0000000100037824 */ /* 0x000fe200078e022f */
[----:B------:R-:W-:Y:S02]  /*2370*/  SEL R20, R22, R21, P1 ;  /* 0x0000001516147207 */ /* 0x000fe40000800000 */
[----:B------:R-:W-:Y:S02]  /*2380*/  SEL R6, R6, RZ, !P4 ;  /* 0x000000ff06067207 */ /* 0x000fe40006000000 */
[----:B------:R-:W-:-:S03]  /*2390*/  ISETP.GE.AND P4, PT, R5, R48, PT ;  /* 0x000000300500720c */ /* 0x000fc60003f86270 */
[C-C-:B------:R-:W-:Y:S01]  /*23a0*/  @!P3 IMAD R4, R0.reuse, 0x4, R33.reuse ;  /* 0x000000040004b824 */ /* 0x140fe200078e0221 */
[----:B------:R-:W-:Y:S01]  /*23b0*/  SEL R17, R17, RZ, !P4 ;  /* 0x000000ff11117207 */ /* 0x000fe20006000000 */
[C---:B------:R-:W-:Y:S02]  /*23c0*/  @!P1 IMAD R12, R47.reuse, 0x4, R33 ;  /* 0x000000042f0c9824 */ /* 0x040fe400078e0221 */
[----:B------:R-:W-:Y:S01]  /*23d0*/  @!P1 VIADD R5, R47, 0x1 ;  /* 0x000000012f059836 */ /* 0x000fe20000000000 */
[----:B------:R0:W1:Y:S01]  /*23e0*/  @!P3 LDS R22, [R4+0x804] ;  /* 0x000804000416b984 */ /* 0x0000620000000800 */
[----:B------:R-:W-:Y:S02]  /*23f0*/  @!P3 VIADD R2, R0, 0x1 ;  /* 0x000000010002b836 */ /* 0x000fe40000000000 */
[----:B------:R-:W-:Y:S01]  /*2400*/  @!P1 IMAD.MOV.U32 R47, RZ, RZ, R5 ;  /* 0x000000ffff2f9224 */ /* 0x000fe200078e0005 */
[----:B------:R-:W2:Y:S01]  /*2410*/  @!P1 LDS R21, [R12+0x804] ;  /* 0x000804000c159984 */ /* 0x000ea20000000800 */
[----:B------:R-:W-:Y:S01]  /*2420*/  @!P3 IMAD.MOV.U32 R0, RZ, RZ, R2 ;  /* 0x000000ffff00b224 */ /* 0x000fe200078e0002 */
[----:B------:R-:W-:-:S02]  /*2430*/  SEL R5, RZ, 0x400, !P2 ;  /* 0x00000400ff057807 */ /* 0x000fc40005000000 */
[----:B------:R-:W-:Y:S02]  /*2440*/  ISETP.GE.AND P5, PT, R47, R8, PT ;  /* 0x000000082f00720c */ /* 0x000fe40003fa6270 */
[----:B------:R-:W-:Y:S01]  /*2450*/  ISETP.GE.AND P2, PT, R11, R48, PT ;  /* 0x000000300b00720c */ /* 0x000fe20003f46270 */
[C---:B------:R-:W-:Y:S01]  /*2460*/  IMAD.IADD R11, R0.reuse, 0x1, R47 ;  /* 0x00000001000b7824 */ /* 0x040fe200078e022f */
[CC--:B------:R-:W-:Y:S02]  /*2470*/  ISETP.GE.OR P4, PT, R0.reuse, R49.reuse, P5 ;  /* 0x000000310000720c */ /* 0x0c0fe40002f86670 */
[CC--:B------:R-:W-:Y:S02]  /*2480*/  ISETP.LT.AND P0, PT, R0.reuse, R49.reuse, P5 ;  /* 0x000000310000720c */ /* 0x0c0fe40002f01270 */
[----:B------:R-:W-:Y:S02]  /*2490*/  ISETP.GE.AND P5, PT, R0, R49, PT ;  /* 0x000000310000720c */ /* 0x000fe40003fa6270 */
[----:B------:R-:W-:-:S02]  /*24a0*/  PLOP3.LUT P1, PT, P3, P1, PT, 0x28, 0x82 ;  /* 0x000000000082781c */ /* 0x000fc40001f22570 */
[----:B------:R-:W-:Y:S02]  /*24b0*/  SEL R5, R5, RZ, !P2 ;  /* 0x000000ff05057207 */ /* 0x000fe40005000000 */
[----:B0-----:R-:W-:Y:S01]  /*24c0*/  SEL R4, RZ, 0x800, !P1 ;  /* 0x00000800ff047807 */ /* 0x001fe20004800000 */
[----:B-1----:R-:W-:Y:S02]  /*24d0*/  IMAD.MOV.U32 R15, RZ, RZ, R22 ;  /* 0x000000ffff0f7224 */ /* 0x002fe400078e0016 */
[----:B--2---:R-:W-:Y:S01]  /*24e0*/  @!P4 ISETP.LT.AND P0, PT, R22, R21, PT ;  /* 0x000000151600c20c */ /* 0x004fe20003f01270 */
[----:B------:R-:W-:Y:S01]  /*24f0*/  IMAD.MOV.U32 R14, RZ, RZ, R21 ;  /* 0x000000ffff0e7224 */ /* 0x000fe200078e0015 */
[----:B------:R-:W-:-:S11]  /*2500*/  @!P4 ISETP.LT.AND P5, PT, R21, R22, PT ;  /* 0x000000161500c20c */ /* 0x000fd60003fa1270 */
[C-C-:B------:R-:W-:Y:S01]  /*2510*/  @!P0 IMAD R13, R47.reuse, 0x4, R33.reuse ;  /* 0x000000042f0d8824 */ /* 0x140fe200078e0221 */
[----:B------:R-:W-:Y:S01]  /*2520*/  @P0 LOP3.LUT R44, R44, 0x80, RZ, 0xfc, !PT ;  /* 0x000000802c2c0812 */ /* 0x000fe200078efcff */
[----:B------:R-:W-:Y:S02]  /*2530*/  @!P5 IMAD R12, R0, 0x4, R33 ;  /* 0x00000004000cd824 */ /* 0x000fe400078e0221 */
[----:B------:R-:W-:Y:S01]  /*2540*/  @!P0 VIADD R2, R47, 0x1 ;  /* 0x000000012f028836 */ /* 0x000fe20000000000 */
[----:B------:R-:W-:Y:S01]  /*2550*/  @!P0 LDS R14, [R13+0x804] ;  /* 0x000804000d0e8984 */ /* 0x000fe20000000800 */
[----:B------:R-:W-:Y:S02]  /*2560*/  LOP3.LUT P4, RZ, R44, 0x1, RZ, 0xc0, !PT ;  /* 0x000000012cff7812 */ /* 0x000fe4000788c0ff */
[----:B------:R-:W-:Y:S01]  /*2570*/  @!P0 IMAD.MOV.U32 R47, RZ, RZ, R2 ;  /* 0x000000ffff2f8224 */ /* 0x000fe200078e0002 */
[----:B------:R-:W0:Y:S01]  /*2580*/  @!P5 LDS R15, [R12+0x804] ;  /* 0x000804000c0fd984 */ /* 0x000e220000000800 */
[----:B------:R-:W-:-:S03]  /*2590*/  @!P5 VIADD R2, R0, 0x1 ;  /* 0x000000010002d836 */ /* 0x000fc60000000000 */
[----:B------:R-:W-:Y:S01]  /*25a0*/  ISETP.GE.AND P3, PT, R47, R8, PT ;  /* 0x000000082f00720c */ /* 0x000fe20003f66270 */
[----:B------:R-:W-:Y:S01]  /*25b0*/  @!P5 IMAD.MOV.U32 R0, RZ, RZ, R2 ;  /* 0x000000ffff00d224 */ /* 0x000fe200078e0002 */
[----:B------:R-:W-:Y:S02]  /*25c0*/  PLOP3.LUT P5, PT, P5, P0, PT, 0x28, 0x82 ;  /* 0x000000000082781c */ /* 0x000fe40002fa0570 */
[----:B------:R-:W-:Y:S01]  /*25d0*/  LOP3.LUT P0, RZ, R44, 0x8000, RZ, 0xc0, !PT ;  /* 0x000080002cff7812 */ /* 0x000fe2000780c0ff */
[C---:B------:R-:W-:Y:S01]  /*25e0*/  IMAD.IADD R55, R0.reuse, 0x1, R47 ;  /* 0x0000000100377824 */ /* 0x040fe200078e022f */
[CC--:B------:R-:W-:Y:S02]  /*25f0*/  ISETP.GE.OR P1, PT, R0.reuse, R49.reuse, P3 ;  /* 0x000000310000720c */ /* 0x0c0fe40001f26670 */
[CC--:B------:R-:W-:Y:S02]  /*2600*/  ISETP.GE.AND P2, PT, R0.reuse, R49.reuse, PT ;  /* 0x000000310000720c */ /* 0x0c0fe40003f46270 */
[----:B------:R-:W-:-:S02]  /*2610*/  ISETP.LT.AND P3, PT, R0, R49, P3 ;  /* 0x000000310000720c */ /* 0x000fc40001f61270 */
[----:B------:R-:W-:Y:S02]  /*2620*/  SEL R16, RZ, 0x1000, !P5 ;  /* 0x00001000ff107807 */ /* 0x000fe40006800000 */
[----:B------:R-:W-:-:S05]  /*2630*/  LOP3.LUT P5, RZ, R44, 0x2000, RZ, 0xc0, !PT ;  /* 0x000020002cff7812 */ /* 0x000fca00078ac0ff */
[----:B0-----:R-:W-:Y:S02]  /*2640*/  @!P1 ISETP.LT.AND P2, PT, R14, R15, PT ;  /* 0x0000000f0e00920c */ /* 0x001fe40003f41270 */
[----:B------:R-:W-:Y:S02]  /*2650*/  @!P1 ISETP.LT.AND P3, PT, R15, R14, PT ;  /* 0x0000000e0f00920c */ /* 0x000fe40003f61270 */
[----:B------:R-:W-:Y:S02]  /*2660*/  ISETP.GE.AND P1, PT, R3, R48, PT ;  /* 0x000000300300720c */ /* 0x000fe40003f26270 */
[----:B------:R-:W-:Y:S02]  /*2670*/  SEL R13, R15, R14, P3 ;  /* 0x0000000e0f0d7207 */ /* 0x000fe40001800000 */
[----:B------:R-:W-:Y:S02]  /*2680*/  SEL R4, R4, RZ, !P1 ;  /* 0x000000ff04047207 */ /* 0x000fe40004800000 */
[----:B------:R-:W-:-:S03]  /*2690*/  ISETP.GE.AND P1, PT, R11, R48, PT ;  /* 0x000000300b00720c */ /* 0x000fc60003f26270 */
[--C-:B------:R-:W-:Y:S01]  /*26a0*/  @!P2 IMAD R3, R0, 0x4, R33.reuse ;  /* 0x000000040003a824 */ /* 0x100fe200078e0221 */
[----:B------:R-:W-:Y:S01]  /*26b0*/  SEL R16, R16, RZ, !P1 ;  /* 0x000000ff10107207 */ /* 0x000fe20004800000 */
[----:B------:R-:W-:Y:S01]  /*26c0*/  @!P3 IMAD R12, R47, 0x4, R33 ;  /* 0x000000042f0cb824 */ /* 0x000fe200078e0221 */
[----:B------:R-:W-:Y:S01]  /*26d0*/  ISETP.GE.AND P1, PT, R55, R48, PT ;  /* 0x000000303700720c */ /* 0x000fe20003f26270 */
[----:B------:R-:W-:Y:S01]  /*26e0*/  @!P2 VIADD R2, R0, 0x1 ;  /* 0x000000010002a836 */ /* 0x000fe20000000000 */
[----:B------:R0:W1:Y:S03]  /*26f0*/  @!P2 LDS R15, [R3+0x804] ;  /* 0x00080400030fa984 */ /* 0x0000660000000800 */
[----:B------:R-:W-:Y:S01]  /*2700*/  @!P2 IMAD.MOV.U32 R0, RZ, RZ, R2 ;  /* 0x000000ffff00a224 */ /* 0x000fe200078e0002 */
[----:B------:R1:W2:Y:S01]  /*2710*/  @!P3 LDS R14, [R12+0x804] ;  /* 0x000804000c0eb984 */ /* 0x0002a20000000800 */
[----:B------:R-:W-:Y:S01]  /*2720*/  @!P3 VIADD R2, R47, 0x1 ;  /* 0x000000012f02b836 */ /* 0x000fe20000000000 */
[----:B------:R-:W-:-:S03]  /*2730*/  PLOP3.LUT P2, PT, P2, P3, PT, 0x28, 0x82 ;  /* 0x000000000082781c */ /* 0x000fc60001746570 */
[----:B------:R-:W-:Y:S01]  /*2740*/  @!P3 IMAD.MOV.U32 R47, RZ, RZ, R2 ;  /* 0x000000ffff2fb224 */ /* 0x000fe200078e0002 */
[----:B0-----:R-:W-:Y:S02]  /*2750*/  SEL R3, RZ, 0x2000, !P2 ;  /* 0x00002000ff037807 */ /* 0x001fe40005000000 */
[CC--:B------:R-:W-:Y:S01]  /*2760*/  ISETP.GE.AND P2, PT, R0.reuse, R49.reuse, PT ;  /* 0x000000310000720c */ /* 0x0c0fe20003f46270 */
[C---:B------:R-:W-:Y:S01]  /*2770*/  IMAD.IADD R11, R0.reuse, 0x1, R47 ;  /* 0x00000001000b7824 */ /* 0x040fe200078e022f */
[----:B------:R-:W-:Y:S02]  /*2780*/  ISETP.GE.AND P3, PT, R47, R8, PT ;  /* 0x000000082f00720c */ /* 0x000fe40003f66270 */
[----:B------:R-:W-:Y:S02]  /*2790*/  SEL R3, R3, RZ, !P1 ;  /* 0x000000ff03037207 */ /* 0x000fe40004800000 */
[CC--:B------:R-:W-:Y:S02]  /*27a0*/  ISETP.GE.OR P1, PT, R0.reuse, R49.reuse, P3 ;  /* 0x000000310000720c */ /* 0x0c0fe40001f26670 */
[----:B------:R-:W-:-:S02]  /*27b0*/  ISETP.LT.AND P6, PT, R0, R49, P3 ;  /* 0x000000310000720c */ /* 0x000fc40001fc1270 */
[C---:B------:R-:W-:Y:S02]  /*27c0*/  LOP3.LUT P3, RZ, R44.reuse, 0x4000, RZ, 0xc0, !PT ;  /* 0x000040002cff7812 */ /* 0x040fe4000786c0ff */
[----:B------:R-:W-:Y:S02]  /*27d0*/  LOP3.LUT R44, R44, 0xfffffffb, RZ, 0xc0, !PT ;  /* 0xfffffffb2c2c7812 */ /* 0x000fe400078ec0ff */
[----:B------:R-:W-:-:S04]  /*27e0*/  PLOP3.LUT P4, PT, P4, P3, PT, 0x28, 0x82 ;  /* 0x000000000082781c */ /* 0x000fc80002786570 */
[----:B------:R-:W-:-:S04]  /*27f0*/  ISETP.LT.AND P4, PT, R53, R48, P4 ;  /* 0x000000303500720c */ /* 0x000fc80002781270 */
[----:B------:R-:W-:Y:S01]  /*2800*/  P2R R56, PR, RZ, 0x10 ;  /* 0x00000010ff387803 */ /* 0x000fe20000000000 */
[----:B-1----:R-:W-:Y:S01]  /*2810*/  IMAD.MOV.U32 R12, RZ, RZ, R15 ;  /* 0x000000ffff0c7224 */ /* 0x002fe200078e000f */
[----:B--2---:R-:W-:Y:S02]  /*2820*/  @!P1 ISETP.LT.AND P2, PT, R14, R15, PT ;  /* 0x0000000f0e00920c */ /* 0x004fe40003f41270 */
[----:B------:R-:W-:Y:S02]  /*2830*/  @!P1 ISETP.LT.AND P6, PT, R15, R14, PT ;  /* 0x0000000e0f00920c */ /* 0x000fe40003fc1270 */
[----:B------:R-:W-:Y:S01]  /*2840*/  ISETP.GE.AND P1, PT, R11, R48, PT ;  /* 0x000000300b00720c */ /* 0x000fe20003f26270 */
[----:B------:R-:W-:-:S08]  /*2850*/  IMAD.MOV.U32 R11, RZ, RZ, R14 ;  /* 0x000000ffff0b7224 */ /* 0x000fd000078e000e */
[--C-:B------:R-:W-:Y:S02]  /*2860*/  @!P2 IMAD R52, R0, 0x4, R33.reuse ;  /* 0x000000040034a824 */ /* 0x100fe400078e0221 */
[C---:B------:R-:W-:Y:S01]  /*2870*/  @!P6 IMAD R54, R47.reuse, 0x4, R33 ;  /* 0x000000042f36e824 */ /* 0x040fe200078e0221 */
[----:B------:R-:W-:Y:S01]  /*2880*/  @P6 LOP3.LUT R44, R44, 0x4, RZ, 0xfc, !PT ;  /* 0x000000042c2c6812 */ /* 0x000fe200078efcff */
[----:B------:R-:W-:Y:S01]  /*2890*/  @!P2 VIADD R2, R0, 0x1 ;  /* 0x000000010002a836 */ /* 0x000fe20000000000 */
[----:B------:R0:W-:Y:S03]  /*28a0*/  @!P2 LDS R12, [R52+0x804] ;  /* 0x00080400340ca984 */ /* 0x0001e60000000800 */
[----:B------:R-:W-:Y:S01]  /*28b0*/  @!P2 IMAD.MOV.U32 R0, RZ, RZ, R2 ;  /* 0x000000ffff00a224 */ /* 0x000fe200078e0002 */
[----:B------:R-:W1:Y:S01]  /*28c0*/  @!P6 LDS R11, [R54+0x804] ;  /* 0x00080400360be984 */ /* 0x000e620000000800 */
[----:B------:R-:W-:Y:S01]  /*28d0*/  PLOP3.LUT P2, PT, P2, P6, PT, 0x28, 0x82 ;  /* 0x000000000082781c */ /* 0x000fe2000174c570 */
[----:B0-----:R-:W-:-:S03]  /*28e0*/  @!P6 VIADD R52, R47, 0x1 ;  /* 0x000000012f34e836 */ /* 0x001fc60000000000 */
[----:B------:R-:W-:Y:S01]  /*28f0*/  SEL R2, RZ, 0x4000, !P2 ;  /* 0x00004000ff027807 */ /* 0x000fe20005000000 */
[----:B------:R-:W-:-:S03]  /*2900*/  @!P6 IMAD.MOV.U32 R47, RZ, RZ, R52 ;  /* 0x000000ffff2fe224 */ /* 0x000fc600078e0034 */
[----:B------:R-:W-:Y:S02]  /*2910*/  SEL R2, R2, RZ, !P1 ;  /* 0x000000ff02027207 */ /* 0x000fe40004800000 */
[----:B------:R-:W-:Y:S02]  /*2920*/  ISETP.GE.AND P6, PT, R0, R49, PT ;  /* 0x000000310000720c */ /* 0x000fe40003fc6270 */
[----:B------:R-:W-:-:S04]  /*2930*/  ISETP.GE.AND P1, PT, R47, R8, PT ;  /* 0x000000082f00720c */ /* 0x000fc80003f26270 */
[CC--:B------:R-:W-:Y:S02]  /*2940*/  ISETP.GE.OR P2, PT, R0.reuse, R49.reuse, P1 ;  /* 0x000000310000720c */ /* 0x0c0fe40000f46670 */
[----:B------:R-:W-:-:S11]  /*2950*/  ISETP.LT.AND P1, PT, R0, R49, P1 ;  /* 0x000000310000720c */ /* 0x000fd60000f21270 */
[----:B-1----:R-:W-:Y:S02]  /*2960*/  @!P2 ISETP.LT.AND P6, PT, R11, R12, PT ;  /* 0x0000000c0b00a20c */ /* 0x002fe40003fc1270 */
[----:B------:R-:W-:Y:S02]  /*2970*/  @!P2 ISETP.LT.AND P1, PT, R12, R11, PT ;  /* 0x0000000b0c00a20c */ /* 0x000fe40003f21270 */
[C---:B------:R-:W-:Y:S02]  /*2980*/  LOP3.LUT P2, RZ, R44.reuse, 0x8, RZ, 0xc0, !PT ;  /* 0x000000082cff7812 */ /* 0x040fe4000784c0ff */
[----:B------:R-:W-:Y:S02]  /*2990*/  LOP3.LUT R44, R44, 0xffffffbf, RZ, 0xc0, !PT ;  /* 0xffffffbf2c2c7812 */ /* 0x000fe400078ec0ff */
[----:B------:R-:W-:Y:S02]  /*29a0*/  PLOP3.LUT P2, PT, P2, P0, PT, 0x28, 0x82 ;  /* 0x000000000082781c */ /* 0x000fe40001740570 */
[----:B------:R-:W-:-:S02]  /*29b0*/  ISETP.NE.AND P0, PT, R10, RZ, PT ;  /* 0x000000ff0a00720c */ /* 0x000fc40003f05270 */
[----:B------:R-:W-:Y:S01]  /*29c0*/  SEL R10, R12, R11, P1 ;  /* 0x0000000b0c0a7207 */ /* 0x000fe20000800000 */
[C-C-:B------:R-:W-:Y:S01]  /*29d0*/  @!P6 IMAD R53, R0.reuse, 0x4, R33.reuse ;  /* 0x000000040035e824 */ /* 0x140fe200078e0221 */
[----:B------:R-:W-:Y:S01]  /*29e0*/  ISETP.LT.AND P2, PT, R9, R48, P2 ;  /* 0x000000300900720c */ /* 0x000fe20001741270 */
[C---:B------:R-:W-:Y:S02]  /*29f0*/  @!P1 IMAD R54, R47.reuse, 0x4, R33 ;  /* 0x000000042f369824 */ /* 0x040fe400078e0221 */
[C---:B------:R-:W-:Y:S01]  /*2a00*/  @!P6 VIADD R52, R0.reuse, 0x1 ;  /* 0x000000010034e836 */ /* 0x040fe20000000000 */
[----:B------:R0:W-:Y:S01]  /*2a10*/  @!P6 LDS R12, [R53+0x804] ;  /* 0x00080400350ce984 */ /* 0x0001e20000000800 */
[----:B------:R-:W-:Y:S02]  /*2a20*/  IMAD.IADD R9, R0, 0x1, R47 ;  /* 0x0000000100097824 */ /* 0x000fe400078e022f */
[----:B------:R-:W-:Y:S01]  /*2a30*/  @!P6 IMAD.MOV.U32 R0, RZ, RZ, R52 ;  /* 0x000000ffff00e224 */ /* 0x000fe200078e0034 */
[----:B------:R-:W1:Y:S01]  /*2a40*/  @!P1 LDS R11, [R54+0x804] ;  /* 0x00080400360b9984 */ /* 0x000e620000000800 */
[----:B------:R-:W-:Y:S01]  /*2a50*/  @!P1 VIADD R52, R47, 0x1 ;  /* 0x000000012f349836 */ /* 0x000fe20000000000 */
[----:B------:R-:W-:-:S03]  /*2a60*/  PLOP3.LUT P6, PT, P6, P1, PT, 0x28, 0x82 ;  /* 0x000000000082781c */ /* 0x000fc600037c2570 */
[----:B------:R-:W-:Y:S01]  /*2a70*/  @!P1 IMAD.MOV.U32 R47, RZ, RZ, R52 ;  /* 0x000000ffff2f9224 */ /* 0x000fe200078e0034 */
[----:B------:R-:W-:Y:S02]  /*2a80*/  @P2 LOP3.LUT R44, R44, 0x40, RZ, 0xfc, !PT ;  /* 0x000000402c2c2812 */ /* 0x000fe400078efcff */
[CC--:B------:R-:W-:Y:S01]  /*2a90*/  ISETP.GE.AND P1, PT, R0.reuse, R49.reuse, PT ;  /* 0x000000310000720c */ /* 0x0c0fe20003f26270 */
[----:B0-----:R-:W-:Y:S01]  /*2aa0*/  IMAD.IADD R53, R0, 0x1, R47 ;  /* 0x0000000100357824 */ /* 0x001fe200078e022f */
[----:B------:R-:W-:Y:S02]  /*2ab0*/  ISETP.GE.AND P3, PT, R47, R8, PT ;  /* 0x000000082f00720c */ /* 0x000fe40003f66270 */
[----:B------:R-:W-:Y:S02]  /*2ac0*/  LOP3.LUT R44, R44, 0xfffffffd, RZ, 0xc0, !PT ;  /* 0xfffffffd2c2c7812 */ /* 0x000fe400078ec0ff */
[CC--:B------:R-:W-:Y:S02]  /*2ad0*/  ISETP.GE.OR P2, PT, R0.reuse, R49.reuse, P3 ;  /* 0x000000310000720c */ /* 0x0c0fe40001f46670 */
[----:B------:R-:W-:-:S11]  /*2ae0*/  ISETP.LT.AND P4, PT, R0, R49, P3 ;  /* 0x000000310000720c */ /* 0x000fd60001f81270 */
[----:B-1----:R-:W-:Y:S01]  /*2af0*/  @!P2 ISETP.LT.AND P1, PT, R11, R12, PT ;  /* 0x0000000c0b00a20c */ /* 0x002fe20003f21270 */
[----:B------:R-:W-:Y:S01]  /*2b00*/  IMAD.MOV.U32 R52, RZ, RZ, R11 ;  /* 0x000000ffff347224 */ /* 0x000fe200078e000b */
[----:B------:R-:W-:Y:S02]  /*2b10*/  @!P2 ISETP.LT.AND P4, PT, R12, R11, PT ;  /* 0x0000000b0c00a20c */ /* 0x000fe40003f81270 */
[----:B------:R-:W-:Y:S02]  /*2b20*/  PLOP3.LUT P2, PT, P0, P5, PT, 0x28, 0x82 ;  /* 0x000000000082781c */ /* 0x000fe4000074a570 */
[-C--:B------:R-:W-:Y:S02]  /*2b30*/  ISETP.GE.AND P0, PT, R9, R48.reuse, PT ;  /* 0x000000300900720c */ /* 0x080fe40003f06270 */
[----:B------:R-:W-:Y:S01]  /*2b40*/  ISETP.LT.AND P2, PT, R51, R48, P2 ;  /* 0x000000303300720c */ /* 0x000fe20001741270 */
[----:B------:R-:W-:Y:S01]  /*2b50*/  IMAD.MOV.U32 R51, RZ, RZ, R12 ;  /* 0x000000ffff337224 */ /* 0x000fe200078e000c */
[----:B------:R-:W-:-:S02]  /*2b60*/  P2R R58, PR, RZ, 0x2 ;  /* 0x00000002ff3a7803 */ /* 0x000fc40000000000 */
[----:B------:R-:W-:Y:S01]  /*2b70*/  P2R R57, PR, RZ, 0x4 ;  /* 0x00000004ff397803 */ /* 0x000fe20000000000 */
[--C-:B------:R-:W-:Y:S02]  /*2b80*/  @!P1 IMAD R54, R0, 0x4, R33.reuse ;  /* 0x0000000400369824 */ /* 0x100fe400078e0221 */
[C---:B------:R-:W-:Y:S01]  /*2b90*/  @!P4 IMAD R55, R47.reuse, 0x4, R33 ;  /* 0x000000042f37c824 */ /* 0x040fe200078e0221 */
[----:B------:R-:W-:Y:S01]  /*2ba0*/  @P4 LOP3.LUT R44, R44, 0x2, RZ, 0xfc, !PT ;  /* 0x000000022c2c4812 */ /* 0x000fe200078efcff */
[----:B------:R-:W-:Y:S01]  /*2bb0*/  @!P1 VIADD R9, R0, 0x1 ;  /* 0x0000000100099836 */ /* 0x000fe20000000000 */
[----:B------:R0:W-:Y:S02]  /*2bc0*/  @!P1 LDS R51, [R54+0x804] ;  /* 0x0008040036339984 */ /* 0x0001e40000000800 */
[----:B------:R-:W-:Y:S01]  /*2bd0*/  LOP3.LUT R44, R44, 0xfffffff7, RZ, 0xc0, !PT ;  /* 0xfffffff72c2c7812 */ /* 0x000fe200078ec0ff */
[----:B------:R-:W-:Y:S01]  /*2be0*/  @!P1 IMAD.MOV.U32 R0, RZ, RZ, R9 ;  /* 0x000000ffff009224 */ /* 0x000fe200078e0009 */
[----:B------:R1:W2:Y:S01]  /*2bf0*/  @!P4 LDS R52, [R55+0x804] ;  /* 0x000804003734c984 */ /* 0x0002a20000000800 */
[----:B------:R-:W-:Y:S01]  /*2c00*/  @!P4 VIADD R9, R47, 0x1 ;  /* 0x000000012f09c836 */ /* 0x000fe20000000000 */
[----:B------:R-:W-:-:S02]  /*2c10*/  @P0 LOP3.LUT R44, R44, 0x8, RZ, 0xfc, !PT ;  /* 0x000000082c2c0812 */ /* 0x000fc400078efcff */
[----:B------:R-:W-:Y:S01]  /*2c20*/  ISETP.GE.AND P3, PT, R0, R49, PT ;  /* 0x000000310000720c */ /* 0x000fe20003f66270 */
[----:B------:R-:W-:Y:S01]  /*2c30*/  @!P4 IMAD.MOV.U32 R47, RZ, RZ, R9 ;  /* 0x000000ffff2fc224 */ /* 0x000fe200078e0009 */
[----:B0-----:R-:W-:Y:S02]  /*2c40*/  SEL R54, RZ, 0x8000, !P6 ;  /* 0x00008000ff367807 */ /* 0x001fe40007000000 */
[----:B------:R-:W-:Y:S01]  /*2c50*/  LOP3.LUT P1, RZ, R44, 0x8, RZ, 0xc0, !PT ;  /* 0x000000082cff7812 */ /* 0x000fe2000782c0ff */
[----:B-1----:R-:W-:Y:S01]  /*2c60*/  IMAD.IADD R55, R0, 0x1, R47 ;  /* 0x0000000100377824 */ /* 0x002fe200078e022f */
[----:B------:R-:W-:-:S04]  /*2c70*/  ISETP.GE.AND P5, PT, R47, R8, PT ;  /* 0x000000082f00720c */ /* 0x000fc80003fa6270 */
[CC--:B------:R-:W-:Y:S02]  /*2c80*/  ISETP.GE.OR P0, PT, R0.reuse, R49.reuse, P5 ;  /* 0x000000310000720c */ /* 0x0c0fe40002f06670 */
[----:B------:R-:W-:-:S11]  /*2c90*/  ISETP.LT.AND P5, PT, R0, R49, P5 ;  /* 0x000000310000720c */ /* 0x000fd60002fa1270 */
[----:B--2---:R-:W-:Y:S02]  /*2ca0*/  @!P0 ISETP.LT.AND P3, PT, R52, R51, PT ;  /* 0x000000333400820c */ /* 0x004fe40003f61270 */
[----:B------:R-:W-:-:S04]  /*2cb0*/  @!P0 ISETP.LT.AND P5, PT, R51, R52, PT ;  /* 0x000000343300820c */ /* 0x000fc80003fa1270 */
        /* <DEDUP_REMOVED lines=12> */
[C---:B------:R-:W-:Y:S01]  /*2d80*/  ISETP.GE.AND P6, PT, R47.reuse, R8, PT ;  /* 0x000000082f00720c */ /* 0x040fe20003fc6270 */
[----:B------:R-:W-:-:S03]  /*2d90*/  IMAD.IADD R47, R47, 0x1, R0 ;  /* 0x000000012f2f7824 */ /* 0x000fc600078e0200 */
[CC--:B------:R-:W-:Y:S02]  /*2da0*/  ISETP.LT.AND P0, PT, R0.reuse, R49.reuse, P6 ;  /* 0x000000310000720c */ /* 0x0c0fe40003701270 */
[----:B------:R-:W-:Y:S02]  /*2db0*/  ISETP.GE.OR P6, PT, R0, R49, P6 ;  /* 0x000000310000720c */ /* 0x000fe400037c6670 */
[----:B------:R-:W-:Y:S02]  /*2dc0*/  SEL R0, R54, RZ, !P1 ;  /* 0x000000ff36007207 */ /* 0x000fe40004800000 */
[----:B------:R-:W-:Y:S02]  /*2dd0*/  ISETP.NE.AND P1, PT, R58, RZ, PT ;  /* 0x000000ff3a00720c */ /* 0x000fe40003f25270 */
[----:B------:R-:W-:Y:S02]  /*2de0*/  SEL R49, RZ, 0x20000, !P3 ;  /* 0x00020000ff317807 */ /* 0x000fe40005800000 */
[----:B------:R-:W-:-:S02]  /*2df0*/  PLOP3.LUT P5, PT, P1, P4, PT, 0x28, 0x82 ;  /* 0x000000000082781c */ /* 0x000fc40000fa8570 */
[-C--:B------:R-:W-:Y:S02]  /*2e00*/  ISETP.GE.AND P3, PT, R47, R48.reuse, PT ;  /* 0x000000302f00720c */ /* 0x080fe40003f66270 */
[----:B------:R-:W-:Y:S02]  /*2e10*/  ISETP.GE.AND P1, PT, R53, R48, PT ;  /* 0x000000303500720c */ /* 0x000fe40003f26270 */
[----:B------:R-:W-:Y:S02]  /*2e20*/  ISETP.NE.AND P4, PT, R56, RZ, PT ;  /* 0x000000ff3800720c */ /* 0x000fe40003f85270 */
[CC--:B0-----:R-:W-:Y:S02]  /*2e30*/  @!P6 ISETP.LT.AND P0, PT, R51.reuse, R52.reuse, PT ;  /* 0x000000343300e20c */ /* 0x0c1fe40003f01270 */
[----:B------:R-:W-:Y:S02]  /*2e40*/  @!P6 ISETP.LT.AND P2, PT, R52, R51, PT ;  /* 0x000000333400e20c */ /* 0x000fe40003f41270 */
[----:B------:R-:W-:-:S02]  /*2e50*/  SEL R8, R51, R52, P0 ;  /* 0x0000003433087207 */ /* 0x000fc40000000000 */
[----:B------:R-:W-:Y:S02]  /*2e60*/  PLOP3.LUT P0, PT, P2, P0, PT, 0x28, 0x82 ;  /* 0x000000000082781c */ /* 0x000fe40001700570 */
[----:B------:R-:W-:Y:S02]  /*2e70*/  SEL R51, RZ, 0x10000, !P5 ;  /* 0x00010000ff337807 */ /* 0x000fe40006800000 */
[----:B------:R-:W-:Y:S02]  /*2e80*/  ISETP.GE.AND P5, PT, R55, R48, PT ;  /* 0x000000303700720c */ /* 0x000fe40003fa6270 */
[----:B------:R-:W-:Y:S02]  /*2e90*/  SEL R47, RZ, 0x40000, !P0 ;  /* 0x00040000ff2f7807 */ /* 0x000fe40004000000 */
[----:B------:R-:W-:Y:S02]  /*2ea0*/  SEL R51, R51, RZ, !P1 ;  /* 0x000000ff33337207 */ /* 0x000fe40004800000 */
[----:B------:R-:W-:-:S02]  /*2eb0*/  SEL R49, R49, RZ, !P5 ;  /* 0x000000ff31317207 */ /* 0x000fc40006800000 */
[----:B------:R-:W-:Y:S02]  /*2ec0*/  SEL R47, R47, RZ, !P3 ;  /* 0x000000ff2f2f7207 */ /* 0x000fe40005800000 */
[C---:B------:R-:W-:Y:S02]  /*2ed0*/  LOP3.LUT P0, RZ, R44.reuse, 0x20, RZ, 0xc0, !PT ;  /* 0x000000202cff7812 */ /* 0x040fe4000780c0ff */
[C---:B------:R-:W-:Y:S02]  /*2ee0*/  LOP3.LUT P1, RZ, R44.reuse, 0x10, RZ, 0xc0, !PT ;  /* 0x000000102cff7812 */ /* 0x040fe4000782c0ff */
[C---:B------:R-:W-:Y:S02]  /*2ef0*/  LOP3.LUT P5, RZ, R44.reuse, 0x800, RZ, 0xc0, !PT ;  /* 0x000008002cff7812 */ /* 0x040fe400078ac0ff */
[----:B------:R-:W-:Y:S02]  /*2f00*/  LOP3.LUT P3, RZ, R44, 0x1000, RZ, 0xc0, !PT ;  /* 0x000010002cff7812 */ /* 0x000fe4000786c0ff */
[----:B------:R-:W-:-:S02]  /*2f10*/  PLOP3.LUT P0, PT, P0, P5, PT, 0x28, 0x82 ;  /* 0x000000000082781c */ /* 0x000fc4000070a570 */
[----:B------:R-:W-:Y:S02]  /*2f20*/  PLOP3.LUT P1, PT, P1, P3, PT, 0x28, 0x82 ;  /* 0x000000000082781c */ /* 0x000fe40000f26570 */
[----:B------:R-:W-:Y:S02]  /*2f30*/  LOP3.LUT P6, RZ, R44, 0x40, RZ, 0xc0, !PT ;  /* 0x000000402cff7812 */ /* 0x000fe400078cc0ff */
[----:B------:R-:W-:Y:S02]  /*2f40*/  ISETP.NE.AND P2, PT, R57, RZ, PT ;  /* 0x000000ff3900720c */ /* 0x000fe40003f45270 */
[-C--:B------:R-:W-:Y:S02]  /*2f50*/  ISETP.LT.AND P1, PT, R7, R48.reuse, P1 ;  /* 0x000000300700720c */ /* 0x080fe40000f21270 */
[----:B------:R-:W-:Y:S02]  /*2f60*/  ISETP.LT.AND P0, PT, R19, R48, P0 ;  /* 0x000000301300720c */ /* 0x000fe40000701270 */
[----:B------:R-:W-:-:S02]  /*2f70*/  SEL R48, RZ, 0x1, !P6 ;  /* 0x00000001ff307807 */ /* 0x000fc40007000000 */
[----:B------:R-:W-:Y:S02]  /*2f80*/  SEL R19, RZ, 0x2, !P4 ;  /* 0x00000002ff137807 */ /* 0x000fe40006000000 */
[----:B------:R-:W-:Y:S02]  /*2f90*/  SEL R7, RZ, 0x4, !P2 ;  /* 0x00000004ff077807 */ /* 0x000fe40005000000 */
[----:B------:R-:W-:Y:S02]  /*2fa0*/  ISETP.NE.AND P3, PT, R32, RZ, PT ;  /* 0x000000ff2000720c */ /* 0x000fe40003f65270 */
[----:B------:R-:W-:Y:S02]  /*2fb0*/  IADD3 R48, PT, PT, R7, R19, R48 ;  /* 0x0000001307307210 */ /* 0x000fe40007ffe030 */
[----:B------:R-:W-:Y:S02]  /*2fc0*/  SEL R7, RZ, 0x8, !P1 ;  /* 0x00000008ff077807 */ /* 0x000fe40004800000 */
[----:B------:R-:W-:-:S04]  /*2fd0*/  SEL R19, RZ, 0x10, !P0 ;  /* 0x00000010ff137807 */ /* 0x000fc80004000000 */
        /* <DEDUP_REMOVED lines=76> */
[----:B------:R-:W-:Y:S01]  /*34a0*/  ISETP.NE.AND P3, PT, R45, 0xf, PT ;  /* 0x0000000f2d00780c */ /* 0x000fe20003f65270 */
[----:B------:R-:W-:-:S03]  /*34b0*/  IMAD.MOV.U32 R45, RZ, RZ, RZ ;  /* 0x000000ffff2d7224 */ /* 0x000fc600078e00ff */
        /* <DEDUP_REMOVED lines=10> */
.L_x_1417:
        /* <DEDUP_REMOVED lines=19> */
[----:B------:R-:W-:-:S05]  /*3690*/  ISETP.NE.AND P3, PT, R49, 0x2, PT ;  /* 0x000000023100780c */ /* 0x000fca0003f65270 */
        /* <DEDUP_REMOVED lines=44> */
[----:B------:R-:W-:-:S04]  /*3960*/  ISETP.NE.AND P3, PT, R45, RZ, PT ;  /* 0x000000ff2d00720c */ /* 0x000fc80003f65270 */
[----:B------:R-:W-:Y:S02]  /*3970*/  SEL R51, R47, RZ, P3 ;  /* 0x000000ff2f337207 */ /* 0x000fe40001800000 */
        /* <DEDUP_REMOVED lines=18> */
.L_x_1420:
[----:B------:R-:W-:Y:S05]  /*3aa0*/  NANOSLEEP 0x1c2 ;  /* 0x000001c20000795d */ /* 0x000fea0003800000 */
[----:B------:R-:W-:Y:S01]  /*3ab0*/  NOP ;  /* 0x0000000000007918 */ /* 0x000fe20000000000 */
.L_x_1421:
        /* <DEDUP_REMOVED lines=11> */
.L_x_1535:
[----:B------:R-:W-:Y:S05]  /*3b70*/  @!P3 BRA `(.L_x_1423) ;  /* 0x000000000034b947 */ /* 0x000fea0003800000 */
[----:B------:R-:W-:-:S13]  /*3b80*/  ISETP.GT.U32.AND P5, PT, R46, 0x1f3, PT ;  /* 0x000001f32e00780c */ /* 0x000fda0003fa4070 */
.L_x_1427:
[----:B------:R-:W-:Y:S05]  /*3b90*/  YIELD ;  /* 0x0000000000007946 */ /* 0x000fea0003800000 */
[----:B------:R-:W-:Y:S05]  /*3ba0*/  @P5 BRA `(.L_x_1424) ;  /* 0x0000000000085947 */ /* 0x000fea0003800000 */
[----:B------:R1:W-:Y:S06]  /*3bb0*/  MEMBAR.SC.CTA ;  /* 0x0000000000007992 */ /* 0x0003ec0000000000 */
[----:B-1----:R-:W-:Y:S05]  /*3bc0*/  BRA `(.L_x_1425) ;  /* 0x0000000000087947 */ /* 0x002fea0003800000 */
.L_x_1424:
[----:B------:R-:W-:Y:S05]  /*3bd0*/  NANOSLEEP 0x15e ;  /* 0x0000015e0000795d */ /* 0x000fea0003800000 */
[----:B------:R-:W-:Y:S01]  /*3be0*/  NOP ;  /* 0x0000000000007918 */ /* 0x000fe20000000000 */
.L_x_1425:
[----:B------:R-:W2:Y:S01]  /*3bf0*/  LD.E.64.STRONG.GPU R16, desc[UR6][R32.64+0x100] ;  /* 0x0001000620107980 */ /* 0x000ea2000c10fb00 */
[----:B------:R-:W-:Y:S01]  /*3c00*/  UMOV UR4, 0xffffffff ;  /* 0xffffffff00047882 */ /* 0x000fe20000000000 */
[----:B--2---:R-:W-:Y:S02]  /*3c10*/  ISETP.NE.AND P3, PT, R16, 0x63, PT ;  /* 0x000000631000780c */ /* 0x004fe40003f65270 */
[----:B------:R-:W-:Y:S11]  /*3c20*/  BRA.DIV UR4, `(.L_x_1426) ;  /* 0x0000007204207947 */ /* 0x000ff6000b800000 */
[----:B------:R-:W-:-:S13]  /*3c30*/  VOTE.ANY P3, !P3 ;  /* 0x0000000000ff7806 */ /* 0x000fda0005860100 */
.L_x_1538:
[----:B------:R-:W-:Y:S05]  /*3c40*/  @P3 BRA `(.L_x_1427) ;  /* 0xfffffffc00d03947 */ /* 0x000fea000383ffff */
.L_x_1423:
[----:B------:R-:W-:Y:S01]  /*3c50*/  UMOV UR4, 0xffffffff ;  /* 0xffffffff00047882 */ /* 0x000fe20000000000 */
[----:B------:R-:W-:Y:S02]  /*3c60*/  ISETP.NE.AND P3, PT, R16, 0x65, PT ;  /* 0x000000651000780c */ /* 0x000fe40003f65270 */
[----:B------:R-:W-:Y:S11]  /*3c70*/  BRA.DIV UR4, `(.L_x_1428) ;  /* 0x00000072042c7947 */ /* 0x000ff6000b800000 */
[----:B------:R-:W1:Y:S01]  /*3c80*/  S2R R49, SR_GEMASK ;  /* 0x0000000000317919 */ /* 0x000e620000003c00 */
[----:B------:R-:W-:Y:S01]  /*3c90*/  VOTE.ANY R18, PT, !P3 ;  /* 0x0000000000127806 */ /* 0x000fe200058e0100 */
[----:B------:R-:W-:Y:S01]  /*3ca0*/  VIADD R47, R45, 0x2 ;  /* 0x000000022d2f7836 */ /* 0x000fe20000000000 */
[----:B------:R-:W2:Y:S01]  /*3cb0*/  S2UR UR4, SR_CTAID.X ;  /* 0x00000000000479c3 */ /* 0x000ea20000002500 */
[----:B------:R-:W-:Y:S02]  /*3cc0*/  ISETP.NE.AND P5, PT, R16, 0x65, PT ;  /* 0x000000651000780c */ /* 0x000fe40003fa5270 */
[----:B-1----:R-:W-:-:S05]  /*3cd0*/  LOP3.LUT R18, R18, 0x80000000, R49, 0xec, !PT ;  /* 0x8000000012127812 */ /* 0x002fca00078eec31 */
[----:B------:R-:W-:-:S05]  /*3ce0*/  VIADD R33, R18, 0xffffffff ;  /* 0xffffffff12217836 */ /* 0x000fca0000000000 */
[----:B------:R-:W-:-:S04]  /*3cf0*/  LOP3.LUT R33, R18, R33, RZ, 0xc, !PT ;  /* 0x0000002112217212 */ /* 0x000fc800078e0cff */
[----:B------:R1:W3:Y:S02]  /*3d00*/  POPC R56, R33 ;  /* 0x0000002100387309 */ /* 0x0002e40000000000 */
[C---:B-1----:R-:W-:Y:S01]  /*3d10*/  VIADD R33, R45.reuse, 0x4 ;  /* 0x000000042d217836 */ /* 0x042fe20000000000 */
[----:B---3--:R-:W1:Y:S01]  /*3d20*/  SHFL.DOWN PT, R46, R17, 0x1, R56 ;  /* 0x08200000112e7989 */ /* 0x008e6200000e0038 */
[----:B------:R-:W-:-:S04]  /*3d30*/  ISETP.GE.AND P3, PT, R45, R56, PT ;  /* 0x000000382d00720c */ /* 0x000fc80003f66270 */
[----:B-1----:R-:W-:Y:S02]  /*3d40*/  SEL R46, R46, RZ, !P3 ;  /* 0x000000ff2e2e7207 */ /* 0x002fe40005800000 */
[----:B------:R-:W-:-:S03]  /*3d50*/  ISETP.GT.AND P3, PT, R47, R56, PT ;  /* 0x000000382f00720c */ /* 0x000fc60003f64270 */
        /* <DEDUP_REMOVED lines=8> */
[----:B------:R-:W-:Y:S02]  /*3de0*/  ISETP.GT.AND P3, PT, R33, R56, PT ;  /* 0x000000382100720c */ /* 0x000fe40003f64270 */
[----:B------:R-:W1:Y:S01]  /*3df0*/  LDC.64 R32, c[0x0][0x3d0] ;  /* 0x0000f400ff207b82 */ /* 0x000e620000000a00 */
[----:B------:R-:W-:-:S05]  /*3e00*/  IMAD.IADD R17, R55, 0x1, R46 ;  /* 0x0000000137117824 */ /* 0x000fca00078e022e */
[----:B------:R-:W3:Y:S02]  /*3e10*/  SHFL.DOWN PT, R46, R17, 0x8, R56 ;  /* 0x09000000112e7989 */ /* 0x000ee400000e0038 */
[----:B---3--:R-:W-:Y:S02]  /*3e20*/  SEL R46, R46, RZ, !P3 ;  /* 0x000000ff2e2e7207 */ /* 0x008fe40005800000 */
[----:B-1----:R-:W-:-:S03]  /*3e30*/  IADD3 R54, P3, PT, R32, 0x100, RZ ;  /* 0x0000010020367810 */ /* 0x002fc60007f7e0ff */
[----:B------:R-:W-:Y:S02]  /*3e40*/  IMAD.IADD R53, R17, 0x1, R46 ;  /* 0x0000000111357824 */ /* 0x000fe400078e022e */
[----:B------:R-:W1:Y:S01]  /*3e50*/  S2R R17, SR_TID.X ;  /* 0x0000000000117919 */ /* 0x000e620000002100 */
[----:B------:R-:W-:Y:S02]  /*3e60*/  IMAD.X R55, RZ, RZ, R33, P3 ;  /* 0x000000ffff377224 */ /* 0x000fe400018e0621 */
[----:B------:R-:W-:Y:S01]  /*3e70*/  VIADD R33, R45, 0x10 ;  /* 0x000000102d217836 */ /* 0x000fe20000000000 */
[----:B------:R-:W3:Y:S04]  /*3e80*/  SHFL.DOWN PT, R46, R53, 0x10, R56 ;  /* 0x0a000000352e7989 */ /* 0x000ee800000e0038 */
[----:B------:R-:W-:-:S04]  /*3e90*/  ISETP.GT.AND P3, PT, R33, R56, PT ;  /* 0x000000382100720c */ /* 0x000fc80003f64270 */
[----:B---3--:R-:W-:Y:S02]  /*3ea0*/  SEL R46, R46, RZ, !P3 ;  /* 0x000000ff2e2e7207 */ /* 0x008fe40005800000 */
[----:B------:R-:W-:Y:S02]  /*3eb0*/  VOTE.ALL P3, P5 ;  /* 0x0000000000ff7806 */ /* 0x000fe40002860000 */
[----:B-1----:R-:W-:Y:S01]  /*3ec0*/  LOP3.LUT R16, RZ, R17, RZ, 0x33, !PT ;  /* 0x00000011ff107212 */ /* 0x002fe200078e33ff */
[----:B------:R-:W-:-:S04]  /*3ed0*/  IMAD.IADD R52, R53, 0x1, R46 ;  /* 0x0000000135347824 */ /* 0x000fc800078e022e */
[----:B--2---:R-:W-:-:S07]  /*3ee0*/  VIADD R16, R16, UR4 ;  /* 0x0000000410107c36 */ /* 0x004fce0008000000 */
.L_x_1547:
[----:B------:R-:W-:Y:S05]  /*3ef0*/  @!P3 BRA `(.L_x_1429) ;  /* 0x0000000000ecb947 */ /* 0x000fea0003800000 */
[----:B------:R-:W-:-:S07]  /*3f00*/  IMAD.MOV.U32 R53, RZ, RZ, R16 ;  /* 0x000000ffff357224 */ /* 0x000fce00078e0010 */
.L_x_1437:
[----:B------:R-:W-:-:S05]  /*3f10*/  IMAD.WIDE R32, R53, 0x8, R54 ;  /* 0x0000000835207825 */ /* 0x000fca00078e0236 */
[----:B------:R-:W2:Y:S01]  /*3f20*/  LD.E.64.STRONG.GPU R16, desc[UR6][R32.64+-0x100] ;  /* 0xffff000620107980 */ /* 0x000ea2000c10fb00 */
[----:B------:R-:W-:Y:S05]  /*3f30*/  YIELD ;  /* 0x0000000000007946 */ /* 0x000fea0003800000 */
[----:B------:R-:W-:Y:S01]  /*3f40*/  UMOV UR4, 0xffffffff ;  /* 0xffffffff00047882 */ /* 0x000fe20000000000 */
[----:B--2---:R-:W-:Y:S02]  /*3f50*/  ISETP.NE.AND P3, PT, R16, 0x63, PT ;  /* 0x000000631000780c */ /* 0x004fe40003f65270 */
[----:B------:R-:W-:Y:S11]  /*3f60*/  BRA.DIV UR4, `(.L_x_1430) ;  /* 0x00000072048c7947 */ /* 0x000ff6000b800000 */
[----:B------:R-:W-:-:S13]  /*3f70*/  VOTE.ANY P3, !P3 ;  /* 0x0000000000ff7806 */ /* 0x000fda0005860100 */
.L_x_1550:
[----:B------:R-:W-:Y:S05]  /*3f80*/  @!P3 BRA `(.L_x_1431) ;  /* 0x000000000038b947 */ /* 0x000fea0003800000 */
.L_x_1435:
[----:B------:R-:W-:Y:S05]  /*3f90*/  YIELD ;  /* 0x0000000000007946 */ /* 0x000fea0003800000 */
[----:B------:R-:W1:Y:S02]  /*3fa0*/  LDCU UR4, c[0x0][0x370] ;  /* 0x00006e00ff0477ac */ /* 0x000e640008000800 */
[----:B-1----:R-:W-:-:S09]  /*3fb0*/  UISETP.GT.U32.AND UP0, UPT, UR4, 0x1f3, UPT ;  /* 0x000001f30400788c */ /* 0x002fd2000bf04070 */
[----:B------:R-:W-:Y:S05]  /*3fc0*/  BRA.U UP0, `(.L_x_1432) ;  /* 0x0000000100087547 */ /* 0x000fea000b800000 */
[----:B------:R1:W-:Y:S06]  /*3fd0*/  MEMBAR.SC.CTA ;  /* 0x0000000000007992 */ /* 0x0003ec0000000000 */
[----:B-1----:R-:W-:Y:S05]  /*3fe0*/  BRA `(.L_x_1433) ;  /* 0x0000000000087947 */ /* 0x002fea0003800000 */
.L_x_1432:
[----:B------:R-:W-:Y:S05]  /*3ff0*/  NANOSLEEP 0x15e ;  /* 0x0000015e0000795d */ /* 0x000fea0003800000 */
[----:B------:R-:W-:Y:S01]  /*4000*/  NOP ;  /* 0x0000000000007918 */ /* 0x000fe20000000000 */
.L_x_1433:
[----:B------:R-:W2:Y:S01]  /*4010*/  LD.E.64.STRONG.GPU R16, desc[UR6][R32.64+-0x100] ;  /* 0xffff000620107980 */ /* 0x000ea2000c10fb00 */
[----:B------:R-:W-:Y:S01]  /*4020*/  UMOV UR4, 0xffffffff ;  /* 0xffffffff00047882 */ /* 0x000fe20000000000 */
[----:B--2---:R-:W-:Y:S02]  /*4030*/  ISETP.NE.AND P3, PT, R16, 0x63, PT ;  /* 0x000000631000780c */ /* 0x004fe40003f65270 */
[----:B------:R-:W-:Y:S11]  /*4040*/  BRA.DIV UR4, `(.L_x_1434) ;  /* 0x0000007204747947 */ /* 0x000ff6000b800000 */
[----:B------:R-:W-:-:S13]  /*4050*/  VOTE.ANY P3, !P3 ;  /* 0x0000000000ff7806 */ /* 0x000fda0005860100 */
.L_x_1553:
[----:B------:R-:W-:Y:S05]  /*4060*/  @P3 BRA `(.L_x_1435) ;  /* 0xfffffffc00c83947 */ /* 0x000fea000383ffff */
.L_x_1431:
[----:B------:R-:W-:Y:S01]  /*4070*/  UMOV UR4, 0xffffffff ;  /* 0xffffffff00047882 */ /* 0x000fe20000000000 */
[----:B------:R-:W-:Y:S02]  /*4080*/  ISETP.NE.AND P3, PT, R16, 0x65, PT ;  /* 0x000000651000780c */ /* 0x000fe40003f65270 */
[----:B------:R-:W-:Y:S11]  /*4090*/  BRA.DIV UR4, `(.L_x_1436) ;  /* 0x0000007204807947 */ /* 0x000ff6000b800000 */
        /* <DEDUP_REMOVED lines=8> */
[----:B------:R-:W-:-:S04]  /*4120*/  ISETP.GE.AND P3, PT, R45, R33, PT ;  /* 0x000000212d00720c */ /* 0x000fc80003f66270 */
        /* <DEDUP_REMOVED lines=23> */
.L_x_1562:
[----:B------:R-:W-:Y:S05]  /*42a0*/  @P3 BRA `(.L_x_1437) ;  /* 0xfffffffc00183947 */ /* 0x000fea000383ffff */
.L_x_1429:
        /* <DEDUP_REMOVED lines=17> */
.L_x_1419:
        /* <DEDUP_REMOVED lines=11> */
.L_x_1418:
[----:B------:R-:W-:Y:S05]  /*4470*/  BSYNC.RECONVERGENT B0 ;  /* 0x0000000000007941 */ /* 0x000fea0003800200 */
.L_x_1416:
[----:B------:R-:W-:Y:S01]  /*4480*/  BAR.SYNC.DEFER_BLOCKING 0x0 ;  /* 0x0000000000007b1d */ /* 0x000fe20000010000 */
[C---:B------:R-:W-:Y:S02]  /*4490*/  LOP3.LUT P3, RZ, R44.reuse, 0x40, RZ, 0xc0, !PT ;  /* 0x000000402cff7812 */ /* 0x040fe4000786c0ff */
[----:B-1----:R-:W-:Y:S02]  /*44a0*/  P2R R16, PR, RZ, 0x4 ;  /* 0x00000004ff107803 */ /* 0x002fe40000000000 */
[C---:B------:R-:W-:Y:S02]  /*44b0*/  LOP3.LUT P2, RZ, R44.reuse, 0x8000, RZ, 0xc0, !PT ;  /* 0x000080002cff7812 */ /* 0x040fe4000784c0ff */
[----:B------:R-:W-:Y:S02]  /*44c0*/  P2R R32, PR, RZ, 0x2 ;  /* 0x00000002ff207803 */ /* 0x000fe40000000000 */
[----:B------:R-:W-:Y:S02]  /*44d0*/  P2R R47, PR, RZ, 0x1 ;  /* 0x00000001ff2f7803 */ /* 0x000fe40000000000 */
[----:B------:R-:W-:-:S02]  /*44e0*/  LOP3.LUT P1, RZ, R44, 0x4000, RZ, 0xc0, !PT ;  /* 0x000040002cff7812 */ /* 0x000fc4000782c0ff */
[----:B------:R-:W-:Y:S02]  /*44f0*/  LOP3.LUT P0, RZ, R44, 0x2000, RZ, 0xc0, !PT ;  /* 0x000020002cff7812 */ /* 0x000fe4000780c0ff */
[----:B------:R-:W-:Y:S02]  /*4500*/  @P3 SEL R18, R30, R31, P2 ;  /* 0x0000001f1e123207 */ /* 0x000fe40001000000 */
[----:B------:R-:W-:Y:S02]  /*4510*/  ISETP.NE.AND P2, PT, R16, RZ, PT ;  /* 0x000000ff1000720c */ /* 0x000fe40003f45270 */
[----:B------:R-:W-:Y:S02]  /*4520*/  @P4 SEL R17, R43, R42, P1 ;  /* 0x0000002a2b114207 */ /* 0x000fe40000800000 */
[----:B------:R-:W-:Y:S02]  /*4530*/  ISETP.NE.AND P1, PT, R32, RZ, PT ;  /* 0x000000ff2000720c */ /* 0x000fe40003f25270 */
[----:B------:R-:W-:-:S02]  /*4540*/  LOP3.LUT P6, RZ, R44, 0x1000, RZ, 0xc0, !PT ;  /* 0x000010002cff7812 */ /* 0x000fc400078cc0ff */
[C---:B------:R-:W-:Y:S02]  /*4550*/  LOP3.LUT P5, RZ, R44.reuse, 0x800, RZ, 0xc0, !PT ;  /* 0x000008002cff7812 */ /* 0x040fe400078ac0ff */
[----:B------:R-:W-:Y:S02]  /*4560*/  P2R R16, PR, RZ, 0x8 ;  /* 0x00000008ff107803 */ /* 0x000fe40000000000 */
[----:B------:R-:W-:Y:S02]  /*4570*/  LOP3.LUT P3, RZ, R44, 0x400, RZ, 0xc0, !PT ;  /* 0x000004002cff7812 */ /* 0x000fe4000786c0ff */
[----:B------:R-:W-:Y:S02]  /*4580*/  @P2 SEL R30, R41, R40, P0 ;  /* 0x00000028291e2207 */ /* 0x000fe40000000000 */
[----:B------:R-:W-:Y:S02]  /*4590*/  ISETP.NE.AND P0, PT, R47, RZ, PT ;  /* 0x000000ff2f00720c */ /* 0x000fe40003f05270 */
[----:B------:R-:W-:-:S11]  /*45a0*/  @P1 SEL R31, R39, R38, P6 ;  /* 0x00000026271f1207 */ /* 0x000fd60003000000 */
        /* <DEDUP_REMOVED lines=13> */
[----:B------:R2:W-:Y:S01]  /*4680*/  @P4 STS [R36+0x800], R17 ;  /* 0x0008001124004388 */ /* 0x0005e20000000800 */
[C---:B------:R-:W-:Y:S02]  /*4690*/  @P2 VIADD R35, R16.reuse, 0x1 ;  /* 0x0000000110232836 */ /* 0x040fe40000000000 */
[----:B------:R-:W-:Y:S02]  /*46a0*/  @P2 IMAD R37, R16, 0x4, R33 ;  /* 0x0000000410252824 */ /* 0x000fe400078e0221 */
[----:B------:R-:W-:-:S03]  /*46b0*/  @P2 IMAD.MOV.U32 R16, RZ, RZ, R35 ;  /* 0x000000ffff102224 */ /* 0x000fc600078e0023 */
[----:B------:R-:W-:Y:S01]  /*46c0*/  @P2 STS [R37+0x800], R30 ;  /* 0x0008001e25002388 */ /* 0x000fe20000000800 */
[C---:B------:R-:W-:Y:S02]  /*46d0*/  @P1 VIADD R35, R16.reuse, 0x1 ;  /* 0x0000000110231836 */ /* 0x040fe40000000000 */
[----:B------:R-:W-:Y:S02]  /*46e0*/  @P1 IMAD R38, R16, 0x4, R33 ;  /* 0x0000000410261824 */ /* 0x000fe400078e0221 */
[----:B------:R-:W-:-:S03]  /*46f0*/  @P1 IMAD.MOV.U32 R16, RZ, RZ, R35 ;  /* 0x000000ffff101224 */ /* 0x000fc600078e0023 */
[----:B------:R3:W-:Y:S01]  /*4700*/  @P1 STS [R38+0x800], R31 ;  /* 0x0008001f26001388 */ /* 0x0007e20000000800 */
[----:B-1----:R-:W-:Y:S01]  /*4710*/  @P0 VIADD R7, R16, 0x1 ;  /* 0x0000000110070836 */ /* 0x002fe20000000000 */
[----:B------:R-:W-:Y:S01]  /*4720*/  LOP3.LUT P1, RZ, R6, 0x80, RZ, 0xc0, !PT ;  /* 0x0000008006ff7812 */ /* 0x000fe2000782c0ff */
        /* <DEDUP_REMOVED lines=8> */
[----:B------:R-:W-:Y:S01]  /*47b0*/  @P6 VIADD R7, R16, 0x1 ;  /* 0x0000000110076836 */ /* 0x000fe20000000000 */
[----:B------:R-:W-:Y:S01]  /*47c0*/  LOP3.LUT P5, RZ, R44, 0x100, RZ, 0xc0, !PT ;  /* 0x000001002cff7812 */ /* 0x000fe200078ac0ff */
[----:B--2---:R-:W-:Y:S02]  /*47d0*/  @P6 IMAD R17, R16, 0x4, R33 ;  /* 0x0000000410116824 */ /* 0x004fe400078e0221 */
[----:B------:R-:W-:Y:S02]  /*47e0*/  @P6 IMAD.MOV.U32 R16, RZ, RZ, R7 ;  /* 0x000000ffff106224 */ /* 0x000fe400078e0007 */
[----:B------:R-:W-:Y:S01]  /*47f0*/  @P0 SEL R6, R28, R27, P3 ;  /* 0x0000001b1c060207 */ /* 0x000fe20001800000 */
[----:B------:R2:W-:Y:S01]  /*4800*/  @P6 STS [R17+0x800], R34 ;  /* 0x0008002211006388 */ /* 0x0005e20000000800 */
[C---:B---3--:R-:W-:Y:S02]  /*4810*/  @P1 IMAD R31, R16.reuse, 0x4, R33 ;  /* 0x00000004101f1824 */ /* 0x048fe400078e0221 */
[----:B------:R-:W-:-:S03]  /*4820*/  @P1 VIADD R7, R16, 0x1 ;  /* 0x0000000110071836 */ /* 0x000fc60000000000 */
[----:B------:R-:W-:Y:S01]  /*4830*/  @P1 STS [R31+0x800], R26 ;  /* 0x0008001a1f001388 */ /* 0x000fe20000000800 */
[----:B------:R-:W-:Y:S01]  /*4840*/  @P1 IMAD.MOV.U32 R16, RZ, RZ, R7 ;  /* 0x000000ffff101224 */ /* 0x000fe200078e0007 */
[----:B------:R-:W-:-:S03]  /*4850*/  R2P PR, R5.B1, 0x6 ;  /* 0x0000000605007804 */ /* 0x000fc60000001000 */
[C---:B------:R-:W-:Y:S02]  /*4860*/  @P0 VIADD R5, R16.reuse, 0x1 ;  /* 0x0000000110050836 */ /* 0x040fe40000000000 */
[----:B------:R-:W-:Y:S01]  /*4870*/  @P0 IMAD R7, R16, 0x4, R33 ;  /* 0x0000000410070824 */ /* 0x000fe200078e0221 */
[----:B------:R-:W-:Y:S01]  /*4880*/  R2P PR, R4.B1, 0x18 ;  /* 0x0000001804007804 */ /* 0x000fe20000001000 */
[----:B------:R-:W-:-:S03]  /*4890*/  @P0 IMAD.MOV.U32 R16, RZ, RZ, R5 ;  /* 0x000000ffff100224 */ /* 0x000fc600078e0005 */
[----:B------:R3:W-:Y:S03]  /*48a0*/  @P0 STS [R7+0x800], R6 ;  /* 0x0008000607000388 */ /* 0x0007e60000000800 */
[C---:B------:R-:W-:Y:S01]  /*48b0*/  @P1 VIADD R5, R16.reuse, 0x1 ;  /* 0x0000000110051836 */ /* 0x040fe20000000000 */
[----:B------:R-:W-:Y:S01]  /*48c0*/  @P2 SEL R4, R25, R24, P5 ;  /* 0x0000001819042207 */ /* 0x000fe20002800000 */
[----:B-1----:R-:W-:Y:S02]  /*48d0*/  @P1 IMAD R18, R16, 0x4, R33 ;  /* 0x0000000410121824 */ /* 0x002fe400078e0221 */
[----:B------:R-:W-:-:S03]  /*48e0*/  @P1 IMAD.MOV.U32 R16, RZ, RZ, R5 ;  /* 0x000000ffff101224 */ /* 0x000fc600078e0005 */
[----:B------:R1:W-:Y:S01]  /*48f0*/  @P1 STS [R18+0x800], R23 ;  /* 0x0008001712001388 */ /* 0x0003e20000000800 */
[----:B------:R-:W-:Y:S01]  /*4900*/  @P2 VIADD R5, R16, 0x1 ;  /* 0x0000000110052836 */ /* 0x000fe20000000000 */
[----:B------:R-:W-:Y:S01]  /*4910*/  LOP3.LUT P1, RZ, R44, 0x4, RZ, 0xc0, !PT ;  /* 0x000000042cff7812 */ /* 0x000fe2000782c0ff */
[----:B--2---:R-:W-:Y:S02]  /*4920*/  @P2 IMAD R17, R16, 0x4, R33 ;  /* 0x0000000410112824 */ /* 0x004fe400078e0221 */
[----:B------:R-:W-:-:S03]  /*4930*/  @P2 IMAD.MOV.U32 R16, RZ, RZ, R5 ;  /* 0x000000ffff102224 */ /* 0x000fc600078e0005 */
[----:B------:R2:W-:Y:S01]  /*4940*/  @P2 STS [R17+0x800], R4 ;  /* 0x0008000411002388 */ /* 0x0005e20000000800 */
[----:B------:R-:W-:Y:S01]  /*4950*/  LOP3.LUT P2, RZ, R44, 0x80, RZ, 0xc0, !PT ;  /* 0x000000802cff7812 */ /* 0x000fe2000784c0ff */
[C---:B------:R-:W-:Y:S02]  /*4960*/  @P3 VIADD R5, R16.reuse, 0x1 ;  /* 0x0000000110053836 */ /* 0x040fe40000000000 */
[----:B---3--:R-:W-:Y:S01]  /*4970*/  @P3 IMAD R7, R16, 0x4, R33 ;  /* 0x0000000410073824 */ /* 0x008fe200078e0221 */
[----:B------:R-:W-:Y:S01]  /*4980*/  R2P PR, R3.B1, 0x60 ;  /* 0x0000006003007804 */ /* 0x000fe20000001000 */
[----:B------:R-:W-:Y:S01]  /*4990*/  @P3 IMAD.MOV.U32 R16, RZ, RZ, R5 ;  /* 0x000000ffff103224 */ /* 0x000fe200078e0005 */
[----:B------:R-:W-:Y:S02]  /*49a0*/  LOP3.LUT P0, RZ, R2, 0x8000, RZ, 0xc0, !PT ;  /* 0x0000800002ff7812 */ /* 0x000fe4000780c0ff */
[----:B------:R3:W-:Y:S01]  /*49b0*/  @P3 STS [R7+0x800], R20 ;  /* 0x0008001407003388 */ /* 0x0007e20000000800 */
[----:B------:R-:W-:Y:S01]  /*49c0*/  @P4 VIADD R3, R16, 0x1 ;  /* 0x0000000110034836 */ /* 0x000fe20000000000 */
[----:B------:R-:W-:Y:S01]  /*49d0*/  LOP3.LUT P3, RZ, R2, 0x10000, RZ, 0xc0, !PT ;  /* 0x0001000002ff7812 */ /* 0x000fe2000786c0ff */
[----:B------:R-:W-:-:S02]  /*49e0*/  @P4 IMAD R6, R16, 0x4, R33 ;  /* 0x0000000410064824 */ /* 0x000fc400078e0221 */
[----:B------:R-:W-:-:S04]  /*49f0*/  @P4 IMAD.MOV.U32 R16, RZ, RZ, R3 ;  /* 0x000000ffff104224 */ /* 0x000fc800078e0003 */
[C---:B------:R-:W-:Y:S01]  /*4a00*/  @P5 VIADD R3, R16.reuse, 0x1 ;  /* 0x0000000110035836 */ /* 0x040fe20000000000 */
[----:B------:R-:W-:Y:S01]  /*4a10*/  @P6 SEL R2, R15, R14, P1 ;  /* 0x0000000e0f026207 */ /* 0x000fe20000800000 */
[----:B-1----:R-:W-:Y:S02]  /*4a20*/  @P5 IMAD R18, R16, 0x4, R33 ;  /* 0x0000000410125824 */ /* 0x002fe400078e0221 */
[----:B------:R-:W-:Y:S01]  /*4a30*/  @P5 IMAD.MOV.U32 R16, RZ, RZ, R3 ;  /* 0x000000ffff105224 */ /* 0x000fe200078e0003 */
[----:B------:R-:W-:-:S03]  /*4a40*/  @P4 SEL R3, R22, R21, P2 ;  /* 0x0000001516034207 */ /* 0x000fc60001000000 */
[C---:B--2---:R-:W-:Y:S02]  /*4a50*/  @P6 VIADD R4, R16.reuse, 0x1 ;  /* 0x0000000110046836 */ /* 0x044fe40000000000 */
[--C-:B------:R-:W-:Y:S01]  /*4a60*/  @P6 IMAD R5, R16, 0x4, R33.reuse ;  /* 0x0000000410056824 */ /* 0x100fe200078e0221 */
[----:B------:R1:W-:Y:S01]  /*4a70*/  @P4 STS [R6+0x800], R3 ;  /* 0x0008000306004388 */ /* 0x0003e20000000800 */
[----:B------:R-:W-:Y:S01]  /*4a80*/  @P6 IMAD.MOV.U32 R16, RZ, RZ, R4 ;  /* 0x000000ffff106224 */ /* 0x000fe200078e0004 */
[----:B------:R-:W-:Y:S02]  /*4a90*/  LOP3.LUT P4, RZ, R44, 0x2, RZ, 0xc0, !PT ;  /* 0x000000022cff7812 */ /* 0x000fe4000788c0ff */
[----:B------:R2:W-:Y:S01]  /*4aa0*/  @P5 STS [R18+0x800], R13 ;  /* 0x0008000d12005388 */ /* 0x0005e20000000800 */
[----:B------:R-:W-:Y:S01]  /*4ab0*/  @P0 VIADD R4, R16, 0x1 ;  /* 0x0000000110040836 */ /* 0x000fe20000000000 */
[----:B------:R-:W-:Y:S01]  /*4ac0*/  R2P PR, R0.B2, 0x6 ;  /* 0x0000000600007804 */ /* 0x000fe20000002000 */
[----:B---3--:R-:W-:Y:S01]  /*4ad0*/  @P0 IMAD R7, R16, 0x4, R33 ;  /* 0x0000000410070824 */ /* 0x008fe200078e0221 */
[----:B------:R-:W-:Y:S01]  /*4ae0*/  @P3 SEL R11, R12, R11, P4 ;  /* 0x0000000b0c0b3207 */ /* 0x000fe20002000000 */
[----:B------:R-:W-:Y:S01]  /*4af0*/  @P0 IMAD.MOV.U32 R16, RZ, RZ, R4 ;  /* 0x000000ffff100224 */ /* 0x000fe200078e0004 */
[----:B------:R2:W-:Y:S01]  /*4b00*/  @P6 STS [R5+0x800], R2 ;  /* 0x0008000205006388 */ /* 0x0005e20000000800 */
[----:B----4-:R-:W-:-:S02]  /*4b10*/  ISETP.GE.AND P4, PT, R46, R19, PT ;  /* 0x000000132e00720c */ /* 0x010fc40003f86270 */
[C---:B0-----:R-:W-:Y:S01]  /*4b20*/  @P3 VIADD R0, R16.reuse, 0x1 ;  /* 0x0000000110003836 */ /* 0x041fe20000000000 */
[----:B------:R2:W-:Y:S01]  /*4b30*/  @P0 STS [R7+0x800], R10 ;  /* 0x0008000a07000388 */ /* 0x0005e20000000800 */
[----:B------:R-:W-:Y:S02]  /*4b40*/  @P3 IMAD R4, R16, 0x4, R33 ;  /* 0x0000000410043824 */ /* 0x000fe400078e0221 */
[----:B------:R-:W-:-:S03]  /*4b50*/  @P3 IMAD.MOV.U32 R16, RZ, RZ, R0 ;  /* 0x000000ffff103224 */ /* 0x000fc600078e0000 */
[----:B------:R2:W-:Y:S01]  /*4b60*/  @P3 STS [R4+0x800], R11 ;  /* 0x0008000b04003388 */ /* 0x0005e20000000800 */
[C---:B------:R-:W-:Y:S02]  /*4b70*/  @P1 VIADD R0, R16.reuse, 0x1 ;  /* 0x0000000110001836 */ /* 0x040fe40000000000 */
[----:B------:R-:W-:Y:S02]  /*4b80*/  @P1 IMAD R14, R16, 0x4, R33 ;  /* 0x00000004100e1824 */ /* 0x000fe400078e0221 */
[----:B------:R-:W-:-:S03]  /*4b90*/  @P1 IMAD.MOV.U32 R16, RZ, RZ, R0 ;  /* 0x000000ffff101224 */ /* 0x000fc600078e0000 */
[----:B------:R2:W-:Y:S01]  /*4ba0*/  @P1 STS [R14+0x800], R9 ;  /* 0x000800090e001388 */ /* 0x0005e20000000800 */
[----:B-1----:R-:W-:-:S05]  /*4bb0*/  @P2 IMAD R3, R16, 0x4, R33 ;  /* 0x0000000410032824 */ /* 0x002fca00078e0221 */
[----:B------:R2:W-:Y:S01]  /*4bc0*/  @P2 STS [R3+0x800], R8 ;  /* 0x0008000803002388 */ /* 0x0005e20000000800 */
[----:B------:R-:W-:Y:S06]  /*4bd0*/  BAR.SYNC.DEFER_BLOCKING 0x0 ;  /* 0x0000000000007b1d */ /* 0x000fec0000010000 */
[----:B------:R-:W-:Y:S05]  /*4be0*/  @P4 EXIT ;  /* 0x000000000000494d */ /* 0x000fea0003800000 */
[----:B------:R-:W-:Y:S01]  /*4bf0*/  LOP3.LUT R0, RZ, R46, RZ, 0x33, !PT ;  /* 0x0000002eff007212 */ /* 0x000fe200078e33ff */
[----:B------:R-:W-:Y:S04]  /*4c00*/  BSSY.RECONVERGENT B0, `(.L_x_1438) ;  /* 0x0000018000007945 */ /* 0x000fe80003800200 */
[----:B------:R-:W-:-:S05]  /*4c10*/  IMAD.IADD R0, R0, 0x1, R19 ;  /* 0x0000000100007824 */ /* 0x000fca00078e0213 */
[C---:B--2---:R-:W-:Y:S02]  /*4c20*/  LOP3.LUT R2, R0.reuse, 0x600, RZ, 0xc0, !PT ;  /* 0x0000060000027812 */ /* 0x044fe400078ec0ff */
        /* <DEDUP_REMOVED lines=13> */
.L_x_1440:
        /* <DEDUP_REMOVED lines=8> */
.L_x_1439:
[----:B------:R-:W-:Y:S05]  /*4d80*/  BSYNC.RECONVERGENT B0 ;  /* 0x0000000000007941 */ /* 0x000fea0003800200 */
.L_x_1438:
        /* <DEDUP_REMOVED lines=16> */
.L_x_1443:
        /* <DEDUP_REMOVED lines=44> */
.L_x_1442:
[----:B------:R-:W-:Y:S05]  /*5150*/  BSYNC.RECONVERGENT B0 ;  /* 0x0000000000007941 */ /* 0x000fea0003800200 */
.L_x_1441:
        /* <DEDUP_REMOVED lines=27> */
.L_x_1445:
[----:B------:R-:W-:Y:S05]  /*5310*/  BSYNC.RECONVERGENT B0 ;  /* 0x0000000000007941 */ /* 0x000fea0003800200 */
.L_x_1444:
        /* <DEDUP_REMOVED lines=12> */
.L_x_1395:
        /* <DEDUP_REMOVED lines=28> */
.L_x_1447:
[----:B------:R-:W-:Y:S05]  /*55a0*/  BSYNC.RECONVERGENT B0 ;  /* 0x0000000000007941 */ /* 0x000fea0003800200 */
.L_x_1446:
[----:B------:R-:W1:Y:S01]  /*55b0*/  LDCU.64 UR4, c[0x0][0x388] ;  /* 0x00007100ff0477ac */ /* 0x000e620008000a00 */
[--C-:B------:R-:W-:Y:S01]  /*55c0*/  IADD3 R8, P0, P1, R8, R18, -R3.reuse ;  /* 0x0000001208087210 */ /* 0x100fe2000791e803 */
[C---:B------:R-:W-:Y:S01]  /*55d0*/  VIADD R12, R18.reuse, 0x200 ;  /* 0x00000200120c7836 */ /* 0x040fe20000000000 */
[----:B0-----:R-:W-:Y:S01]  /*55e0*/  SHF.R.S32.HI R7, RZ, 0x1f, R3 ;  /* 0x0000001fff077819 */ /* 0x001fe20000011403 */
        /* <DEDUP_REMOVED lines=17> */
.L_x_1449:
[----:B------:R-:W-:Y:S05]  /*5700*/  BSYNC.RECONVERGENT B0 ;  /* 0x0000000000007941 */ /* 0x000fea0003800200 */
.L_x_1448:
[----:B------:R-:W-:Y:S04]  /*5710*/  BSSY.RECONVERGENT B0, `(.L_x_1450) ;  /* 0x0000005000007945 */ /* 0x000fe80003800200 */
[----:B------:R-:W-:Y:S05]  /*5720*/  @P2 BRA `(.L_x_1451) ;  /* 0x00000000000c2947 */ /* 0x000fea0003800000 */
[----:B------:R-:W-:-:S13]  /*5730*/  ISETP.GE.AND P1, PT, R10, R3, PT ;  /* 0x000000030a00720c */ /* 0x000fda0003f26270 */
[----:B------:R1:W5:Y:S04]  /*5740*/  @P1 LDG.E R10, desc[UR6][R6.64+0x1000] ;  /* 0x00100006060a1981 */ /* 0x000368000c1e1900 */
[----:B------:R1:W5:Y:S02]  /*5750*/  @!P1 LDG.E R10, desc[UR6][R4.64+0x1000] ;  /* 0x00100006040a9981 */ /* 0x000364000c1e1900 */
.L_x_1451:
[----:B------:R-:W-:Y:S05]  /*5760*/  BSYNC.RECONVERGENT B0 ;  /* 0x0000000000007941 */ /* 0x000fea0003800200 */
.L_x_1450:
[----:B------:R-:W-:Y:S04]  /*5770*/  BSSY.RECONVERGENT B0, `(.L_x_1452) ;  /* 0x0000005000007945 */ /* 0x000fe80003800200 */
[----:B------:R-:W-:Y:S05]  /*5780*/  @P3 BRA `(.L_x_1453) ;  /* 0x00000000000c3947 */ /* 0x000fea0003800000 */
[----:B------:R-:W-:-:S13]  /*5790*/  ISETP.GE.AND P1, PT, R14, R3, PT ;  /* 0x000000030e00720c */ /* 0x000fda0003f26270 */
[----:B------:R2:W5:Y:S04]  /*57a0*/  @P1 LDG.E R11, desc[UR6][R6.64+0x1800] ;  /* 0x00180006060b1981 */ /* 0x000568000c1e1900 */
[----:B------:R2:W5:Y:S02]  /*57b0*/  @!P1 LDG.E R11, desc[UR6][R4.64+0x1800] ;  /* 0x00180006040b9981 */ /* 0x000564000c1e1900 */
.L_x_1453:
[----:B------:R-:W-:Y:S05]  /*57c0*/  BSYNC.RECONVERGENT B0 ;  /* 0x0000000000007941 */ /* 0x000fea0003800200 */
.L_x_1452:
[----:B------:R-:W-:Y:S04]  /*57d0*/  BSSY.RECONVERGENT B0, `(.L_x_1454) ;  /* 0x0000005000007945 */ /* 0x000fe80003800200 */
[----:B------:R-:W-:Y:S05]  /*57e0*/  @P0 BRA `(.L_x_1455) ;  /* 0x00000000000c0947 */ /* 0x000fea0003800000 */
[----:B------:R-:W-:-:S13]  /*57f0*/  ISETP.GE.AND P0, PT, R16, R3, PT ;  /* 0x000000031000720c */ /* 0x000fda0003f06270 */
[----:B------:R3:W5:Y:S04]  /*5800*/  @P0 LDG.E R12, desc[UR6][R6.64+0x2000] ;  /* 0x00200006060c0981 */ /* 0x000768000c1e1900 */
[----:B------:R3:W5:Y:S02]  /*5810*/  @!P0 LDG.E R12, desc[UR6][R4.64+0x2000] ;  /* 0x00200006040c8981 */ /* 0x000764000c1e1900 */
.L_x_1455:
[----:B------:R-:W-:Y:S05]  /*5820*/  BSYNC.RECONVERGENT B0 ;  /* 0x0000000000007941 */ /* 0x000fea0003800200 */
.L_x_1454:
        /* <DEDUP_REMOVED lines=19> */
.L_x_1457:
[----:B------:R-:W-:Y:S05]  /*5960*/  BSYNC.RECONVERGENT B0 ;  /* 0x0000000000007941 */ /* 0x000fea0003800200 */
.L_x_1456:
[----:B------:R-:W-:Y:S04]  /*5970*/  BSSY.RECONVERGENT B0, `(.L_x_1458) ;  /* 0x0000005000007945 */ /* 0x000fe80003800200 */
[----:B------:R-:W-:Y:S05]  /*5980*/  @P0 BRA `(.L_x_1459) ;  /* 0x00000000000c0947 */ /* 0x000fea0003800000 */
[----:B------:R-:W-:-:S13]  /*5990*/  ISETP.GE.AND P0, PT, R22, R3, PT ;  /* 0x000000031600720c */ /* 0x000fda0003f06270 */
[----:B------:R0:W5:Y:S04]  /*59a0*/  @P0 LDG.E R14, desc[UR6][R6.64+0x3000] ;  /* 0x00300006060e0981 */ /* 0x000168000c1e1900 */
[----:B------:R0:W5:Y:S02]  /*59b0*/  @!P0 LDG.E R14, desc[UR6][R4.64+0x3000] ;  /* 0x00300006040e8981 */ /* 0x000164000c1e1900 */
.L_x_1459:
[----:B------:R-:W-:Y:S05]  /*59c0*/  BSYNC.RECONVERGENT B0 ;  /* 0x0000000000007941 */ /* 0x000fea0003800200 */
.L_x_1458:
[----:B------:R-:W-:Y:S04]  /*59d0*/  BSSY.RECONVERGENT B0, `(.L_x_1460) ;  /* 0x0000005000007945 */ /* 0x000fe80003800200 */
[----:B------:R-:W-:Y:S05]  /*59e0*/  @P1 BRA `(.L_x_1461) ;  /* 0x00000000000c1947 */ /* 0x000fea0003800000 */
[----:B------:R-:W-:-:S13]  /*59f0*/  ISETP.GE.AND P0, PT, R16, R3, PT ;  /* 0x000000031000720c */ /* 0x000fda0003f06270 */
[----:B------:R0:W5:Y:S04]  /*5a00*/  @P0 LDG.E R15, desc[UR6][R6.64+0x3800] ;  /* 0x00380006060f0981 */ /* 0x000168000c1e1900 */
[----:B------:R0:W5:Y:S02]  /*5a10*/  @!P0 LDG.E R15, desc[UR6][R4.64+0x3800] ;  /* 0x00380006040f8981 */ /* 0x000164000c1e1900 */
.L_x_1461:
[----:B------:R-:W-:Y:S05]  /*5a20*/  BSYNC.RECONVERGENT B0 ;  /* 0x0000000000007941 */ /* 0x000fea0003800200 */
.L_x_1460:
[----:B------:R-:W-:Y:S04]  /*5a30*/  BSSY.RECONVERGENT B0, `(.L_x_1462) ;  /* 0x0000005000007945 */ /* 0x000fe80003800200 */
[----:B------:R-:W-:Y:S05]  /*5a40*/  @P2 BRA `(.L_x_1463) ;  /* 0x00000000000c2947 */ /* 0x000fea0003800000 */
[----:B------:R-:W-:-:S13]  /*5a50*/  ISETP.GE.AND P0, PT, R24, R3, PT ;  /* 0x000000031800720c */ /* 0x000fda0003f06270 */
[----:B------:R0:W5:Y:S04]  /*5a60*/  @P0 LDG.E R16, desc[UR6][R6.64+0x4000] ;  /* 0x0040000606100981 */ /* 0x000168000c1e1900 */
[----:B------:R0:W5:Y:S02]  /*5a70*/  @!P0 LDG.E R16, desc[UR6][R4.64+0x4000] ;  /* 0x0040000604108981 */ /* 0x000164000c1e1900 */
.L_x_1463:
[----:B------:R-:W-:Y:S05]  /*5a80*/  BSYNC.RECONVERGENT B0 ;  /* 0x0000000000007941 */ /* 0x000fea0003800200 */
.L_x_1462:
[----:B------:R-:W-:Y:S04]  /*5a90*/  BSSY.RECONVERGENT B0, `(.L_x_1464) ;  /* 0x0000005000007945 */ /* 0x000fe80003800200 */
[----:B------:R-:W-:Y:S05]  /*5aa0*/  @P3 BRA `(.L_x_1465) ;  /* 0x00000000000c3947 */ /* 0x000fea0003800000 */
[----:B------:R-:W-:-:S13]  /*5ab0*/  ISETP.GE.AND P0, PT, R26, R3, PT ;  /* 0x000000031a00720c */ /* 0x000fda0003f06270 */
[----:B------:R0:W5:Y:S04]  /*5ac0*/  @P0 LDG.E R17, desc[UR6][R6.64+0x4800] ;  /* 0x0048000606110981 */ /* 0x000168000c1e1900 */
[----:B------:R0:W5:Y:S02]  /*5ad0*/  @!P0 LDG.E R17, desc[UR6][R4.64+0x4800] ;  /* 0x0048000604118981 */ /* 0x000164000c1e1900 */
.L_x_1465:
[----:B------:R-:W-:Y:S05]  /*5ae0*/  BSYNC.RECONVERGENT B0 ;  /* 0x0000000000007941 */ /* 0x000fea0003800200 */
.L_x_1464:
[----:B------:R-:W-:Y:S04]  /*5af0*/  BSSY.RECONVERGENT B0, `(.L_x_1466) ;  /* 0x0000005000007945 */ /* 0x000fe80003800200 */
[----:B------:R-:W-:Y:S05]  /*5b00*/  @P4 BRA `(.L_x_1467) ;  /* 0x00000000000c4947 */ /* 0x000fea0003800000 */
[----:B------:R-:W-:-:S13]  /*5b10*/  ISETP.GE.AND P0, PT, R28, R3, PT ;  /* 0x000000031c00720c */ /* 0x000fda0003f06270 */
[----:B------:R0:W5:Y:S04]  /*5b20*/  @P0 LDG.E R19, desc[UR6][R6.64+0x5000] ;  /* 0x0050000606130981 */ /* 0x000168000c1e1900 */
[----:B------:R0:W5:Y:S02]  /*5b30*/  @!P0 LDG.E R19, desc[UR6][R4.64+0x5000] ;  /* 0x0050000604138981 */ /* 0x000164000c1e1900 */
.L_x_1467:
[----:B------:R-:W-:Y:S05]  /*5b40*/  BSYNC.RECONVERGENT B0 ;  /* 0x0000000000007941 */ /* 0x000fea0003800200 */
.L_x_1466:
[----:B------:R-:W-:Y:S04]  /*5b50*/  BSSY.RECONVERGENT B0, `(.L_x_1468) ;  /* 0x0000005000007945 */ /* 0x000fe80003800200 */
[----:B------:R-:W-:Y:S05]  /*5b60*/  @P5 BRA `(.L_x_1469) ;  /* 0x00000000000c5947 */ /* 0x000fea0003800000 */
[----:B------:R-:W-:-:S13]  /*5b70*/  ISETP.GE.AND P0, PT, R30, R3, PT ;  /* 0x000000031e00720c */ /* 0x000fda0003f06270 */
[----:B------:R0:W5:Y:S04]  /*5b80*/  @P0 LDG.E R20, desc[UR6][R6.64+0x5800] ;  /* 0x0058000606140981 */ /* 0x000168000c1e1900 */
[----:B------:R0:W5:Y:S02]  /*5b90*/  @!P0 LDG.E R20, desc[UR6][R4.64+0x5800] ;  /* 0x0058000604148981 */ /* 0x000164000c1e1900 */
.L_x_1469:
[----:B------:R-:W-:Y:S05]  /*5ba0*/  BSYNC.RECONVERGENT B0 ;  /* 0x0000000000007941 */ /* 0x000fea0003800200 */
.L_x_1468:
        /* <DEDUP_REMOVED lines=17> */
.L_x_1471:
[----:B------:R-:W-:Y:S05]  /*5cc0*/  BSYNC.RECONVERGENT B0 ;  /* 0x0000000000007941 */ /* 0x000fea0003800200 */
.L_x_1470:
[----:B------:R-:W-:Y:S04]  /*5cd0*/  BSSY.RECONVERGENT B0, `(.L_x_1472) ;  /* 0x0000005000007945 */ /* 0x000fe80003800200 */
[----:B------:R-:W-:Y:S05]  /*5ce0*/  @P0 BRA `(.L_x_1473) ;  /* 0x00000000000c0947 */ /* 0x000fea0003800000 */
[----:B------:R-:W-:-:S13]  /*5cf0*/  ISETP.GE.AND P0, PT, R36, R3, PT ;  /* 0x000000032400720c */ /* 0x000fda0003f06270 */
[----:B------:R0:W5:Y:S04]  /*5d00*/  @P0 LDG.E R22, desc[UR6][R6.64+0x6800] ;  /* 0x0068000606160981 */ /* 0x000168000c1e1900 */
[----:B------:R0:W5:Y:S02]  /*5d10*/  @!P0 LDG.E R22, desc[UR6][R4.64+0x6800] ;  /* 0x0068000604168981 */ /* 0x000164000c1e1900 */
.L_x_1473:
[----:B------:R-:W-:Y:S05]  /*5d20*/  BSYNC.RECONVERGENT B0 ;  /* 0x0000000000007941 */ /* 0x000fea0003800200 */
.L_x_1472:
[----:B------:R-:W-:Y:S04]  /*5d30*/  BSSY.RECONVERGENT B0, `(.L_x_1474) ;  /* 0x0000005000007945 */ /* 0x000fe80003800200 */
[----:B------:R-:W-:Y:S05]  /*5d40*/  @P1 BRA `(.L_x_1475) ;  /* 0x00000000000c1947 */ /* 0x000fea0003800000 */
[----:B------:R-:W-:-:S13]  /*5d50*/  ISETP.GE.AND P0, PT, R24, R3, PT ;  /* 0x000000031800720c */ /* 0x000fda0003f06270 */
[----:B------:R0:W5:Y:S04]  /*5d60*/  @P0 LDG.E R23, desc[UR6][R6.64+0x7000] ;  /* 0x0070000606170981 */ /* 0x000168000c1e1900 */
[----:B------:R0:W5:Y:S02]  /*5d70*/  @!P0 LDG.E R23, desc[UR6][R4.64+0x7000] ;  /* 0x0070000604178981 */ /* 0x000164000c1e1900 */
.L_x_1475:
[----:B------:R-:W-:Y:S05]  /*5d80*/  BSYNC.RECONVERGENT B0 ;  /* 0x0000000000007941 */ /* 0x000fea0003800200 */
.L_x_1474:
[----:B------:R-:W-:Y:S04]  /*5d90*/  BSSY.RECONVERGENT B0, `(.L_x_1476) ;  /* 0x0000005000007945 */ /* 0x000fe80003800200 */
[----:B------:R-:W-:Y:S05]  /*5da0*/  @P2 BRA `(.L_x_1477) ;  /* 0x00000000000c2947 */ /* 0x000fea0003800000 */
[----:B------:R-:W-:-:S13]  /*5db0*/  ISETP.GE.AND P0, PT, R26, R3, PT ;  /* 0x000000031a00720c */ /* 0x000fda0003f06270 */
[----:B------:R0:W5:Y:S04]  /*5dc0*/  @P0 LDG.E R24, desc[UR6][R6.64+0x7800] ;  /* 0x0078000606180981 */ /* 0x000168000c1e1900 */
[----:B------:R0:W5:Y:S02]  /*5dd0*/  @!P0 LDG.E R24, desc[UR6][R4.64+0x7800] ;  /* 0x0078000604188981 */ /* 0x000164000c1e1900 */
.L_x_1477:
[----:B------:R-:W-:Y:S05]  /*5de0*/  BSYNC.RECONVERGENT B0 ;  /* 0x0000000000007941 */ /* 0x000fea0003800200 */
.L_x_1476:
[----:B------:R-:W-:Y:S04]  /*5df0*/  BSSY.RECONVERGENT B0, `(.L_x_1478) ;  /* 0x0000005000007945 */ /* 0x000fe80003800200 */
[----:B------:R-:W-:Y:S05]  /*5e00*/  @P3 BRA `(.L_x_1479) ;  /* 0x00000000000c3947 */ /* 0x000fea0003800000 */
[----:B------:R-:W-:-:S13]  /*5e10*/  ISETP.GE.AND P0, PT, R28, R3, PT ;  /* 0x000000031c00720c */ /* 0x000fda0003f06270 */
[----:B------:R0:W5:Y:S04]  /*5e20*/  @P0 LDG.E R25, desc[UR6][R6.64+0x8000] ;  /* 0x0080000606190981 */ /* 0x000168000c1e1900 */
[----:B------:R0:W5:Y:S02]  /*5e30*/  @!P0 LDG.E R25, desc[UR6][R4.64+0x8000] ;  /* 0x0080000604198981 */ /* 0x000164000c1e1900 */
.L_x_1479:
[----:B------:R-:W-:Y:S05]  /*5e40*/  BSYNC.RECONVERGENT B0 ;  /* 0x0000000000007941 */ /* 0x000fea0003800200 */
.L_x_1478:
[----:B------:R-:W-:Y:S04]  /*5e50*/  BSSY.RECONVERGENT B0, `(.L_x_1480) ;  /* 0x0000005000007945 */ /* 0x000fe80003800200 */
[----:B------:R-:W-:Y:S05]  /*5e60*/  @P4 BRA `(.L_x_1481) ;  /* 0x00000000000c4947 */ /* 0x000fea0003800000 */
[----:B------:R-:W-:-:S13]  /*5e70*/  ISETP.GE.AND P0, PT, R30, R3, PT ;  /* 0x000000031e00720c */ /* 0x000fda0003f06270 */
[----:B------:R0:W5:Y:S04]  /*5e80*/  @P0 LDG.E R26, desc[UR6][R6.64+0x8800] ;  /* 0x00880006061a0981 */ /* 0x000168000c1e1900 */
[----:B------:R0:W5:Y:S02]  /*5e90*/  @!P0 LDG.E R26, desc[UR6][R4.64+0x8800] ;  /* 0x00880006041a8981 */ /* 0x000164000c1e1900 */
.L_x_1481:
[----:B------:R-:W-:Y:S05]  /*5ea0*/  BSYNC.RECONVERGENT B0 ;  /* 0x0000000000007941 */ /* 0x000fea0003800200 */
.L_x_1480:
[----:B------:R-:W-:Y:S04]  /*5eb0*/  BSSY.RECONVERGENT B0, `(.L_x_1482) ;  /* 0x0000005000007945 */ /* 0x000fe80003800200 */
[----:B------:R-:W-:Y:S05]  /*5ec0*/  @P5 BRA `(.L_x_1483) ;  /* 0x00000000000c5947 */ /* 0x000fea0003800000 */
[----:B------:R-:W-:-:S13]  /*5ed0*/  ISETP.GE.AND P0, PT, R38, R3, PT ;  /* 0x000000032600720c */ /* 0x000fda0003f06270 */
[----:B------:R0:W5:Y:S04]  /*5ee0*/  @P0 LDG.E R27, desc[UR6][R6.64+0x9000] ;  /* 0x00900006061b0981 */ /* 0x000168000c1e1900 */
[----:B------:R0:W5:Y:S02]  /*5ef0*/  @!P0 LDG.E R27, desc[UR6][R4.64+0x9000] ;  /* 0x00900006041b8981 */ /* 0x000164000c1e1900 */
.L_x_1483:
[----:B------:R-:W-:Y:S05]  /*5f00*/  BSYNC.RECONVERGENT B0 ;  /* 0x0000000000007941 */ /* 0x000fea0003800200 */
.L_x_1482:
        /* <DEDUP_REMOVED lines=17> */
[----:B------:R-:W-:Y:S02]  /*6020*/  IMAD R4, R3, 0x4, R10 ;  /* 0x0000000403047824 */ /* 0x000fe400078e020a */
        /* <DEDUP_REMOVED lines=16> */
.L_x_1486:
[----:B------:R-:W-:-:S05]  /*6130*/  IMAD.IADD R6, R7, 0x1, R0 ;  /* 0x0000000107067824 */ /* 0x000fca00078e0200 */
[----:B------:R-:W-:-:S04]  /*6140*/  SHF.R.S32.HI R6, RZ, 0x1, R6 ;  /* 0x00000001ff067819 */ /* 0x000fc80000011406 */
[----:B--2---:R-:W-:-:S05]  /*6150*/  LOP3.LUT R8, RZ, R6, RZ, 0x33, !PT ;  /* 0x00000006ff087212 */ /* 0x004fca00078e33ff */
        /* <DEDUP_REMOVED lines=10> */
.L_x_1485:
[----:B------:R-:W-:Y:S05]  /*6200*/  BSYNC.RECONVERGENT B0 ;  /* 0x0000000000007941 */ /* 0x000fea0003800200 */
.L_x_1484:
[----:B------:R-:W-:Y:S01]  /*6210*/  IMAD.IADD R7, R5, 0x1, -R0 ;  /* 0x0000000105077824 */ /* 0x000fe200078e0a00 */
[----:B------:R-:W-:Y:S01]  /*6220*/  BSSY.RECONVERGENT B0, `(.L_x_1487) ;  /* 0x0000093000007945 */ /* 0x000fe20003800200 */
[----:B--2---:R-:W-:Y:S02]  /*6230*/  IMAD.MOV.U32 R8, RZ, RZ, RZ ;  /* 0x000000ffff087224 */ /* 0x004fe400078e00ff */
        /* <DEDUP_REMOVED lines=36> */
.L_x_1491:
        /* <DEDUP_REMOVED lines=10> */
.L_x_1492:
[----:B------:R-:W-:-:S13]  /*6520*/  ISETP.GE.AND P0, PT, R11, R10, PT ;  /* 0x0000000a0b00720c */ /* 0x000fda0003f06270 */
[----:B------:R-:W-:Y:S05]  /*6530*/  @P0 BREAK.RELIABLE B2 ;  /* 0x0000000000020942 */ /* 0x000fea0003800100 */
[----:B------:R-:W-:Y:S05]  /*6540*/  @P0 BRA `(.L_x_1493) ;  /* 0x0000000000280947 */ /* 0x000fea0003800000 */
[----:B------:R-:W-:Y:S05]  /*6550*/  BSYNC.RELIABLE B2 ;  /* 0x0000000000027941 */ /* 0x000fea0003800100 */
.L_x_1490:
        /* <DEDUP_REMOVED lines=9> */
.L_x_1493:
[----:B------:R-:W-:Y:S05]  /*65f0*/  BSYNC.RECONVERGENT B1 ;  /* 0x0000000000017941 */ /* 0x000fea0003800200 */
.L_x_1489:
        /* <DEDUP_REMOVED lines=31> */
.L_x_1496:
        /* <DEDUP_REMOVED lines=10> */
.L_x_1497:
[----:B------:R-:W-:-:S13]  /*6890*/  ISETP.GE.AND P0, PT, R10, R13, PT ;  /* 0x0000000d0a00720c */ /* 0x000fda0003f06270 */
[----:B------:R-:W-:Y:S05]  /*68a0*/  @P0 BREAK.RELIABLE B2 ;  /* 0x0000000000020942 */ /* 0x000fea0003800100 */
[----:B------:R-:W-:Y:S05]  /*68b0*/  @P0 BRA `(.L_x_1498) ;  /* 0x0000000000280947 */ /* 0x000fea0003800000 */
[----:B------:R-:W-:Y:S05]  /*68c0*/  BSYNC.RELIABLE B2 ;  /* 0x0000000000027941 */ /* 0x000fea0003800100 */
.L_x_1495:
        /* <DEDUP_REMOVED lines=9> */
.L_x_1498:
[----:B------:R-:W-:Y:S05]  /*6960*/  BSYNC.RECONVERGENT B1 ;  /* 0x0000000000017941 */ /* 0x000fea0003800200 */
.L_x_1494:
        /* <DEDUP_REMOVED lines=12> */
.L_x_1501:
        /* <DEDUP_REMOVED lines=9> */
.L_x_1500:
[----:B------:R-:W-:Y:S05]  /*6ac0*/  BSYNC.RECONVERGENT B1 ;  /* 0x0000000000017941 */ /* 0x000fea0003800200 */
.L_x_1499:
        /* <DEDUP_REMOVED lines=8> */
.L_x_1488:
[----:B------:R-:W-:Y:S05]  /*6b50*/  BSYNC.RECONVERGENT B0 ;  /* 0x0000000000007941 */ /* 0x000fea0003800200 */
.L_x_1487:
[----:B------:R-:W-:Y:S05]  /*6b60*/  WARPSYNC.ALL ;  /* 0x0000000000007948 */ /* 0x000fea0003800000 */
[C---:B------:R-:W-:Y:S01]  /*6b70*/  ISETP.NE.AND P0, PT, R18.reuse, RZ, PT ;  /* 0x000000ff1200720c */ /* 0x040fe20003f05270 */
[----:B------:R-:W-:Y:S01]  /*6b80*/  VIADD R9, R18, 0xffffffff ;  /* 0xffffffff12097836 */ /* 0x000fe20000000000 */
[----:B------:R-:W-:Y:S01]  /*6b90*/  IADD3 R8, PT, PT, R8, R5, -R0 ;  /* 0x0000000508087210 */ /* 0x000fe20007ffe800 */
[----:B------:R-:W-:Y:S01]  /*6ba0*/  IMAD.U32 R7, R3, 0x10000, RZ ;  /* 0x0001000003077824 */ /* 0x000fe200078e00ff */
[----:B------:R-:W-:Y:S01]  /*6bb0*/  LOP3.LUT R44, R44, 0xfffffff7, RZ, 0xc0, !PT ;  /* 0xfffffff72c2c7812 */ /* 0x000fe200078ec0ff */
[C---:B------:R-:W-:Y:S01]  /*6bc0*/  IMAD.U32 R5, R0.reuse, 0x10000, RZ ;  /* 0x0001000000057824 */ /* 0x040fe200078e00ff */
[----:B------:R-:W-:Y:S01]  /*6bd0*/  SEL R10, R9, 0x1ff, P0 ;  /* 0x000001ff090a7807 */ /* 0x000fe20000000000 */
[----:B------:R-:W-:Y:S01]  /*6be0*/  IMAD.IADD R49, R3, 0x1, R8 ;  /* 0x0000000103317824 */ /* 0x000fe200078e0208 */
[----:B------:R-:W-:Y:S01]  /*6bf0*/  LOP3.LUT R2, R7, R2, RZ, 0xfc, !PT ;  /* 0x0000000207027212 */ /* 0x000fe200078efcff */
[--C-:B------:R-:W-:Y:S01]  /*6c00*/  IMAD R7, R0, 0x4, R33.reuse ;  /* 0x0000000400077824 */ /* 0x100fe200078e0221 */
[----:B------:R-:W-:Y:S01]  /*6c10*/  LOP3.LUT R44, R44, 0xffff7fff, RZ, 0xc0, !PT ;  /* 0xffff7fff2c2c7812 */ /* 0x000fe200078ec0ff */
[----:B------:R-:W-:-:S02]  /*6c20*/  IMAD R9, R10, 0x4, R33 ;  /* 0x000000040a097824 */ /* 0x000fc400078e0221 */
[C---:B------:R-:W-:Y:S01]  /*6c30*/  @P0 LOP3.LUT R2, R8.reuse, R5, RZ, 0xfc, !PT ;  /* 0x0000000508020212 */ /* 0x040fe200078efcff */
[----:B------:R-:W-:-:S04]  /*6c40*/  IMAD R5, R8, 0x4, R4 ;  /* 0x0000000408057824 */ /* 0x000fc800078e0204 */
[----:B------:R0:W-:Y:S01]  /*6c50*/  STS [R9], R2 ;  /* 0x0000000209007388 */ /* 0x0001e20000000800 */
[----:B------:R-:W-:Y:S01]  /*6c60*/  BAR.SYNC.DEFER_BLOCKING 0x0 ;  /* 0x0000000000007b1d */ /* 0x000fe20000010000 */
[----:B0-----:R-:W-:-:S05]  /*6c70*/  IMAD.IADD R9, R0, 0x1, R49 ;  /* 0x0000000100097824 */ /* 0x001fca00078e0231 */
[----:B------:R-:W0:Y:S04]  /*6c80*/  LDS R6, [R6+-0x800] ;  /* 0xfff8000006067984 */ /* 0x000e280000000800 */
[----:B------:R-:W1:Y:S04]  /*6c90*/  LDS R31, [R5] ;  /* 0x00000000051f7984 */ /* 0x000e680000000800 */
        /* <DEDUP_REMOVED lines=210> */
[----:B------:R-:W-:Y:S01]  /*79c0*/  SEL R6, RZ, 0x100, !P4 ;  /* 0x00000100ff067807 */ /* 0x000fe20006000000 */
[----:B0-----:R-:W-:-:S06]  /*79d0*/  IMAD.MOV.U32 R22, RZ, RZ, R25 ;  /* 0x000000ffff167224 */ /* 0x001fcc00078e0019 */
        /* <DEDUP_REMOVED lines=17> */
[----:B------:R0:W1:Y:S01]  /*7af0*/  @!P6 LDS R22, [R13+0x804] ;  /* 0x000804000d16e984 */ /* 0x0000620000000800 */
[----:B------:R-:W-:-:S05]  /*7b00*/  @!P6 IMAD.MOV.U32 R49, RZ, RZ, R12 ;  /* 0x000000ffff31e224 */ /* 0x000fca00078e000c */
[----:B------:R-:W-:Y:S02]  /*7b10*/  ISETP.GE.AND P1, PT, R49, R8, PT ;  /* 0x000000083100720c */ /* 0x000fe40003f26270 */
[----:B0-----:R-:W-:Y:S02]  /*7b20*/  SEL R13, RZ, 0x200, !P5 ;  /* 0x00000200ff0d7807 */ /* 0x001fe40006800000 */
[CC--:B------:R-:W-:Y:S02]  /*7b30*/  ISETP.GE.OR P4, PT, R0.reuse, R51.reuse, P1 ;  /* 0x000000330000720c */ /* 0x0c0fe40000f86670 */
[----:B------:R-:W-:-:S11]  /*7b40*/  ISETP.LT.AND P1, PT, R0, R51, P1 ;  /* 0x000000330000720c */ /* 0x000fd60000f21270 */
[----:B-1----:R-:W-:Y:S02]  /*7b50*/  @!P4 ISETP.LT.AND P3, PT, R22, R23, PT ;  /* 0x000000171600c20c */ /* 0x002fe40003f61270 */
[----:B------:R-:W-:Y:S02]  /*7b60*/  @!P4 ISETP.LT.AND P1, PT, R23, R22, PT ;  /* 0x000000161700c20c */ /* 0x000fe40003f21270 */
[----:B------:R-:W-:Y:S01]  /*7b70*/  ISETP.GE.AND P4, PT, R3, R46, PT ;  /* 0x0000002e0300720c */ /* 0x000fe20003f86270 */
        /* <DEDUP_REMOVED lines=34> */
[----:B------:R0:W1:Y:S01]  /*7da0*/  @!P5 LDS R20, [R12+0x804] ;  /* 0x000804000c14d984 */ /* 0x0000620000000800 */
        /* <DEDUP_REMOVED lines=9> */
[----:B0-----:R-:W-:Y:S02]  /*7e40*/  SEL R12, RZ, 0x1000, !P5 ;  /* 0x00001000ff0c7807 */ /* 0x001fe40006800000 */
[----:B------:R-:W-:-:S05]  /*7e50*/  LOP3.LUT P5, RZ, R44, 0x2000, RZ, 0xc0, !PT ;  /* 0x000020002cff7812 */ /* 0x000fca00078ac0ff */
[----:B-1----:R-:W-:Y:S02]  /*7e60*/  @!P1 ISETP.LT.AND P2, PT, R19, R20, PT ;  /* 0x000000141300920c */ /* 0x002fe40003f41270 */
[CC--:B------:R-:W-:Y:S02]  /*7e70*/  @!P1 ISETP.LT.AND P3, PT, R20.reuse, R19.reuse, PT ;  /* 0x000000131400920c */ /* 0x0c0fe40003f61270 */
[-C--:B------:R-:W-:Y:S02]  /*7e80*/  ISETP.GE.AND P1, PT, R3, R46.reuse, PT ;  /* 0x0000002e0300720c */ /* 0x080fe40003f26270 */
        /* <DEDUP_REMOVED lines=55> */
[-C--:B------:R-:W-:Y:S01]  /*8200*/  ISETP.LT.AND P2, PT, R9, R46.reuse, P2 ;  /* 0x0000002e0900720c */ /* 0x080fe20001741270 */
[----:B------:R-:W-:Y:S01]  /*8210*/  @!P1 IMAD R55, R49, 0x4, R33 ;  /* 0x0000000431379824 */ /* 0x000fe200078e0221 */
[----:B------:R-:W-:Y:S01]  /*8220*/  PLOP3.LUT P0, PT, P0, P5, PT, 0x28, 0x82 ;  /* 0x000000000082781c */ /* 0x000fe2000070a570 */
[C---:B------:R-:W-:Y:S01]  /*8230*/  @!P6 VIADD R50, R0.reuse, 0x1 ;  /* 0x000000010032e836 */ /* 0x040fe20000000000 */
[----:B------:R-:W0:Y:S01]  /*8240*/  @!P6 LDS R16, [R52+0x804] ;  /* 0x000804003410e984 */ /* 0x000e220000000800 */
[----:B------:R-:W-:Y:S01]  /*8250*/  IMAD.IADD R9, R0, 0x1, R49 ;  /* 0x0000000100097824 */ /* 0x000fe200078e0231 */
[----:B------:R-:W-:Y:S01]  /*8260*/  ISETP.LT.AND P0, PT, R53, R46, P0 ;  /* 0x0000002e3500720c */ /* 0x000fe20000701270 */
[----:B------:R-:W-:Y:S01]  /*8270*/  @!P6 IMAD.MOV.U32 R0, RZ, RZ, R50 ;  /* 0x000000ffff00e224 */ /* 0x000fe200078e0032 */
[----:B------:R-:W1:Y:S01]  /*8280*/  @!P1 LDS R11, [R55+0x804] ;  /* 0x00080400370b9984 */ /* 0x000e620000000800 */
[----:B------:R-:W-:Y:S01]  /*8290*/  @!P1 VIADD R50, R49, 0x1 ;  /* 0x0000000131329836 */ /* 0x000fe20000000000 */
[----:B------:R-:W-:-:S02]  /*82a0*/  PLOP3.LUT P6, PT, P6, P1, PT, 0x28, 0x82 ;  /* 0x000000000082781c */ /* 0x000fc400037c2570 */
[----:B------:R-:W-:Y:S01]  /*82b0*/  P2R R56, PR, RZ, 0x1 ;  /* 0x00000001ff387803 */ /* 0x000fe20000000000 */
[----:B------:R-:W-:Y:S01]  /*82c0*/  @!P1 IMAD.MOV.U32 R49, RZ, RZ, R50 ;  /* 0x000000ffff319224 */ /* 0x000fe200078e0032 */
[----:B------:R-:W-:Y:S02]  /*82d0*/  @P2 LOP3.LUT R44, R44, 0x40, RZ, 0xfc, !PT ;  /* 0x000000402c2c2812 */ /* 0x000fe400078efcff */
[CC--:B------:R-:W-:Y:S01]  /*82e0*/  ISETP.GE.AND P1, PT, R0.reuse, R51.reuse, PT ;  /* 0x000000330000720c */ /* 0x0c0fe20003f26270 */
[C---:B------:R-:W-:Y:S01]  /*82f0*/  IMAD.IADD R53, R0.reuse, 0x1, R49 ;  /* 0x0000000100357824 */ /* 0x040fe200078e0231 */
[----:B------:R-:W-:Y:S02]  /*8300*/  ISETP.GE.AND P3, PT, R49, R8, PT ;  /* 0x000000083100720c */ /* 0x000fe40003f66270 */
[----:B------:R-:W-:Y:S02]  /*8310*/  ISETP.GE.AND P0, PT, R9, R46, PT ;  /* 0x0000002e0900720c */ /* 0x000fe40003f06270 */
[----:B------:R-:W-:-:S02]  /*8320*/  ISETP.GE.OR P2, PT, R0, R51, P3 ;  /* 0x000000330000720c */ /* 0x000fc40001f46670 */
        /* <DEDUP_REMOVED lines=44> */
[----:B------:R-:W-:-:S04]  /*85f0*/  ISETP.NE.AND P1, PT, R58, RZ, PT ;  /* 0x000000ff3a00720c */ /* 0x000fc80003f25270 */
[----:B------:R-:W-:Y:S02]  /*8600*/  PLOP3.LUT P5, PT, P1, P4, PT, 0x28, 0x82 ;  /* 0x000000000082781c */ /* 0x000fe40000fa8570 */
[-C--:B------:R-:W-:Y:S02]  /*8610*/  ISETP.GE.AND P1, PT, R53, R46.reuse, PT ;  /* 0x0000002e3500720c */ /* 0x080fe40003f26270 */
[----:B------:R-:W-:Y:S02]  /*8620*/  SEL R51, RZ, 0x10000, !P5 ;  /* 0x00010000ff337807 */ /* 0x000fe40006800000 */
[----:B------:R-:W-:Y:S02]  /*8630*/  ISETP.GE.AND P5, PT, R55, R46, PT ;  /* 0x0000002e3700720c */ /* 0x000fe40003fa6270 */
[----:B------:R-:W-:Y:S02]  /*8640*/  SEL R51, R51, RZ, !P1 ;  /* 0x000000ff33337207 */ /* 0x000fe40004800000 */
[----:B------:R-:W-:-:S02]  /*8650*/  LOP3.LUT P1, RZ, R44, 0x10, RZ, 0xc0, !PT ;  /* 0x000000102cff7812 */ /* 0x000fc4000782c0ff */
[----:B------:R-:W-:Y:S02]  /*8660*/  ISETP.NE.AND P4, PT, R54, RZ, PT ;  /* 0x000000ff3600720c */ /* 0x000fe40003f85270 */
[CC--:B0-----:R-:W-:Y:S02]  /*8670*/  @!P6 ISETP.LT.AND P2, PT, R50.reuse, R57.reuse, PT ;  /* 0x000000393200e20c */ /* 0x0c1fe40003f41270 */
[----:B------:R-:W-:Y:S02]  /*8680*/  @!P6 ISETP.LT.AND P0, PT, R57, R50, PT ;  /* 0x000000323900e20c */ /* 0x000fe40003f01270 */
[----:B------:R-:W-:Y:S02]  /*8690*/  SEL R8, R50, R57, P2 ;  /* 0x0000003932087207 */ /* 0x000fe40001000000 */
[----:B------:R-:W-:Y:S02]  /*86a0*/  PLOP3.LUT P2, PT, P0, P2, PT, 0x28, 0x82 ;  /* 0x000000000082781c */ /* 0x000fe40000744570 */
[----:B------:R-:W-:-:S02]  /*86b0*/  SEL R50, RZ, 0x20000, !P3 ;  /* 0x00020000ff327807 */ /* 0x000fc40005800000 */
[----:B------:R-:W-:Y:S02]  /*86c0*/  ISETP.GE.AND P3, PT, R49, R46, PT ;  /* 0x0000002e3100720c */ /* 0x000fe40003f66270 */
[----:B------:R-:W-:Y:S02]  /*86d0*/  SEL R49, RZ, 0x40000, !P2 ;  /* 0x00040000ff317807 */ /* 0x000fe40005000000 */
[----:B------:R-:W-:Y:S02]  /*86e0*/  SEL R50, R50, RZ, !P5 ;  /* 0x000000ff32327207 */ /* 0x000fe40006800000 */
[----:B------:R-:W-:Y:S02]  /*86f0*/  SEL R49, R49, RZ, !P3 ;  /* 0x000000ff31317207 */ /* 0x000fe40005800000 */
[C---:B------:R-:W-:Y:S02]  /*8700*/  LOP3.LUT P2, RZ, R44.reuse, 0x20, RZ, 0xc0, !PT ;  /* 0x000000202cff7812 */ /* 0x040fe4000784c0ff */
[----:B------:R-:W-:-:S02]  /*8710*/  LOP3.LUT P5, RZ, R44, 0x800, RZ, 0xc0, !PT ;  /* 0x000008002cff7812 */ /* 0x000fc400078ac0ff */
[C---:B------:R-:W-:Y:S02]  /*8720*/  LOP3.LUT P3, RZ, R44.reuse, 0x1000, RZ, 0xc0, !PT ;  /* 0x000010002cff7812 */ /* 0x040fe4000786c0ff */
[----:B------:R-:W-:Y:S02]  /*8730*/  PLOP3.LUT P2, PT, P2, P5, PT, 0x28, 0x82 ;  /* 0x000000000082781c */ /* 0x000fe4000174a570 */
[----:B------:R-:W-:Y:S02]  /*8740*/  PLOP3.LUT P1, PT, P1, P3, PT, 0x28, 0x82 ;  /* 0x000000000082781c */ /* 0x000fe40000f26570 */
[----:B------:R-:W-:Y:S02]  /*8750*/  LOP3.LUT P6, RZ, R44, 0x40, RZ, 0xc0, !PT ;  /* 0x000000402cff7812 */ /* 0x000fe400078cc0ff */
[----:B------:R-:W-:Y:S02]  /*8760*/  ISETP.NE.AND P0, PT, R56, RZ, PT ;  /* 0x000000ff3800720c */ /* 0x000fe40003f05270 */
[----:B------:R-:W-:-:S02]  /*8770*/  ISETP.LT.AND P1, PT, R7, R46, P1 ;  /* 0x0000002e0700720c */ /* 0x000fc40000f21270 */
[----:B------:R-:W-:Y:S02]  /*8780*/  ISETP.LT.AND P2, PT, R15, R46, P2 ;  /* 0x0000002e0f00720c */ /* 0x000fe40001741270 */
[----:B------:R-:W-:Y:S02]  /*8790*/  SEL R46, RZ, 0x1, !P6 ;  /* 0x00000001ff2e7807 */ /* 0x000fe40007000000 */
[----:B------:R-:W-:Y:S02]  /*87a0*/  SEL R15, RZ, 0x2, !P4 ;  /* 0x00000002ff0f7807 */ /* 0x000fe40006000000 */
[----:B------:R-:W-:Y:S02]  /*87b0*/  SEL R7, RZ, 0x4, !P0 ;  /* 0x00000004ff077807 */ /* 0x000fe40004000000 */
[----:B------:R-:W-:Y:S02]  /*87c0*/  ISETP.NE.AND P3, PT, R32, RZ, PT ;  /* 0x000000ff2000720c */ /* 0x000fe40003f65270 */
[----:B------:R-:W-:-:S02]  /*87d0*/  IADD3 R46, PT, PT, R7, R15, R46 ;  /* 0x0000000f072e7210 */ /* 0x000fc40007ffe02e */
        /* <DEDUP_REMOVED lines=27> */
[----:B------:R-:W-:Y:S01]  /*8990*/  IMAD.IADD R32, R47, 0x1, -R46 ;  /* 0x000000012f207824 */ /* 0x000fe200078e0a2e */
[----:B------:R-:W-:Y:S02]  /*89a0*/  SHF.R.U32.HI R46, RZ, 0x5, R18 ;  /* 0x00000005ff2e7819 */ /* 0x000fe40000011612 */
        /* <DEDUP_REMOVED lines=56> */
.L_x_1502:
        /* <DEDUP_REMOVED lines=84> */
.L_x_1505:
[----:B------:R-:W-:Y:S05]  /*9270*/  NANOSLEEP 0x1c2 ;  /* 0x000001c20000795d */ /* 0x000fea0003800000 */
[----:B------:R-:W-:Y:S01]  /*9280*/  NOP ;  /* 0x0000000000007918 */ /* 0x000fe20000000000 */
.L_x_1506:
        /* <DEDUP_REMOVED lines=11> */
.L_x_1565:
[----:B------:R-:W-:Y:S05]  /*9340*/  @!P3 BRA `(.L_x_1508) ;  /* 0x000000000034b947 */ /* 0x000fea0003800000 */
[----:B------:R-:W-:-:S13]  /*9350*/  ISETP.GT.U32.AND P5, PT, R14, 0x1f3, PT ;  /* 0x000001f30e00780c */ /* 0x000fda0003fa4070 */
.L_x_1512:
[----:B------:R-:W-:Y:S05]  /*9360*/  YIELD ;  /* 0x0000000000007946 */ /* 0x000fea0003800000 */
[----:B------:R-:W-:Y:S05]  /*9370*/  @P5 BRA `(.L_x_1509) ;  /* 0x0000000000085947 */ /* 0x000fea0003800000 */
[----:B------:R1:W-:Y:S06]  /*9380*/  MEMBAR.SC.CTA ;  /* 0x0000000000007992 */ /* 0x0003ec0000000000 */
[----:B-1----:R-:W-:Y:S05]  /*9390*/  BRA `(.L_x_1510) ;  /* 0x0000000000087947 */ /* 0x002fea0003800000 */
.L_x_1509:
[----:B------:R-:W-:Y:S05]  /*93a0*/  NANOSLEEP 0x15e ;  /* 0x0000015e0000795d */ /* 0x000fea0003800000 */
[----:B------:R-:W-:Y:S01]  /*93b0*/  NOP ;  /* 0x0000000000007918 */ /* 0x000fe20000000000 */
.L_x_1510:
[----:B------:R-:W2:Y:S01]  /*93c0*/  LD.E.64.STRONG.GPU R12, desc[UR6][R32.64+0x100] ;  /* 0x00010006200c7980 */ /* 0x000ea2000c10fb00 */
[----:B------:R-:W-:Y:S01]  /*93d0*/  UMOV UR4, 0xffffffff ;  /* 0xffffffff00047882 */ /* 0x000fe20000000000 */
[----:B--2---:R-:W-:Y:S02]  /*93e0*/  ISETP.NE.AND P3, PT, R12, 0x63, PT ;  /* 0x000000630c00780c */ /* 0x004fe40003f65270 */
[----:B------:R-:W-:Y:S11]  /*93f0*/  BRA.DIV UR4, `(.L_x_1511) ;  /* 0x0000002204c07947 */ /* 0x000ff6000b800000 */
[----:B------:R-:W-:-:S13]  /*9400*/  VOTE.ANY P3, !P3 ;  /* 0x0000000000ff7806 */ /* 0x000fda0005860100 */
.L_x_1568:
[----:B------:R-:W-:Y:S05]  /*9410*/  @P3 BRA `(.L_x_1512) ;  /* 0xfffffffc00d03947 */ /* 0x000fea000383ffff */
.L_x_1508:
        /* <DEDUP_REMOVED lines=9> */
[----:B------:R-:W-:Y:S01]  /*94b0*/  LOP3.LUT R33, R18, R33, RZ, 0xc, !PT ;  /* 0x0000002112217212 */ /* 0x000fe200078e0cff */
[----:B------:R-:W-:-:S03]  /*94c0*/  VIADD R18, R48, 0x2 ;  /* 0x0000000230127836 */ /* 0x000fc60000000000 */
[----:B------:R1:W3:Y:S02]  /*94d0*/  POPC R53, R33 ;  /* 0x0000002100357309 */ /* 0x0002e40000000000 */
[----:B-1----:R-:W1:Y:S01]  /*94e0*/  LDC.64 R32, c[0x0][0x3d0] ;  /* 0x0000f400ff207b82 */ /* 0x002e620000000a00 */
[----:B---3--:R-:W3:Y:S01]  /*94f0*/  SHFL.DOWN PT, R46, R13, 0x1, R53 ;  /* 0x082000000d2e7989 */ /* 0x008ee200000e0035 */
[----:B------:R-:W-:-:S04]  /*9500*/  ISETP.GE.AND P3, PT, R48, R53, PT ;  /* 0x000000353000720c */ /* 0x000fc80003f66270 */
[----:B---3--:R-:W-:Y:S02]  /*9510*/  SEL R46, R46, RZ, !P3 ;  /* 0x000000ff2e2e7207 */ /* 0x008fe40005800000 */
[----:B------:R-:W-:Y:S01]  /*9520*/  ISETP.GT.AND P3, PT, R18, R53, PT ;  /* 0x000000351200720c */ /* 0x000fe20003f64270 */
[----:B------:R-:W-:Y:S02]  /*9530*/  VIADD R18, R48, 0x4 ;  /* 0x0000000430127836 */ /* 0x000fe40000000000 */
[----:B------:R-:W-:-:S05]  /*9540*/  IMAD.IADD R52, R46, 0x1, R13 ;  /* 0x000000012e347824 */ /* 0x000fca00078e020d */
[----:B------:R-:W3:Y:S02]  /*9550*/  SHFL.DOWN PT, R46, R52, 0x2, R53 ;  /* 0x08400000342e7989 */ /* 0x000ee400000e0035 */
        /* <DEDUP_REMOVED lines=11> */
[----:B-1----:R-:W-:-:S03]  /*9610*/  IADD3 R54, P3, PT, R32, 0x100, RZ ;  /* 0x0000010020367810 */ /* 0x002fc60007f7e0ff */
[----:B------:R-:W-:Y:S02]  /*9620*/  IMAD.IADD R56, R58, 0x1, R13 ;  /* 0x000000013a387824 */ /* 0x000fe400078e020d */
[----:B------:R-:W-:Y:S01]  /*9630*/  IMAD.X R55, RZ, RZ, R33, P3 ;  /* 0x000000ffff377224 */ /* 0x000fe200018e0621 */
[----:B------:R-:W-:Y:S02]  /*9640*/  ISETP.GT.AND P3, PT, R18, R53, PT ;  /* 0x000000351200720c */ /* 0x000fe40003f64270 */
[----:B------:R-:W1:Y:S01]  /*9650*/  S2R R18, SR_TID.X ;  /* 0x0000000000127919 */ /* 0x000e620000002100 */
[----:B------:R-:W3:Y:S02]  /*9660*/  SHFL.DOWN PT, R46, R56, 0x10, R53 ;  /* 0x0a000000382e7989 */ /* 0x000ee400000e0035 */
[----:B---3--:R-:W-:Y:S02]  /*9670*/  SEL R13, R46, RZ, !P3 ;  /* 0x000000ff2e0d7207 */ /* 0x008fe40005800000 */
[----:B------:R-:W-:-:S02]  /*9680*/  VOTE.ALL P3, P5 ;  /* 0x0000000000ff7806 */ /* 0x000fc40002860000 */
[----:B-1----:R-:W-:Y:S01]  /*9690*/  LOP3.LUT R18, RZ, R18, RZ, 0x33, !PT ;  /* 0x00000012ff127212 */ /* 0x002fe200078e33ff */
[----:B------:R-:W-:-:S04]  /*96a0*/  IMAD.IADD R52, R56, 0x1, R13 ;  /* 0x0000000138347824 */ /* 0x000fc800078e020d */
[----:B--2---:R-:W-:-:S07]  /*96b0*/  VIADD R12, R18, UR4 ;  /* 0x00000004120c7c36 */ /* 0x004fce0008000000 */
.L_x_1577:
[----:B------:R-:W-:Y:S05]  /*96c0*/  @!P3 BRA `(.L_x_1514) ;  /* 0x0000000000ecb947 */ /* 0x000fea0003800000 */
[----:B------:R-:W-:-:S07]  /*96d0*/  IMAD.MOV.U32 R53, RZ, RZ, R12 ;  /* 0x000000ffff357224 */ /* 0x000fce00078e000c */
.L_x_1522:
[----:B------:R-:W-:-:S05]  /*96e0*/  IMAD.WIDE R32, R53, 0x8, R54 ;  /* 0x0000000835207825 */ /* 0x000fca00078e0236 */
[----:B------:R-:W2:Y:S01]  /*96f0*/  LD.E.64.STRONG.GPU R12, desc[UR6][R32.64+-0x100] ;  /* 0xffff0006200c7980 */ /* 0x000ea2000c10fb00 */
[----:B------:R-:W-:Y:S05]  /*9700*/  YIELD ;  /* 0x0000000000007946 */ /* 0x000fea0003800000 */
[----:B------:R-:W-:Y:S01]  /*9710*/  UMOV UR4, 0xffffffff ;  /* 0xffffffff00047882 */ /* 0x000fe20000000000 */
[----:B--2---:R-:W-:Y:S02]  /*9720*/  ISETP.NE.AND P3, PT, R12, 0x63, PT ;  /* 0x000000630c00780c */ /* 0x004fe40003f65270 */
[----:B------:R-:W-:Y:S11]  /*9730*/  BRA.DIV UR4, `(.L_x_1515) ;  /* 0x00000026042c7947 */ /* 0x000ff6000b800000 */
[----:B------:R-:W-:-:S13]  /*9740*/  VOTE.ANY P3, !P3 ;  /* 0x0000000000ff7806 */ /* 0x000fda0005860100 */
.L_x_1580:
[----:B------:R-:W-:Y:S05]  /*9750*/  @!P3 BRA `(.L_x_1516) ;  /* 0x000000000038b947 */ /* 0x000fea0003800000 */
.L_x_1520:
[----:B------:R-:W-:Y:S05]  /*9760*/  YIELD ;  /* 0x0000000000007946 */ /* 0x000fea0003800000 */
[----:B------:R-:W1:Y:S02]  /*9770*/  LDCU UR4, c[0x0][0x370] ;  /* 0x00006e00ff0477ac */ /* 0x000e640008000800 */
[----:B-1----:R-:W-:-:S09]  /*9780*/  UISETP.GT.U32.AND UP0, UPT, UR4, 0x1f3, UPT ;  /* 0x000001f30400788c */ /* 0x002fd2000bf04070 */
[----:B------:R-:W-:Y:S05]  /*9790*/  BRA.U UP0, `(.L_x_1517) ;  /* 0x0000000100087547 */ /* 0x000fea000b800000 */
[----:B------:R1:W-:Y:S06]  /*97a0*/  MEMBAR.SC.CTA ;  /* 0x0000000000007992 */ /* 0x0003ec0000000000 */
[----:B-1----:R-:W-:Y:S05]  /*97b0*/  BRA `(.L_x_1518) ;  /* 0x0000000000087947 */ /* 0x002fea0003800000 */
.L_x_1517:
[----:B------:R-:W-:Y:S05]  /*97c0*/  NANOSLEEP 0x15e ;  /* 0x0000015e0000795d */ /* 0x000fea0003800000 */
[----:B------:R-:W-:Y:S01]  /*97d0*/  NOP ;  /* 0x0000000000007918 */ /* 0x000fe20000000000 */
.L_x_1518:
[----:B------:R-:W2:Y:S01]  /*97e0*/  LD.E.64.STRONG.GPU R12, desc[UR6][R32.64+-0x100] ;  /* 0xffff0006200c7980 */ /* 0x000ea2000c10fb00 */
[----:B------:R-:W-:Y:S01]  /*97f0*/  UMOV UR4, 0xffffffff ;  /* 0xffffffff00047882 */ /* 0x000fe20000000000 */
[----:B--2---:R-:W-:Y:S02]  /*9800*/  ISETP.NE.AND P3, PT, R12, 0x63, PT ;  /* 0x000000630c00780c */ /* 0x004fe40003f65270 */
[----:B------:R-:W-:Y:S11]  /*9810*/  BRA.DIV UR4, `(.L_x_1519) ;  /* 0x0000002604147947 */ /* 0x000ff6000b800000 */
[----:B------:R-:W-:-:S13]  /*9820*/  VOTE.ANY P3, !P3 ;  /* 0x0000000000ff7806 */ /* 0x000fda0005860100 */
.L_x_1583:
[----:B------:R-:W-:Y:S05]  /*9830*/  @P3 BRA `(.L_x_1520) ;  /* 0xfffffffc00c83947 */ /* 0x000fea000383ffff */
.L_x_1516:
        /* <DEDUP_REMOVED lines=35> */
.L_x_1592:
[----:B------:R-:W-:Y:S05]  /*9a70*/  @P3 BRA `(.L_x_1522) ;  /* 0xfffffffc00183947 */ /* 0x000fea000383ffff */
.L_x_1514:
        /* <DEDUP_REMOVED lines=17> */
.L_x_1504:
        /* <DEDUP_REMOVED lines=11> */
.L_x_1503:
[----:B------:R-:W-:Y:S01]  /*9c40*/  BAR.SYNC.DEFER_BLOCKING 0x0 ;  /* 0x0000000000007b1d */ /* 0x000fe20000010000 */
[C---:B------:R-:W-:Y:S02]  /*9c50*/  LOP3.LUT P3, RZ, R44.reuse, 0x40, RZ, 0xc0, !PT ;  /* 0x000000402cff7812 */ /* 0x040fe4000786c0ff */
[----:B------:R-:W-:Y:S02]  /*9c60*/  P2R R14, PR, RZ, 0x1 ;  /* 0x00000001ff0e7803 */ /* 0x000fe40000000000 */
[C---:B------:R-:W-:Y:S01]  /*9c70*/  LOP3.LUT P0, RZ, R44.reuse, 0x8000, RZ, 0xc0, !PT ;  /* 0x000080002cff7812 */ /* 0x040fe2000780c0ff */
[----:B------:R-:W-:Y:S01]  /*9c80*/  BSSY.RECONVERGENT B0, `(.L_x_1523) ;  /* 0x00000f3000007945 */ /* 0x000fe20003800200 */
[----:B------:R-:W-:Y:S02]  /*9c90*/  P2R R32, PR, RZ, 0x2 ;  /* 0x00000002ff207803 */ /* 0x000fe40000000000 */
[----:B------:R-:W-:Y:S02]  /*9ca0*/  LOP3.LUT P1, RZ, R44, 0x4000, RZ, 0xc0, !PT ;  /* 0x000040002cff7812 */ /* 0x000fe4000782c0ff */
[----:B------:R-:W-:-:S02]  /*9cb0*/  P2R R46, PR, RZ, 0x4 ;  /* 0x00000004ff2e7803 */ /* 0x000fc40000000000 */
        /* <DEDUP_REMOVED lines=16> */
[----:B-1----:R-:W-:-:S12]  /*9dc0*/  IMAD.IADD R14, R13, 0x1, -R12 ;  /* 0x000000010d0e7824 */ /* 0x002fd800078e0a0c */
        /* <DEDUP_REMOVED lines=18> */
[----:B-1----:R-:W-:Y:S01]  /*9ef0*/  @P2 VIADD R7, R14, 0x1 ;  /* 0x000000010e072836 */ /* 0x002fe20000000000 */
[----:B------:R-:W-:Y:S01]  /*9f00*/  LOP3.LUT P1, RZ, R6, 0x80, RZ, 0xc0, !PT ;  /* 0x0000008006ff7812 */ /* 0x000fe2000782c0ff */
[----:B------:R-:W-:Y:S02]  /*9f10*/  @P2 IMAD R13, R14, 0x4, R33 ;  /* 0x000000040e0d2824 */ /* 0x000fe400078e0221 */
[----:B------:R-:W-:Y:S02]  /*9f20*/  @P2 IMAD.MOV.U32 R14, RZ, RZ, R7 ;  /* 0x000000ffff0e2224 */ /* 0x000fe400078e0007 */
[----:B------:R-:W-:Y:S01]  /*9f30*/  @P0 SEL R6, R35, R28, P3 ;  /* 0x0000001c23060207 */ /* 0x000fe20001800000 */
[----:B------:R1:W-:Y:S01]  /*9f40*/  @P2 STS [R13+0x800], R36 ;  /* 0x000800240d002388 */ /* 0x0003e20000000800 */
[C---:B------:R-:W-:Y:S02]  /*9f50*/  @P5 VIADD R7, R14.reuse, 0x1 ;  /* 0x000000010e075836 */ /* 0x040fe40000000000 */
[----:B------:R-:W-:-:S02]  /*9f60*/  @P5 IMAD R30, R14, 0x4, R33 ;  /* 0x000000040e1e5824 */ /* 0x000fc400078e0221 */
[----:B------:R-:W-:-:S03]  /*9f70*/  @P5 IMAD.MOV.U32 R14, RZ, RZ, R7 ;  /* 0x000000ffff0e5224 */ /* 0x000fc600078e0007 */
[----:B------:R-:W-:Y:S01]  /*9f80*/  @P5 STS [R30+0x800], R29 ;  /* 0x0008001d1e005388 */ /* 0x000fe20000000800 */
[----:B------:R-:W-:Y:S01]  /*9f90*/  @P6 VIADD R7, R14, 0x1 ;  /* 0x000000010e076836 */ /* 0x000fe20000000000 */
[----:B------:R-:W-:Y:S01]  /*9fa0*/  LOP3.LUT P5, RZ, R44, 0x100, RZ, 0xc0, !PT ;  /* 0x000001002cff7812 */ /* 0x000fe200078ac0ff */
[----:B----4-:R-:W-:Y:S02]  /*9fb0*/  @P6 IMAD R31, R14, 0x4, R33 ;  /* 0x000000040e1f6824 */ /* 0x010fe400078e0221 */
[----:B------:R-:W-:-:S03]  /*9fc0*/  @P6 IMAD.MOV.U32 R14, RZ, RZ, R7 ;  /* 0x000000ffff0e6224 */ /* 0x000fc600078e0007 */
[----:B------:R-:W-:Y:S01]  /*9fd0*/  @P6 STS [R31+0x800], R34 ;  /* 0x000800221f006388 */ /* 0x000fe20000000800 */
[C---:B-----5:R-:W-:Y:S02]  /*9fe0*/  @P1 IMAD R32, R14.reuse, 0x4, R33 ;  /* 0x000000040e201824 */ /* 0x060fe400078e0221 */
        /* <DEDUP_REMOVED lines=9> */
[----:B------:R-:W-:Y:S01]  /*a080*/  @P1 VIADD R5, R14, 0x1 ;  /* 0x000000010e051836 */ /* 0x000fe20000000000 */
[----:B------:R-:W-:Y:S01]  /*a090*/  @P2 SEL R4, R26, R25, P5 ;  /* 0x000000191a042207 */ /* 0x000fe20002800000 */
[----:B-1----:R-:W-:Y:S02]  /*a0a0*/  @P1 IMAD R13, R14, 0x4, R33 ;  /* 0x000000040e0d1824 */ /* 0x002fe400078e0221 */
[----:B------:R-:W-:-:S03]  /*a0b0*/  @P1 IMAD.MOV.U32 R14, RZ, RZ, R5 ;  /* 0x000000ffff0e1224 */ /* 0x000fc600078e0005 */
[----:B------:R1:W-:Y:S01]  /*a0c0*/  @P1 STS [R13+0x800], R24 ;  /* 0x000800180d001388 */ /* 0x0003e20000000800 */
[----:B------:R-:W-:Y:S01]  /*a0d0*/  @P2 VIADD R5, R14, 0x1 ;  /* 0x000000010e052836 */ /* 0x000fe20000000000 */
[----:B------:R-:W-:Y:S01]  /*a0e0*/  LOP3.LUT P1, RZ, R44, 0x4, RZ, 0xc0, !PT ;  /* 0x000000042cff7812 */ /* 0x000fe2000782c0ff */
[----:B------:R-:W-:Y:S02]  /*a0f0*/  @P2 IMAD R25, R14, 0x4, R33 ;  /* 0x000000040e192824 */ /* 0x000fe400078e0221 */
[----:B------:R-:W-:-:S03]  /*a100*/  @P2 IMAD.MOV.U32 R14, RZ, RZ, R5 ;  /* 0x000000ffff0e2224 */ /* 0x000fc600078e0005 */
[----:B------:R5:W-:Y:S01]  /*a110*/  @P2 STS [R25+0x800], R4 ;  /* 0x0008000419002388 */ /* 0x000be20000000800 */
[----:B------:R-:W-:Y:S01]  /*a120*/  LOP3.LUT P2, RZ, R44, 0x80, RZ, 0xc0, !PT ;  /* 0x000000802cff7812 */ /* 0x000fe2000784c0ff */
[C---:B------:R-:W-:Y:S02]  /*a130*/  @P3 VIADD R5, R14.reuse, 0x1 ;  /* 0x000000010e053836 */ /* 0x040fe40000000000 */
[----:B----4-:R-:W-:Y:S01]  /*a140*/  @P3 IMAD R6, R14, 0x4, R33 ;  /* 0x000000040e063824 */ /* 0x010fe200078e0221 */
[----:B------:R-:W-:Y:S01]  /*a150*/  R2P PR, R3.B1, 0x60 ;  /* 0x0000006003007804 */ /* 0x000fe20000001000 */
[----:B------:R-:W-:Y:S01]  /*a160*/  @P3 IMAD.MOV.U32 R14, RZ, RZ, R5 ;  /* 0x000000ffff0e3224 */ /* 0x000fe200078e0005 */
[----:B------:R-:W-:Y:S02]  /*a170*/  LOP3.LUT P0, RZ, R2, 0x8000, RZ, 0xc0, !PT ;  /* 0x0000800002ff7812 */ /* 0x000fe4000780c0ff */
[----:B------:R4:W-:Y:S01]  /*a180*/  @P3 STS [R6+0x800], R21 ;  /* 0x0008001506003388 */ /* 0x0009e20000000800 */
[----:B------:R-:W-:Y:S01]  /*a190*/  @P4 VIADD R3, R14, 0x1 ;  /* 0x000000010e034836 */ /* 0x000fe20000000000 */
[----:B------:R-:W-:Y:S01]  /*a1a0*/  LOP3.LUT P3, RZ, R2, 0x10000, RZ, 0xc0, !PT ;  /* 0x0001000002ff7812 */ /* 0x000fe2000786c0ff */
[----:B-1----:R-:W-:-:S02]  /*a1b0*/  @P4 IMAD R24, R14, 0x4, R33 ;  /* 0x000000040e184824 */ /* 0x002fc400078e0221 */
[----:B------:R-:W-:-:S04]  /*a1c0*/  @P4 IMAD.MOV.U32 R14, RZ, RZ, R3 ;  /* 0x000000ffff0e4224 */ /* 0x000fc800078e0003 */
[----:B------:R-:W-:Y:S01]  /*a1d0*/  @P5 VIADD R3, R14, 0x1 ;  /* 0x000000010e035836 */ /* 0x000fe20000000000 */
[----:B------:R-:W-:Y:S01]  /*a1e0*/  @P6 SEL R2, R20, R19, P1 ;  /* 0x0000001314026207 */ /* 0x000fe20000800000 */
[----:B------:R-:W-:Y:S02]  /*a1f0*/  @P5 IMAD R26, R14, 0x4, R33 ;  /* 0x000000040e1a5824 */ /* 0x000fe400078e0221 */
[----:B------:R-:W-:Y:S01]  /*a200*/  @P5 IMAD.MOV.U32 R14, RZ, RZ, R3 ;  /* 0x000000ffff0e5224 */ /* 0x000fe200078e0003 */
[----:B------:R-:W-:-:S03]  /*a210*/  @P4 SEL R3, R23, R22, P2 ;  /* 0x0000001617034207 */ /* 0x000fc60001000000 */
[C---:B-----5:R-:W-:Y:S02]  /*a220*/  @P6 VIADD R4, R14.reuse, 0x1 ;  /* 0x000000010e046836 */ /* 0x060fe40000000000 */
[--C-:B------:R-:W-:Y:S01]  /*a230*/  @P6 IMAD R5, R14, 0x4, R33.reuse ;  /* 0x000000040e056824 */ /* 0x100fe200078e0221 */
[----:B------:R1:W-:Y:S01]  /*a240*/  @P4 STS [R24+0x800], R3 ;  /* 0x0008000318004388 */ /* 0x0003e20000000800 */
[----:B------:R-:W-:Y:S01]  /*a250*/  @P6 IMAD.MOV.U32 R14, RZ, RZ, R4 ;  /* 0x000000ffff0e6224 */ /* 0x000fe200078e0004 */
[----:B------:R-:W-:Y:S02]  /*a260*/  LOP3.LUT P4, RZ, R44, 0x2, RZ, 0xc0, !PT ;  /* 0x000000022cff7812 */ /* 0x000fe4000788c0ff */
[----:B------:R1:W-:Y:S01]  /*a270*/  @P5 STS [R26+0x800], R17 ;  /* 0x000800111a005388 */ /* 0x0003e20000000800 */
[----:B------:R-:W-:Y:S01]  /*a280*/  @P0 VIADD R4, R14, 0x1 ;  /* 0x000000010e040836 */ /* 0x000fe20000000000 */
[----:B------:R-:W-:Y:S01]  /*a290*/  R2P PR, R0.B2, 0x6 ;  /* 0x0000000600007804 */ /* 0x000fe20000002000 */
[----:B------:R-:W-:Y:S01]  /*a2a0*/  @P0 IMAD R7, R14, 0x4, R33 ;  /* 0x000000040e070824 */ /* 0x000fe200078e0221 */
[----:B------:R1:W-:Y:S01]  /*a2b0*/  @P6 STS [R5+0x800], R2 ;  /* 0x0008000205006388 */ /* 0x0003e20000000800 */
[----:B------:R-:W-:Y:S01]  /*a2c0*/  @P0 IMAD.MOV.U32 R14, RZ, RZ, R4 ;  /* 0x000000ffff0e0224 */ /* 0x000fe200078e0004 */
[----:B------:R-:W-:-:S02]  /*a2d0*/  @P3 SEL R11, R16, R11, P4 ;  /* 0x0000000b100b3207 */ /* 0x000fc40002000000 */
[----:B------:R1:W-:Y:S01]  /*a2e0*/  @P0 STS [R7+0x800], R10 ;  /* 0x0008000a07000388 */ /* 0x0003e20000000800 */
[----:B0-----:R-:W-:Y:S01]  /*a2f0*/  @P3 VIADD R0, R14, 0x1 ;  /* 0x000000010e003836 */ /* 0x001fe20000000000 */
[----:B---3--:R-:W-:Y:S01]  /*a300*/  ISETP.GE.AND P0, PT, R18, R15, PT ;  /* 0x0000000f1200720c */ /* 0x008fe20003f06270 */
[----:B------:R-:W-:Y:S02]  /*a310*/  @P3 IMAD R4, R14, 0x4, R33 ;  /* 0x000000040e043824 */ /* 0x000fe400078e0221 */
[----:B------:R-:W-:-:S03]  /*a320*/  @P3 IMAD.MOV.U32 R14, RZ, RZ, R0 ;  /* 0x000000ffff0e3224 */ /* 0x000fc600078e0000 */
[----:B------:R0:W-:Y:S01]  /*a330*/  @P3 STS [R4+0x800], R11 ;  /* 0x0008000b04003388 */ /* 0x0001e20000000800 */
[C---:B------:R-:W-:Y:S02]  /*a340*/  @P1 VIADD R0, R14.reuse, 0x1 ;  /* 0x000000010e001836 */ /* 0x040fe40000000000 */
[----:B----4-:R-:W-:Y:S02]  /*a350*/  @P1 IMAD R6, R14, 0x4, R33 ;  /* 0x000000040e061824 */ /* 0x010fe400078e0221 */
[----:B------:R-:W-:-:S03]  /*a360*/  @P1 IMAD.MOV.U32 R14, RZ, RZ, R0 ;  /* 0x000000ffff0e1224 */ /* 0x000fc600078e0000 */
[----:B------:R0:W-:Y:S01]  /*a370*/  @P1 STS [R6+0x800], R9 ;  /* 0x0008000906001388 */ /* 0x0001e20000000800 */
[----:B-1----:R-:W-:-:S05]  /*a380*/  @P2 IMAD R3, R14, 0x4, R33 ;  /* 0x000000040e032824 */ /* 0x002fca00078e0221 */
[----:B------:R0:W-:Y:S01]  /*a390*/  @P2 STS [R3+0x800], R8 ;  /* 0x0008000803002388 */ /* 0x0001e20000000800 */
[----:B------:R-:W-:Y:S06]  /*a3a0*/  BAR.SYNC.DEFER_BLOCKING 0x0 ;  /* 0x0000000000007b1d */ /* 0x000fec0000010000 */
[----:B------:R-:W-:Y:S05]  /*a3b0*/  @P0 BRA `(.L_x_1524) ;  /* 0x0000000400fc0947 */ /* 0x000fea0003800000 */
[----:B------:R-:W-:Y:S01]  /*a3c0*/  LOP3.LUT R2, RZ, R18, RZ, 0x33, !PT ;  /* 0x00000012ff027212 */ /* 0x000fe200078e33ff */
[----:B------:R-:W-:Y:S04]  /*a3d0*/  BSSY.RECONVERGENT B1, `(.L_x_1525) ;  /* 0x0000019000017945 */ /* 0x000fe80003800200 */
[----:B------:R-:W-:-:S05]  /*a3e0*/  IMAD.IADD R2, R2, 0x1, R15 ;  /* 0x0000000102027824 */ /* 0x000fca00078e020f */
[C---:B------:R-:W-:Y:S02]  /*a3f0*/  LOP3.LUT R0, R2.reuse, 0x600, RZ, 0xc0, !PT ;  /* 0x0000060002007812 */ /* 0x040fe400078ec0ff */
[----:B------:R-:W-:Y:S02]  /*a400*/  ISETP.GE.U32.AND P1, PT, R2, 0x600, PT ;  /* 0x000006000200780c */ /* 0x000fe40003f26070 */
[----:B------:R-:W-:Y:S01]  /*a410*/  ISETP.NE.AND P0, PT, R0, 0x600, PT ;  /* 0x000006000000780c */ /* 0x000fe20003f05270 */
[----:B------:R-:W-:-:S12]  /*a420*/  IMAD.MOV.U32 R0, RZ, RZ, R18 ;  /* 0x000000ffff007224 */ /* 0x000fd800078e0012 */
[----:B------:R-:W-:Y:S05]  /*a430*/  @!P0 BRA `(.L_x_1526) ;  /* 0x0000000000488947 */ /* 0x000fea0003800000 */
[----:B0-----:R-:W0:Y:S01]  /*a440*/  LDC.64 R4, c[0x0][0x3a8] ;  /* 0x0000ea00ff047b82 */ /* 0x001e220000000a00 */
[----:B------:R-:W-:Y:S01]  /*a450*/  LEA.HI R0, R2, 0x1, RZ, 0x17 ;  /* 0x0000000102007811 */ /* 0x000fe200078fb8ff */
[C---:B------:R-:W-:Y:S02]  /*a460*/  IMAD R6, R18.reuse, 0x4, R33 ;  /* 0x0000000412067824 */ /* 0x040fe400078e0221 */
[----:B------:R-:W-:Y:S02]  /*a470*/  IMAD.IADD R7, R18, 0x1, R12 ;  /* 0x0000000112077824 */ /* 0x000fe400078e020c */
[C---:B------:R-:W-:Y:S01]  /*a480*/  IMAD.SHL.U32 R2, R0.reuse, 0x200, RZ ;  /* 0x0000020000027824 */ /* 0x040fe200078e00ff */
[----:B------:R-:W-:Y:S01]  /*a490*/  LOP3.LUT R0, R0, 0x3, RZ, 0xc0, !PT ;  /* 0x0000000300007812 */ /* 0x000fe200078ec0ff */
[----:B------:R-:W-:-:S03]  /*a4a0*/  VIADD R6, R6, 0x800 ;  /* 0x0000080006067836 */ /* 0x000fc60000000000 */
[----:B------:R-:W-:Y:S01]  /*a4b0*/  LOP3.LUT R3, R2, 0x600, RZ, 0xc0, !PT ;  /* 0x0000060002037812 */ /* 0x000fe200078ec0ff */
[----:B------:R-:W-:-:S04]  /*a4c0*/  IMAD.MOV R8, RZ, RZ, -R0 ;  /* 0x000000ffff087224 */ /* 0x000fc800078e0a00 */
[----:B------:R-:W-:-:S07]  /*a4d0*/  IMAD.IADD R0, R3, 0x1, R18 ;  /* 0x0000000103007824 */ /* 0x000fce00078e0212 */
.L_x_1527:
[----:B-1----:R1:W3:Y:S01]  /*a4e0*/  LDS R9, [R6] ;  /* 0x0000000006097984 */ /* 0x0022e20000000800 */
[----:B0-----:R-:W-:-:S04]  /*a4f0*/  IMAD.WIDE R2, R7, 0x4, R4 ;  /* 0x0000000407027825 */ /* 0x001fc800078e0204 */
[----:B------:R-:W-:Y:S02]  /*a500*/  VIADD R8, R8, 0x1 ;  /* 0x0000000108087836 */ /* 0x000fe40000000000 */
[----:B------:R-:W-:Y:S02]  /*a510*/  VIADD R7, R7, 0x200 ;  /* 0x0000020007077836 */ /* 0x000fe40000000000 */
[----:B-1----:R-:W-:Y:S01]  /*a520*/  VIADD R6, R6, 0x800 ;  /* 0x0000080006067836 */ /* 0x002fe20000000000 */
[----:B------:R-:W-:Y:S01]  /*a530*/  ISETP.NE.AND P0, PT, R8, RZ, PT ;  /* 0x000000ff0800720c */ /* 0x000fe20003f05270 */
[----:B---3--:R1:W-:-:S12]  /*a540*/  STG.E desc[UR6][R2.64], R9 ;  /* 0x0000000902007986 */ /* 0x0083d8000c101906 */
[----:B------:R-:W-:Y:S05]  /*a550*/  @P0 BRA `(.L_x_1527) ;  /* 0xfffffffc00e00947 */ /* 0x000fea000383ffff */
.L_x_1526:
[----:B------:R-:W-:Y:S05]  /*a560*/  BSYNC.RECONVERGENT B1 ;  /* 0x0000000000017941 */ /* 0x000fea0003800200 */
.L_x_1525:
[----:B------:R-:W-:Y:S05]  /*a570*/  @!P1 BRA `(.L_x_1524) ;  /* 0x00000004008c9947 */ /* 0x000fea0003800000 */
[----:B------:R-:W3:Y:S01]  /*a580*/  LDCU.64 UR4, c[0x0][0x3a8] ;  /* 0x00007500ff0477ac */ /* 0x000ee20008000a00 */
[----:B-1----:R-:W-:Y:S01]  /*a590*/  IMAD.IADD R2, R15, 0x1, -R0 ;  /* 0x000000010f027824 */ /* 0x002fe200078e0a00 */
[----:B------:R-:W-:Y:S01]  /*a5a0*/  BSSY.RECONVERGENT B1, `(.L_x_1528) ;  /* 0x0000039000017945 */ /* 0x000fe20003800200 */
[C---:B--2---:R-:W-:Y:S01]  /*a5b0*/  IMAD R33, R0.reuse, 0x4, R33 ;  /* 0x0000000400217824 */ /* 0x044fe200078e0221 */
[----:B------:R-:W-:Y:S01]  /*a5c0*/  PLOP3.LUT P0, PT, PT, PT, PT, 0x80, 0x8 ;  /* 0x000000000008781c */ /* 0x000fe20003f0f070 */
[----:B------:R-:W-:Y:S01]  /*a5d0*/  IMAD.IADD R13, R0, 0x1, R12 ;  /* 0x00000001000d7824 */ /* 0x000fe200078e020c */
[----:B------:R-:W-:Y:S01]  /*a5e0*/  ISETP.GT.AND P1, PT, R2, 0x1800, PT ;  /* 0x000018000200780c */ /* 0x000fe20003f24270 */
[----:B------:R-:W-:Y:S01]  /*a5f0*/  VIADD R33, R33, 0x2000 ;  /* 0x0000200021217836 */ /* 0x000fe20000000000 */
[----:B---3--:R-:W-:-:S04]  /*a600*/  UIADD3 UR4, UP0, UPT, UR4, 0x1000, URZ ;  /* 0x0000100004047890 */ /* 0x008fc8000ff1e0ff */
[----:B------:R-:W-:Y:S02]  /*a610*/  UIADD3.X UR5, UPT, UPT, URZ, UR5, URZ, UP0, !UPT ;  /* 0x00000005ff057290 */ /* 0x000fe400087fe4ff */
[----:B------:R-:W-:-:S04]  /*a620*/  IMAD.U32 R2, RZ, RZ, UR4 ;  /* 0x00000004ff027e24 */ /* 0x000fc8000f8e00ff */
[----:B0-----:R-:W-:Y:S01]  /*a630*/  IMAD.U32 R3, RZ, RZ, UR5 ;  /* 0x00000005ff037e24 */ /* 0x001fe2000f8e00ff */
[----:B------:R-:W-:Y:S06]  /*a640*/  @!P1 BRA `(.L_x_1529) ;  /* 0x0000000000b89947 */ /* 0x000fec0003800000 */
[----:B------:R-:W-:Y:S01]  /*a650*/  PLOP3.LUT P0, PT, PT, PT, PT, 0x8, 0x80 ;  /* 0x000000000080781c */ /* 0x000fe20003f0e170 */
[----:B------:R-:W-:-:S12]  /*a660*/  VIADD R51, R15, 0xffffe800 ;  /* 0xffffe8000f337836 */ /* 0x000fd80000000000 */
.L_x_1530:
        /* <DEDUP_REMOVED lines=44> */
.L_x_1529:
[----:B------:R-:W-:Y:S05]  /*a930*/  BSYNC.RECONVERGENT B1 ;  /* 0x0000000000017941 */ /* 0x000fea0003800200 */
.L_x_1528:
        /* <DEDUP_REMOVED lines=27> */
.L_x_1532:
[----:B------:R-:W-:Y:S05]  /*aaf0*/  BSYNC.RECONVERGENT B1 ;  /* 0x0000000000017941 */ /* 0x000fea0003800200 */
.L_x_1531:
        /* <DEDUP_REMOVED lines=11> */
.L_x_1524:
[----:B------:R-:W-:Y:S05]  /*abb0*/  BSYNC.RECONVERGENT B0 ;  /* 0x0000000000007941 */ /* 0x000fea0003800200 */
.L_x_1523:
[----:B------:R-:W-:-:S13]  /*abc0*/  ISETP.NE.AND P0, PT, R18, RZ, PT ;  /* 0x000000ff1200720c */ /* 0x000fda0003f05270 */
[----:B------:R-:W-:Y:S05]  /*abd0*/  @P0 EXIT ;  /* 0x000000000000094d */ /* 0x000fea0003800000 */
[----:B01--4-:R-:W0:Y:S01]  /*abe0*/  LDC.64 R2, c[0x0][0x3c8] ;  /* 0x0000f200ff027b82 */ /* 0x013e220000000a00 */
[----:B------:R-:W-:-:S05]  /*abf0*/  IMAD.IADD R12, R12, 0x1, R15 ;  /* 0x000000010c0c7824 */ /* 0x000fca00078e020f */
[----:B------:R-:W-:-:S05]  /*ac00*/  SHF.R.S32.HI R13, RZ, 0x1f, R12 ;  /* 0x0000001fff0d7819 */ /* 0x000fca000001140c */
[----:B0-----:R-:W-:Y:S01]  /*ac10*/  STG.E.64 desc[UR6][R2.64], R12 ;  /* 0x0000000c02007986 */ /* 0x001fe2000c101b06 */
[----:B------:R-:W-:Y:S05]  /*ac20*/  EXIT ;  /* 0x000000000000794d */ /* 0x000fea0003800000 */
.L_x_1422:
[----:B------:R-:W-:Y:S01]  /*ac30*/  BSSY B1, `(.L_x_1533) ;  /* 0x0000006000017945 */ /* 0x000fe20003800000 */
[----:B------:R-:W-:Y:S01]  /*ac40*/  PLOP3.LUT P3, PT, P3, PT, PT, 0x8, 0x80 ;  /* 0x000000000080781c */ /* 0x000fe20001f6e170 */
[----:B------:R-:W-:-:S12]  /*ac50*/  IMAD.MOV.U32 R18, RZ, RZ, -0x1 ;  /* 0xffffffffff127424 */ /* 0x000fd800078e00ff */
[----:B0-----:R-:W-:Y:S05]  /*ac60*/  WARPSYNC.COLLECTIVE R18, `(.L_x_1534) ;  /* 0x0000000012087348 */ /* 0x001fea0003c00000 */
[----:B------:R-:W-:Y:S01]  /*ac70*/  VOTE.ANY P3, P3 ;  /* 0x0000000000ff7806 */ /* 0x000fe20001860100 */
[----:B0-----:R-:W-:-:S12]  /*ac80*/  ENDCOLLECTIVE ;  /* 0x000000000000791b */ /* 0x001fd80003800000 */
.L_x_1534:
[----:B------:R-:W-:Y:S05]  /*ac90*/  BSYNC B1 ;  /* 0x0000000000017941 */ /* 0x000fea0003800000 */
.L_x_1533:
[----:B------:R-:W-:Y:S05]  /*aca0*/  BRA `(.L_x_1535) ;  /* 0xffffff8c00b07947 */ /* 0x000fea000383ffff */
.L_x_1426:
[----:B------:R-:W-:Y:S01]  /*acb0*/  BSSY B1, `(.L_x_1536) ;  /* 0x0000006000017945 */ /* 0x000fe20003800000 */
[----:B------:R-:W-:Y:S01]  /*acc0*/  PLOP3.LUT P3, PT, P3, PT, PT, 0x8, 0x80 ;  /* 0x000000000080781c */ /* 0x000fe20001f6e170 */
[----:B------:R-:W-:-:S12]  /*acd0*/  IMAD.MOV.U32 R18, RZ, RZ, -0x1 ;  /* 0xffffffffff127424 */ /* 0x000fd800078e00ff */
[----:B0-----:R-:W-:Y:S05]  /*ace0*/  WARPSYNC.COLLECTIVE R18, `(.L_x_1537) ;  /* 0x0000000012087348 */ /* 0x001fea0003c00000 */
[----:B------:R-:W-:Y:S01]  /*acf0*/  VOTE.ANY P3, P3 ;  /* 0x0000000000ff7806 */ /* 0x000fe20001860100 */
[----:B0-----:R-:W-:-:S12]  /*ad00*/  ENDCOLLECTIVE ;  /* 0x000000000000791b */ /* 0x001fd80003800000 */
.L_x_1537:
[----:B------:R-:W-:Y:S05]  /*ad10*/  BSYNC B1 ;  /* 0x0000000000017941 */ /* 0x000fea0003800000 */
.L_x_1536:
[----:B------:R-:W-:Y:S05]  /*ad20*/  BRA `(.L_x_1538) ;  /* 0xffffff8c00c47947 */ /* 0x000fea000383ffff */
.L_x_1428:
[----:B------:R-:W-:Y:S01]  /*ad30*/  BSSY B1, `(.L_x_1539) ;  /* 0x0000007000017945 */ /* 0x000fe20003800000 */
[----:B------:R-:W-:Y:S01]  /*ad40*/  ISETP.NE.AND P5, PT, R16, 0x65, PT ;  /* 0x000000651000780c */ /* 0x000fe20003fa5270 */
[----:B------:R-:W-:Y:S01]  /*ad50*/  IMAD.MOV.U32 R18, RZ, RZ, -0x1 ;  /* 0xffffffffff127424 */ /* 0x000fe200078e00ff */
[----:B------:R-:W-:-:S13]  /*ad60*/  PLOP3.LUT P3, PT, P3, PT, PT, 0x8, 0x80 ;  /* 0x000000000080781c */ /* 0x000fda0001f6e170 */
[----:B0-----:R-:W-:Y:S05]  /*ad70*/  WARPSYNC.COLLECTIVE R18, `(.L_x_1540) ;  /* 0x0000000012087348 */ /* 0x001fea0003c00000 */
[----:B------:R-:W-:Y:S01]  /*ad80*/  VOTE.ANY R18, PT, P3 ;  /* 0x0000000000127806 */ /* 0x000fe200018e0100 */
[----:B0-----:R-:W-:Y:S06]  /*ad90*/  ENDCOLLECTIVE ;  /* 0x000000000000791b */ /* 0x001fec0003800000 */
.L_x_1540:
[----:B------:R-:W-:Y:S05]  /*ada0*/  BSYNC B1 ;  /* 0x0000000000017941 */ /* 0x000fea0003800000 */
.L_x_1539:
[----:B------:R-:W0:Y:S01]  /*adb0*/  S2R R49, SR_GEMASK ;  /* 0x0000000000317919 */ /* 0x000e220000003c00 */
[----:B------:R-:W-:Y:S02]  /*adc0*/  IMAD.MOV.U32 R47, RZ, RZ, R17 ;  /* 0x000000ffff2f7224 */ /* 0x000fe400078e0011 */
[----:B------:R-:W-:Y:S01]  /*add0*/  IMAD.MOV.U32 R32, RZ, RZ, 0x1 ;  /* 0x00000001ff207424 */ /* 0x000fe200078e00ff */
[----:B0-----:R-:W-:-:S05]  /*ade0*/  LOP3.LUT R18, R18, 0x80000000, R49, 0xec, !PT ;  /* 0x8000000012127812 */ /* 0x001fca00078eec31 */
[----:B------:R-:W-:-:S05]  /*adf0*/  VIADD R33, R18, 0xffffffff ;  /* 0xffffffff12217836 */ /* 0x000fca0000000000 */
[----:B------:R-:W-:Y:S01]  /*ae00*/  LOP3.LUT R56, R18, R33, RZ, 0xc, !PT ;  /* 0x0000002112387212 */ /* 0x000fe200078e0cff */
[----:B------:R-:W-:-:S05]  /*ae10*/  IMAD.MOV.U32 R18, RZ, RZ, -0x1 ;  /* 0xffffffffff127424 */ /* 0x000fca00078e00ff */
[----:B------:R-:W0:Y:S02]  /*ae20*/  POPC R56, R56 ;  /* 0x0000003800387309 */ /* 0x000e240000000000 */
[----:B0-----:R-:W-:-:S07]  /*ae30*/  IMAD.MOV.U32 R33, RZ, RZ, R56 ;  /* 0x000000ffff217224 */ /* 0x001fce00078e0038 */
[----:B------:R-:W-:Y:S05]  /*ae40*/  WARPSYNC.COLLECTIVE R18, `(.L_x_1541) ;  /* 0x0000000012087348 */ /* 0x000fea0003c00000 */
[----:B------:R0:W1:Y:S02]  /*ae50*/  SHFL.DOWN P3, R46, R47, R32, R33 ;  /* 0x080000202f2e7389 */ /* 0x0000640000060021 */
[----:B01----:R-:W-:Y:S05]  /*ae60*/  ENDCOLLECTIVE ;  /* 0x000000000000791b */ /* 0x003fea0003800000 */
.L_x_1541:
[----:B------:R-:W-:Y:S01]  /*ae70*/  IMAD.MOV.U32 R32, RZ, RZ, 0x2 ;  /* 0x00000002ff207424 */ /* 0x000fe200078e00ff */
[----:B------:R-:W-:-:S04]  /*ae80*/  ISETP.GE.AND P3, PT, R45, R56, PT ;  /* 0x000000382d00720c */ /* 0x000fc80003f66270 */
        /* <DEDUP_REMOVED lines=9> */
.L_x_1542:
[----:B------:R-:W-:Y:S01]  /*af20*/  IMAD.MOV.U32 R32, RZ, RZ, 0x4 ;  /* 0x00000004ff207424 */ /* 0x000fe200078e00ff */
[----:B------:R-:W-:Y:S02]  /*af30*/  SEL R46, R46, RZ, !P6 ;  /* 0x000000ff2e2e7207 */ /* 0x000fe40007000000 */
[----:B------:R-:W-:-:S03]  /*af40*/  ISETP.GT.AND P6, PT, R17, R56, PT ;  /* 0x000000381100720c */ /* 0x000fc60003fc4270 */
[----:B------:R-:W-:Y:S02]  /*af50*/  IMAD.IADD R55, R53, 0x1, R46 ;  /* 0x0000000135377824 */ /* 0x000fe400078e022e */
[----:B------:R-:W-:Y:S02]  /*af60*/  VIADD R53, R45, 0x8 ;  /* 0x000000082d357836 */ /* 0x000fe40000000000 */
[----:B------:R-:W-:-:S07]  /*af70*/  IMAD.MOV.U32 R47, RZ, RZ, R55 ;  /* 0x000000ffff2f7224 */ /* 0x000fce00078e0037 */
[----:B------:R-:W-:Y:S05]  /*af80*/  WARPSYNC.COLLECTIVE R18, `(.L_x_1543) ;  /* 0x0000000012087348 */ /* 0x000fea0003c00000 */
[----:B------:R0:W1:Y:S02]  /*af90*/  SHFL.DOWN P3, R46, R47, R32, R33 ;  /* 0x080000202f2e7389 */ /* 0x0000640000060021 */
[----:B01----:R-:W-:Y:S05]  /*afa0*/  ENDCOLLECTIVE ;  /* 0x000000000000791b */ /* 0x003fea0003800000 */
.L_x_1543:
[----:B------:R-:W-:Y:S01]  /*afb0*/  IMAD.MOV.U32 R32, RZ, RZ, 0x8 ;  /* 0x00000008ff207424 */ /* 0x000fe200078e00ff */
[----:B------:R-:W-:Y:S02]  /*afc0*/  SEL R46, R46, RZ, !P6 ;  /* 0x000000ff2e2e7207 */ /* 0x000fe40007000000 */
[----:B------:R-:W-:-:S03]  /*afd0*/  ISETP.GT.AND P6, PT, R53, R56, PT ;  /* 0x000000383500720c */ /* 0x000fc60003fc4270 */
[----:B------:R-:W-:-:S04]  /*afe0*/  IMAD.IADD R17, R55, 0x1, R46 ;  /* 0x0000000137117824 */ /* 0x000fc800078e022e */
[----:B------:R-:W-:-:S07]  /*aff0*/  IMAD.MOV.U32 R47, RZ, RZ, R17 ;  /* 0x000000ffff2f7224 */ /* 0x000fce00078e0011 */
[----:B------:R-:W-:Y:S05]  /*b000*/  WARPSYNC.COLLECTIVE R18, `(.L_x_1544) ;  /* 0x0000000012087348 */ /* 0x000fea0003c00000 */
[----:B------:R0:W1:Y:S02]  /*b010*/  SHFL.DOWN P3, R46, R47, R32, R33 ;  /* 0x080000202f2e7389 */ /* 0x0000640000060021 */
[----:B01----:R-:W-:Y:S05]  /*b020*/  ENDCOLLECTIVE ;  /* 0x000000000000791b */ /* 0x003fea0003800000 */
.L_x_1544:
[----:B------:R-:W-:Y:S01]  /*b030*/  IMAD.MOV.U32 R32, RZ, RZ, 0x10 ;  /* 0x00000010ff207424 */ /* 0x000fe200078e00ff */
[----:B------:R-:W-:-:S05]  /*b040*/  SEL R46, R46, RZ, !P6 ;  /* 0x000000ff2e2e7207 */ /* 0x000fca0007000000 */
[----:B------:R-:W-:Y:S02]  /*b050*/  IMAD.IADD R53, R17, 0x1, R46 ;  /* 0x0000000111357824 */ /* 0x000fe400078e022e */
[----:B------:R-:W-:Y:S02]  /*b060*/  VIADD R17, R45, 0x10 ;  /* 0x000000102d117836 */ /* 0x000fe40000000000 */
[----:B------:R-:W-:-:S07]  /*b070*/  IMAD.MOV.U32 R47, RZ, RZ, R53 ;  /* 0x000000ffff2f7224 */ /* 0x000fce00078e0035 */
[----:B------:R-:W-:Y:S05]  /*b080*/  WARPSYNC.COLLECTIVE R18, `(.L_x_1545) ;  /* 0x0000000012087348 */ /* 0x000fea0003c00000 */
[----:B------:R0:W1:Y:S02]  /*b090*/  SHFL.DOWN P3, R46, R47, R32, R33 ;  /* 0x080000202f2e7389 */ /* 0x0000640000060021 */
[----:B01----:R-:W-:Y:S05]  /*b0a0*/  ENDCOLLECTIVE ;  /* 0x000000000000791b */ /* 0x003fea0003800000 */
.L_x_1545:
        /* <DEDUP_REMOVED lines=14> */
.L_x_1546:
[----:B------:R-:W-:Y:S05]  /*b190*/  BRA `(.L_x_1547) ;  /* 0xffffff8c00547947 */ /* 0x000fea000383ffff */
.L_x_1430:
[----:B------:R-:W-:Y:S01]  /*b1a0*/  BSSY B1, `(.L_x_1548) ;  /* 0x0000006000017945 */ /* 0x000fe20003800000 */
[----:B------:R-:W-:Y:S01]  /*b1b0*/  PLOP3.LUT P3, PT, P3, PT, PT, 0x8, 0x80 ;  /* 0x000000000080781c */ /* 0x000fe20001f6e170 */
[----:B------:R-:W-:-:S12]  /*b1c0*/  IMAD.MOV.U32 R18, RZ, RZ, -0x1 ;  /* 0xffffffffff127424 */ /* 0x000fd800078e00ff */
[----:B0-----:R-:W-:Y:S05]  /*b1d0*/  WARPSYNC.COLLECTIVE R18, `(.L_x_1549) ;  /* 0x0000000012087348 */ /* 0x001fea0003c00000 */
[----:B------:R-:W-:Y:S01]  /*b1e0*/  VOTE.ANY P3, P3 ;  /* 0x0000000000ff7806 */ /* 0x000fe20001860100 */
[----:B0-----:R-:W-:-:S12]  /*b1f0*/  ENDCOLLECTIVE ;  /* 0x000000000000791b */ /* 0x001fd80003800000 */
.L_x_1549:
[----:B------:R-:W-:Y:S05]  /*b200*/  BSYNC B1 ;  /* 0x0000000000017941 */ /* 0x000fea0003800000 */
.L_x_1548:
[----:B------:R-:W-:Y:S05]  /*b210*/  BRA `(.L_x_1550) ;  /* 0xffffff8c00587947 */ /* 0x000fea000383ffff */
.L_x_1434:
[----:B------:R-:W-:Y:S01]  /*b220*/  BSSY B1, `(.L_x_1551) ;  /* 0x0000006000017945 */ /* 0x000fe20003800000 */
[----:B------:R-:W-:Y:S01]  /*b230*/  PLOP3.LUT P3, PT, P3, PT, PT, 0x8, 0x80 ;  /* 0x000000000080781c */ /* 0x000fe20001f6e170 */
[----:B------:R-:W-:-:S12]  /*b240*/  IMAD.MOV.U32 R18, RZ, RZ, -0x1 ;  /* 0xffffffffff127424 */ /* 0x000fd800078e00ff */
[----:B0-----:R-:W-:Y:S05]  /*b250*/  WARPSYNC.COLLECTIVE R18, `(.L_x_1552) ;  /* 0x0000000012087348 */ /* 0x001fea0003c00000 */
[----:B------:R-:W-:Y:S01]  /*b260*/  VOTE.ANY P3, P3 ;  /* 0x0000000000ff7806 */ /* 0x000fe20001860100 */
[----:B0-----:R-:W-:-:S12]  /*b270*/  ENDCOLLECTIVE ;  /* 0x000000000000791b */ /* 0x001fd80003800000 */
.L_x_1552:
[----:B------:R-:W-:Y:S05]  /*b280*/  BSYNC B1 ;  /* 0x0000000000017941 */ /* 0x000fea0003800000 */
.L_x_1551:
[----:B------:R-:W-:Y:S05]  /*b290*/  BRA `(.L_x_1553) ;  /* 0xffffff8c00707947 */ /* 0x000fea000383ffff */
.L_x_1436:
[----:B------:R-:W-:Y:S01]  /*b2a0*/  BSSY B1, `(.L_x_1554) ;  /* 0x0000006000017945 */ /* 0x000fe20003800000 */
[----:B------:R-:W-:Y:S01]  /*b2b0*/  PLOP3.LUT P3, PT, P3, PT, PT, 0x8, 0x80 ;  /* 0x000000000080781c */ /* 0x000fe20001f6e170 */
[----:B------:R-:W-:-:S12]  /*b2c0*/  IMAD.MOV.U32 R18, RZ, RZ, -0x1 ;  /* 0xffffffffff127424 */ /* 0x000fd800078e00ff */
[----:B0-----:R-:W-:Y:S05]  /*b2d0*/  WARPSYNC.COLLECTIVE R18, `(.L_x_1555) ;  /* 0x0000000012087348 */ /* 0x001fea0003c00000 */
[----:B------:R-:W-:Y:S01]  /*b2e0*/  VOTE.ANY R18, PT, P3 ;  /* 0x0000000000127806 */ /* 0x000fe200018e0100 */
[----:B0-----:R-:W-:Y:S06]  /*b2f0*/  ENDCOLLECTIVE ;  /* 0x000000000000791b */ /* 0x001fec0003800000 */
.L_x_1555:
[----:B------:R-:W-:Y:S05]  /*b300*/  BSYNC B1 ;  /* 0x0000000000017941 */ /* 0x000fea0003800000 */
.L_x_1554:
        /* <DEDUP_REMOVED lines=11> */
.L_x_1556:
[----:B------:R-:W-:Y:S01]  /*b3c0*/  IMAD.MOV.U32 R32, RZ, RZ, 0x2 ;  /* 0x00000002ff207424 */ /* 0x000fe200078e00ff */
[----:B------:R-:W-:-:S04]  /*b3d0*/  ISETP.GE.AND P3, PT, R45, R33, PT ;  /* 0x000000212d00720c */ /* 0x000fc80003f66270 */
[----:B------:R-:W-:-:S05]  /*b3e0*/  SEL R46, R46, RZ, !P3 ;  /* 0x000000ff2e2e7207 */ /* 0x000fca0005800000 */
[----:B------:R-:W-:Y:S02]  /*b3f0*/  IMAD.IADD R56, R46, 0x1, R17 ;  /* 0x000000012e387824 */ /* 0x000fe400078e0211 */
[----:B------:R-:W-:Y:S02]  /*b400*/  VIADD R46, R45, 0x2 ;  /* 0x000000022d2e7836 */ /* 0x000fe40000000000 */
[----:B------:R-:W-:-:S03]  /*b410*/  IMAD.MOV.U32 R47, RZ, RZ, R56 ;  /* 0x000000ffff2f7224 */ /* 0x000fc600078e0038 */
[----:B------:R-:W-:-:S13]  /*b420*/  ISETP.GT.AND P5, PT, R46, R33, PT ;  /* 0x000000212e00720c */ /* 0x000fda0003fa4270 */
[----:B------:R-:W-:Y:S05]  /*b430*/  WARPSYNC.COLLECTIVE R18, `(.L_x_1557) ;  /* 0x0000000012087348 */ /* 0x000fea0003c00000 */
[----:B------:R0:W1:Y:S02]  /*b440*/  SHFL.DOWN P3, R46, R47, R32, R33 ;  /* 0x080000202f2e7389 */ /* 0x0000640000060021 */
[----:B01----:R-:W-:Y:S05]  /*b450*/  ENDCOLLECTIVE ;  /* 0x000000000000791b */ /* 0x003fea0003800000 */
.L_x_1557:
[----:B------:R-:W-:Y:S01]  /*b460*/  IMAD.MOV.U32 R32, RZ, RZ, 0x4 ;  /* 0x00000004ff207424 */ /* 0x000fe200078e00ff */
[----:B------:R-:W-:Y:S01]  /*b470*/  SEL R17, R46, RZ, !P5 ;  /* 0x000000ff2e117207 */ /* 0x000fe20006800000 */
[----:B------:R-:W-:-:S04]  /*b480*/  VIADD R46, R45, 0x4 ;  /* 0x000000042d2e7836 */ /* 0x000fc80000000000 */
[----:B------:R-:W-:Y:S01]  /*b490*/  IMAD.IADD R58, R56, 0x1, R17 ;  /* 0x00000001383a7824 */ /* 0x000fe200078e0211 */
[----:B------:R-:W-:Y:S01]  /*b4a0*/  ISETP.GT.AND P5, PT, R46, R33, PT ;  /* 0x000000212e00720c */ /* 0x000fe20003fa4270 */
[----:B------:R-:W-:Y:S02]  /*b4b0*/  VIADD R56, R45, 0x10 ;  /* 0x000000102d387836 */ /* 0x000fe40000000000 */
[----:B------:R-:W-:-:S10]  /*b4c0*/  IMAD.MOV.U32 R47, RZ, RZ, R58 ;  /* 0x000000ffff2f7224 */ /* 0x000fd400078e003a */
[----:B------:R-:W-:Y:S05]  /*b4d0*/  WARPSYNC.COLLECTIVE R18, `(.L_x_1558) ;  /* 0x0000000012087348 */ /* 0x000fea0003c00000 */
[----:B------:R0:W1:Y:S02]  /*b4e0*/  SHFL.DOWN P3, R46, R47, R32, R33 ;  /* 0x080000202f2e7389 */ /* 0x0000640000060021 */
[----:B01----:R-:W-:Y:S05]  /*b4f0*/  ENDCOLLECTIVE ;  /* 0x000000000000791b */ /* 0x003fea0003800000 */
.L_x_1558:
[----:B------:R-:W-:Y:S01]  /*b500*/  IMAD.MOV.U32 R32, RZ, RZ, 0x8 ;  /* 0x00000008ff207424 */ /* 0x000fe200078e00ff */
[----:B------:R-:W-:Y:S01]  /*b510*/  SEL R17, R46, RZ, !P5 ;  /* 0x000000ff2e117207 */ /* 0x000fe20006800000 */
[----:B------:R-:W-:-:S04]  /*b520*/  VIADD R46, R45, 0x8 ;  /* 0x000000082d2e7836 */ /* 0x000fc80000000000 */
[----:B------:R-:W-:Y:S01]  /*b530*/  IMAD.IADD R60, R58, 0x1, R17 ;  /* 0x000000013a3c7824 */ /* 0x000fe200078e0211 */
[----:B------:R-:W-:-:S03]  /*b540*/  ISETP.GT.AND P5, PT, R46, R33, PT ;  /* 0x000000212e00720c */ /* 0x000fc60003fa4270 */
[----:B------:R-:W-:-:S10]  /*b550*/  IMAD.MOV.U32 R47, RZ, RZ, R60 ;  /* 0x000000ffff2f7224 */ /* 0x000fd400078e003c */
[----:B------:R-:W-:Y:S05]  /*b560*/  WARPSYNC.COLLECTIVE R18, `(.L_x_1559) ;  /* 0x0000000012087348 */ /* 0x000fea0003c00000 */
[----:B------:R0:W1:Y:S02]  /*b570*/  SHFL.DOWN P3, R46, R47, R32, R33 ;  /* 0x080000202f2e7389 */ /* 0x0000640000060021 */
[----:B01----:R-:W-:Y:S05]  /*b580*/  ENDCOLLECTIVE ;  /* 0x000000000000791b */ /* 0x003fea0003800000 */
.L_x_1559:
[----:B------:R-:W-:Y:S01]  /*b590*/  IMAD.MOV.U32 R32, RZ, RZ, 0x10 ;  /* 0x00000010ff207424 */ /* 0x000fe200078e00ff */
[----:B------:R-:W-:-:S05]  /*b5a0*/  SEL R17, R46, RZ, !P5 ;  /* 0x000000ff2e117207 */ /* 0x000fca0006800000 */
[----:B------:R-:W-:-:S04]  /*b5b0*/  IMAD.IADD R17, R60, 0x1, R17 ;  /* 0x000000013c117824 */ /* 0x000fc800078e0211 */
[----:B------:R-:W-:-:S07]  /*b5c0*/  IMAD.MOV.U32 R47, RZ, RZ, R17 ;  /* 0x000000ffff2f7224 */ /* 0x000fce00078e0011 */
[----:B------:R-:W-:Y:S05]  /*b5d0*/  WARPSYNC.COLLECTIVE R18, `(.L_x_1560) ;  /* 0x0000000012087348 */ /* 0x000fea0003c00000 */
[----:B------:R0:W1:Y:S02]  /*b5e0*/  SHFL.DOWN P3, R46, R47, R32, R33 ;  /* 0x080000202f2e7389 */ /* 0x0000640000060021 */
[----:B01----:R-:W-:Y:S05]  /*b5f0*/  ENDCOLLECTIVE ;  /* 0x000000000000791b */ /* 0x003fea0003800000 */
.L_x_1560:
[----:B------:R-:W-:-:S04]  /*b600*/  ISETP.GT.AND P3, PT, R56, R33, PT ;  /* 0x000000213800720c */ /* 0x000fc80003f64270 */
[----:B------:R-:W-:Y:S02]  /*b610*/  SEL R46, R46, RZ, !P3 ;  /* 0x000000ff2e2e7207 */ /* 0x000fe40005800000 */
[----:B------:R-:W-:Y:S02]  /*b620*/  ISETP.NE.AND P3, PT, R16, 0x65, PT ;  /* 0x000000651000780c */ /* 0x000fe40003f65270 */
[----:B------:R-:W-:-:S11]  /*b630*/  IADD3 R52, PT, PT, R17, R46, R52 ;  /* 0x0000002e11347210 */ /* 0x000fd60007ffe034 */
[----:B------:R-:W-:Y:S05]  /*b640*/  WARPSYNC.COLLECTIVE R18, `(.L_x_1561) ;  /* 0x0000000012087348 */ /* 0x000fea0003c00000 */
[----:B------:R-:W-:Y:S01]  /*b650*/  VOTE.ALL P3, P3 ;  /* 0x0000000000ff7806 */ /* 0x000fe20001860000 */
[----:B------:R-:W-:-:S12]  /*b660*/  ENDCOLLECTIVE ;  /* 0x000000000000791b */ /* 0x000fd80003800000 */
.L_x_1561:
[----:B------:R-:W-:Y:S05]  /*b670*/  BRA `(.L_x_1562) ;  /* 0xffffff8c00087947 */ /* 0x000fea000383ffff */
.L_x_1507:
[----:B------:R-:W-:Y:S01]  /*b680*/  BSSY B0, `(.L_x_1563) ;  /* 0x0000006000007945 */ /* 0x000fe20003800000 */
[----:B------:R-:W-:Y:S01]  /*b690*/  PLOP3.LUT P3, PT, P3, PT, PT, 0x8, 0x80 ;  /* 0x000000000080781c */ /* 0x000fe20001f6e170 */
[----:B------:R-:W-:-:S12]  /*b6a0*/  IMAD.MOV.U32 R18, RZ, RZ, -0x1 ;  /* 0xffffffffff127424 */ /* 0x000fd800078e00ff */
[----:B0-----:R-:W-:Y:S05]  /*b6b0*/  WARPSYNC.COLLECTIVE R18, `(.L_x_1564) ;  /* 0x0000000012087348 */ /* 0x001fea0003c00000 */
[----:B------:R-:W-:Y:S01]  /*b6c0*/  VOTE.ANY P3, P3 ;  /* 0x0000000000ff7806 */ /* 0x000fe20001860100 */
[----:B0-----:R-:W-:-:S12]  /*b6d0*/  ENDCOLLECTIVE ;  /* 0x000000000000791b */ /* 0x001fd80003800000 */
.L_x_1564:
[----:B------:R-:W-:Y:S05]  /*b6e0*/  BSYNC B0 ;  /* 0x0000000000007941 */ /* 0x000fea0003800000 */
.L_x_1563:
[----:B------:R-:W-:Y:S05]  /*b6f0*/  BRA `(.L_x_1565) ;  /* 0xffffffdc00107947 */ /* 0x000fea000383ffff */
.L_x_1511:
[----:B------:R-:W-:Y:S01]  /*b700*/  BSSY B0, `(.L_x_1566) ;  /* 0x0000006000007945 */ /* 0x000fe20003800000 */
[----:B------:R-:W-:Y:S01]  /*b710*/  PLOP3.LUT P3, PT, P3, PT, PT, 0x8, 0x80 ;  /* 0x000000000080781c */ /* 0x000fe20001f6e170 */
[----:B------:R-:W-:-:S12]  /*b720*/  IMAD.MOV.U32 R18, RZ, RZ, -0x1 ;  /* 0xffffffffff127424 */ /* 0x000fd800078e00ff */
[----:B0-----:R-:W-:Y:S05]  /*b730*/  WARPSYNC.COLLECTIVE R18, `(.L_x_1567) ;  /* 0x0000000012087348 */ /* 0x001fea0003c00000 */
[----:B------:R-:W-:Y:S01]  /*b740*/  VOTE.ANY P3, P3 ;  /* 0x0000000000ff7806 */ /* 0x000fe20001860100 */
[----:B0-----:R-:W-:-:S12]  /*b750*/  ENDCOLLECTIVE ;  /* 0x000000000000791b */ /* 0x001fd80003800000 */
.L_x_1567:
[----:B------:R-:W-:Y:S05]  /*b760*/  BSYNC B0 ;  /* 0x0000000000007941 */ /* 0x000fea0003800000 */
.L_x_1566:
[----:B------:R-:W-:Y:S05]  /*b770*/  BRA `(.L_x_1568) ;  /* 0xffffffdc00247947 */ /* 0x000fea000383ffff */
.L_x_1513:
[----:B------:R-:W-:Y:S01]  /*b780*/  BSSY B0, `(.L_x_1569) ;  /* 0x0000007000007945 */ /* 0x000fe20003800000 */
[----:B------:R-:W-:Y:S01]  /*b790*/  ISETP.NE.AND P5, PT, R12, 0x65, PT ;  /* 0x000000650c00780c */ /* 0x000fe20003fa5270 */
[----:B------:R-:W-:Y:S01]  /*b7a0*/  IMAD.MOV.U32 R18, RZ, RZ, -0x1 ;  /* 0xffffffffff127424 */ /* 0x000fe200078e00ff */
[----:B------:R-:W-:-:S13]  /*b7b0*/  PLOP3.LUT P3, PT, P3, PT, PT, 0x8, 0x80 ;  /* 0x000000000080781c */ /* 0x000fda0001f6e170 */
[----:B0-----:R-:W-:Y:S05]  /*b7c0*/  WARPSYNC.COLLECTIVE R18, `(.L_x_1570) ;  /* 0x0000000012087348 */ /* 0x001fea0003c00000 */
[----:B------:R-:W-:Y:S01]  /*b7d0*/  VOTE.ANY R18, PT, P3 ;  /* 0x0000000000127806 */ /* 0x000fe200018e0100 */
[----:B0-----:R-:W-:Y:S06]  /*b7e0*/  ENDCOLLECTIVE ;  /* 0x000000000000791b */ /* 0x001fec0003800000 */
.L_x_1570:
[----:B------:R-:W-:Y:S05]  /*b7f0*/  BSYNC B0 ;  /* 0x0000000000007941 */ /* 0x000fea0003800000 */
.L_x_1569:
[----:B------:R-:W0:Y:S01]  /*b800*/  S2R R14, SR_GEMASK ;  /* 0x00000000000e7919 */ /* 0x000e220000003c00 */
[----:B------:R-:W-:Y:S02]  /*b810*/  IMAD.MOV.U32 R47, RZ, RZ, R13 ;  /* 0x000000ffff2f7224 */ /* 0x000fe400078e000d */
        /* <DEDUP_REMOVED lines=13> */
.L_x_1571:
        /* <DEDUP_REMOVED lines=8> */
.L_x_1572:
        /* <DEDUP_REMOVED lines=9> */
.L_x_1573:
        /* <DEDUP_REMOVED lines=9> */
.L_x_1574:
[----:B------:R-:W-:Y:S01]  /*ba90*/  IMAD.MOV.U32 R32, RZ, RZ, 0x10 ;  /* 0x00000010ff207424 */ /* 0x000fe200078e00ff */
[----:B------:R-:W-:-:S05]  /*baa0*/  SEL R13, R46, RZ, !P6 ;  /* 0x000000ff2e0d7207 */ /* 0x000fca0007000000 */
[----:B------:R-:W-:-:S04]  /*bab0*/  IMAD.IADD R56, R58, 0x1, R13 ;  /* 0x000000013a387824 */ /* 0x000fc800078e020d */
[----:B------:R-:W-:-:S07]  /*bac0*/  IMAD.MOV.U32 R47, RZ, RZ, R56 ;  /* 0x000000ffff2f7224 */ /* 0x000fce00078e0038 */
[----:B------:R-:W-:Y:S05]  /*bad0*/  WARPSYNC.COLLECTIVE R18, `(.L_x_1575) ;  /* 0x0000000012087348 */ /* 0x000fea0003c00000 */
[----:B------:R0:W1:Y:S02]  /*bae0*/  SHFL.DOWN P3, R46, R47, R32, R33 ;  /* 0x080000202f2e7389 */ /* 0x0000640000060021 */
[----:B01----:R-:W-:Y:S05]  /*baf0*/  ENDCOLLECTIVE ;  /* 0x000000000000791b */ /* 0x003fea0003800000 */
.L_x_1575:
[----:B------:R-:W0:Y:S01]  /*bb00*/  S2UR UR4, SR_CTAID.X ;  /* 0x00000000000479c3 */ /* 0x000e220000002500 */
[----:B------:R-:W-:-:S04]  /*bb10*/  ISETP.GT.AND P3, PT, R12, R53, PT ;  /* 0x000000350c00720c */ /* 0x000fc80003f64270 */
[----:B------:R-:W-:-:S05]  /*bb20*/  SEL R13, R46, RZ, !P3 ;  /* 0x000000ff2e0d7207 */ /* 0x000fca0005800000 */
[----:B------:R-:W-:Y:S02]  /*bb30*/  IMAD.IADD R52, R56, 0x1, R13 ;  /* 0x0000000138347824 */ /* 0x000fe400078e020d */
[----:B------:R-:W1:Y:S02]  /*bb40*/  LDC.64 R12, c[0x0][0x3d0] ;  /* 0x0000f400ff0c7b82 */ /* 0x000e640000000a00 */
[----:B-1----:R-:W-:Y:S02]  /*bb50*/  IADD3 R54, P3, PT, R12, 0x100, RZ ;  /* 0x000001000c367810 */ /* 0x002fe40007f7e0ff */
[----:B------:R-:W1:Y:S03]  /*bb60*/  S2R R12, SR_TID.X ;  /* 0x00000000000c7919 */ /* 0x000e660000002100 */
[----:B------:R-:W-:Y:S01]  /*bb70*/  IMAD.X R55, RZ, RZ, R13, P3 ;  /* 0x000000ffff377224 */ /* 0x000fe200018e060d */
[----:B------:R-:W-:-:S02]  /*bb80*/  PLOP3.LUT P3, PT, P5, PT, PT, 0x80, 0x8 ;  /* 0x000000000008781c */ /* 0x000fc40002f6f070 */
[----:B-1----:R-:W-:-:S05]  /*bb90*/  LOP3.LUT R12, RZ, R12, RZ, 0x33, !PT ;  /* 0x0000000cff0c7212 */ /* 0x002fca00078e33ff */
[----:B0-----:R-:W-:-:S07]  /*bba0*/  VIADD R12, R12, UR4 ;  /* 0x000000040c0c7c36 */ /* 0x001fce0008000000 */
[----:B------:R-:W-:Y:S05]  /*bbb0*/  WARPSYNC.COLLECTIVE R18, `(.L_x_1576) ;  /* 0x0000000012087348 */ /* 0x000fea0003c00000 */
[----:B------:R-:W-:Y:S01]  /*bbc0*/  VOTE.ALL P3, P3 ;  /* 0x0000000000ff7806 */ /* 0x000fe20001860000 */
[----:B------:R-:W-:-:S12]  /*bbd0*/  ENDCOLLECTIVE ;  /* 0x000000000000791b */ /* 0x000fd80003800000 */
.L_x_1576:
[----:B------:R-:W-:Y:S05]  /*bbe0*/  BRA `(.L_x_1577) ;  /* 0xffffffd800b47947 */ /* 0x000fea000383ffff */
.L_x_1515:
[----:B------:R-:W-:Y:S01]  /*bbf0*/  BSSY B0, `(.L_x_1578) ;  /* 0x0000006000007945 */ /* 0x000fe20003800000 */
[----:B------:R-:W-:Y:S01]  /*bc00*/  PLOP3.LUT P3, PT, P3, PT, PT, 0x8, 0x80 ;  /* 0x000000000080781c */ /* 0x000fe20001f6e170 */
[----:B------:R-:W-:-:S12]  /*bc10*/  IMAD.MOV.U32 R18, RZ, RZ, -0x1 ;  /* 0xffffffffff127424 */ /* 0x000fd800078e00ff */
[----:B0-----:R-:W-:Y:S05]  /*bc20*/  WARPSYNC.COLLECTIVE R18, `(.L_x_1579) ;  /* 0x0000000012087348 */ /* 0x001fea0003c00000 */
[----:B------:R-:W-:Y:S01]  /*bc30*/  VOTE.ANY P3, P3 ;  /* 0x0000000000ff7806 */ /* 0x000fe20001860100 */
[----:B0-----:R-:W-:-:S12]  /*bc40*/  ENDCOLLECTIVE ;  /* 0x000000000000791b */ /* 0x001fd80003800000 */
.L_x_1579:
[----:B------:R-:W-:Y:S05]  /*bc50*/  BSYNC B0 ;  /* 0x0000000000007941 */ /* 0x000fea0003800000 */
.L_x_1578:
[----:B------:R-:W-:Y:S05]  /*bc60*/  BRA `(.L_x_1580) ;  /* 0xffffffd800b87947 */ /* 0x000fea000383ffff */
.L_x_1519:
[----:B------:R-:W-:Y:S01]  /*bc70*/  BSSY B0, `(.L_x_1581) ;  /* 0x0000006000007945 */ /* 0x000fe20003800000 */
[----:B------:R-:W-:Y:S01]  /*bc80*/  PLOP3.LUT P3, PT, P3, PT, PT, 0x8, 0x80 ;  /* 0x000000000080781c */ /* 0x000fe20001f6e170 */
[----:B------:R-:W-:-:S12]  /*bc90*/  IMAD.MOV.U32 R18, RZ, RZ, -0x1 ;  /* 0xffffffffff127424 */ /* 0x000fd800078e00ff */
[----:B0-----:R-:W-:Y:S05]  /*bca0*/  WARPSYNC.COLLECTIVE R18, `(.L_x_1582) ;  /* 0x0000000012087348 */ /* 0x001fea0003c00000 */
[----:B------:R-:W-:Y:S01]  /*bcb0*/  VOTE.ANY P3, P3 ;  /* 0x0000000000ff7806 */ /* 0x000fe20001860100 */
[----:B0-----:R-:W-:-:S12]  /*bcc0*/  ENDCOLLECTIVE ;  /* 0x000000000000791b */ /* 0x001fd80003800000 */
.L_x_1582:
[----:B------:R-:W-:Y:S05]  /*bcd0*/  BSYNC B0 ;  /* 0x0000000000007941 */ /* 0x000fea0003800000 */
.L_x_1581:
[----:B------:R-:W-:Y:S05]  /*bce0*/  BRA `(.L_x_1583) ;  /* 0xffffffd800d07947 */ /* 0x000fea000383ffff */
.L_x_1521:
[----:B------:R-:W-:Y:S01]  /*bcf0*/  BSSY B0, `(.L_x_1584) ;  /* 0x0000006000007945 */ /* 0x000fe20003800000 */
[----:B------:R-:W-:Y:S01]  /*bd00*/  PLOP3.LUT P3, PT, P3, PT, PT, 0x8, 0x80 ;  /* 0x000000000080781c */ /* 0x000fe20001f6e170 */
[----:B------:R-:W-:-:S12]  /*bd10*/  IMAD.MOV.U32 R18, RZ, RZ, -0x1 ;  /* 0xffffffffff127424 */ /* 0x000fd800078e00ff */
[----:B0-----:R-:W-:Y:S05]  /*bd20*/  WARPSYNC.COLLECTIVE R18, `(.L_x_1585) ;  /* 0x0000000012087348 */ /* 0x001fea0003c00000 */
[----:B------:R-:W-:Y:S01]  /*bd30*/  VOTE.ANY R18, PT, P3 ;  /* 0x0000000000127806 */ /* 0x000fe200018e0100 */
[----:B0-----:R-:W-:Y:S06]  /*bd40*/  ENDCOLLECTIVE ;  /* 0x000000000000791b */ /* 0x001fec0003800000 */
.L_x_1585:
[----:B------:R-:W-:Y:S05]  /*bd50*/  BSYNC B0 ;  /* 0x0000000000007941 */ /* 0x000fea0003800000 */
.L_x_1584:
        /* <DEDUP_REMOVED lines=11> */
.L_x_1586:
        /* <DEDUP_REMOVED lines=10> */
.L_x_1587:
        /* <DEDUP_REMOVED lines=10> */
.L_x_1588:
        /* <DEDUP_REMOVED lines=9> */
.L_x_1589:
[----:B------:R-:W-:Y:S01]  /*bfe0*/  IMAD.MOV.U32 R32, RZ, RZ, 0x10 ;  /* 0x00000010ff207424 */ /* 0x000fe200078e00ff */
[----:B------:R-:W-:-:S05]  /*bff0*/  SEL R13, R46, RZ, !P5 ;  /* 0x000000ff2e0d7207 */ /* 0x000fca0006800000 */
[----:B------:R-:W-:-:S04]  /*c000*/  IMAD.IADD R13, R60, 0x1, R13 ;  /* 0x000000013c0d7824 */ /* 0x000fc800078e020d */
[----:B------:R-:W-:-:S07]  /*c010*/  IMAD.MOV.U32 R47, RZ, RZ, R13 ;  /* 0x000000ffff2f7224 */ /* 0x000fce00078e000d */
[----:B------:R-:W-:Y:S05]  /*c020*/  WARPSYNC.COLLECTIVE R18, `(.L_x_1590) ;  /* 0x0000000012087348 */ /* 0x000fea0003c00000 */
[----:B------:R0:W1:Y:S02]  /*c030*/  SHFL.DOWN P3, R46, R47, R32, R33 ;  /* 0x080000202f2e7389 */ /* 0x0000640000060021 */
[----:B01----:R-:W-:Y:S05]  /*c040*/  ENDCOLLECTIVE ;  /* 0x000000000000791b */ /* 0x003fea0003800000 */
.L_x_1590:
[----:B------:R-:W-:-:S04]  /*c050*/  ISETP.GT.AND P3, PT, R56, R33, PT ;  /* 0x000000213800720c */ /* 0x000fc80003f64270 */
[----:B------:R-:W-:Y:S02]  /*c060*/  SEL R46, R46, RZ, !P3 ;  /* 0x000000ff2e2e7207 */ /* 0x000fe40005800000 */
[----:B------:R-:W-:Y:S02]  /*c070*/  ISETP.NE.AND P3, PT, R12, 0x65, PT ;  /* 0x000000650c00780c */ /* 0x000fe40003f65270 */
[----:B------:R-:W-:-:S11]  /*c080*/  IADD3 R52, PT, PT, R13, R46, R52 ;  /* 0x0000002e0d347210 */ /* 0x000fd60007ffe034 */
[----:B------:R-:W-:Y:S05]  /*c090*/  WARPSYNC.COLLECTIVE R18, `(.L_x_1591) ;  /* 0x0000000012087348 */ /* 0x000fea0003c00000 */
[----:B------:R-:W-:Y:S01]  /*c0a0*/  VOTE.ALL P3, P3 ;  /* 0x0000000000ff7806 */ /* 0x000fe20001860000 */
[----:B------:R-:W-:-:S12]  /*c0b0*/  ENDCOLLECTIVE ;  /* 0x000000000000791b */ /* 0x000fd80003800000 */
.L_x_1591:
[----:B------:R-:W-:Y:S05]  /*c0c0*/  BRA `(.L_x_1592) ;  /* 0xffffffd800687947 */ /* 0x000fea000383ffff */
.L_x_1593:
        /* <DEDUP_REMOVED lines=11> */
.L_x_1630:


//--------------------- .text._ZN6thrust24THRUST_300001_SM_1000_NS8cuda_cub4core6detail13_kernel_agentINS1_16__set_operations14PartitionAgentINS0_6detail15normal_iteratorINS0_10device_ptrIiEEEESB_iN4cuda3std3__44lessIiEEEEJSB_SB_iiiPNSE_4pairIiiEESG_iEEEvDpT0_ --------------------------
	.section	.text._ZN6thrust24THRUST_300001_SM_1000_NS8cuda_cub4core6detail13_kernel_agentINS1_16__set_operations14PartitionAgentINS0_6detail15normal_iteratorINS0_10device_ptrIiEEEESB_iN4cuda3std3__44lessIiEEEEJSB_SB_iiiPNSE_4pairIiiEESG_iEEEvDpT0_,"ax",@progbits
	.align	128
        .global         _ZN6thrust24THRUST_300001_SM_1000_NS8cuda_cub4core6detail13_kernel_agentINS1_16__set_operations14PartitionAgentINS0_6detail15normal_iteratorINS0_10device_ptrIiEEEESB_iN4cuda3std3__44lessIiEEEEJSB_SB_iiiPNSE_4pairIiiEESG_iEEEvDpT0_
        .type           _ZN6thrust24THRUST_300001_SM_1000_NS8cuda_cub4core6detail13_kernel_agentINS1_16__set_operations14PartitionAgentINS0_6detail15normal_iteratorINS0_10device_ptrIiEEEESB_iN4cuda3std3__44lessIiEEEEJSB_SB_iiiPNSE_4pairIiiEESG_iEEEvDpT0_,@function
        .size           _ZN6thrust24THRUST_300001_SM_1000_NS8cuda_cub4core6detail13_kernel_agentINS1_16__set_operations14PartitionAgentINS0_6detail15normal_iteratorINS0_10device_ptrIiEEEESB_iN4cuda3std3__44lessIiEEEEJSB_SB_iiiPNSE_4pairIiiEESG_iEEEvDpT0_,(.L_x_1631 - _ZN6thrust24THRUST_300001_SM_1000_NS8cuda_cub4core6detail13_kernel_agentINS1_16__set_operations14PartitionAgentINS0_6detail15normal_iteratorINS0_10device_ptrIiEEEESB_iN4cuda3std3__44lessIiEEEEJSB_SB_iiiPNSE_4pairIiiEESG_iEEEvDpT0_)
        .other          _ZN6thrust24THRUST_300001_SM_1000_NS8cuda_cub4core6detail13_kernel_agentINS1_16__set_operations14PartitionAgentINS0_6detail15normal_iteratorINS0_10device_ptrIiEEEESB_iN4cuda3std3__44lessIiEEEEJSB_SB_iiiPNSE_4pairIiiEESG_iEEEvDpT0_,@"STO_CUDA_ENTRY STV_DEFAULT"
_ZN6thrust24THRUST_300001_SM_1000_NS8cuda_cub4core6detail13_kernel_agentINS1_16__set_operations14PartitionAgentINS0_6detail15normal_iteratorINS0_10device_ptrIiEEEESB_iN4cuda3std3__44lessIiEEEEJSB_SB_iiiPNSE_4pairIiiEESG_iEEEvDpT0_:
.text._ZN6thrust24THRUST_300001_SM_1000_NS8cuda_cub4core6detail13_kernel_agentINS1_16__set_operations14PartitionAgentINS0_6detail15normal_iteratorINS0_10device_ptrIiEEEESB_iN4cuda3std3__44lessIiEEEEJSB_SB_iiiPNSE_4pairIiiEESG_iEEEvDpT0_:
        /* <DEDUP_REMOVED lines=20> */
.L_x_1596:
        /* <DEDUP_REMOVED lines=13> */
.L_x_1595:
[----:B------:R-:W-:Y:S05]  /*0210*/  BSYNC.RECONVERGENT B0 ;  /* 0x0000000000007941 */ /* 0x000fea0003800200 */
.L_x_1594:
        /* <DEDUP_REMOVED lines=38> */
.L_x_1603:
[----:B------:R-:W-:Y:S05]  /*0480*/  BSYNC.RECONVERGENT B3 ;  /* 0x0000000000037941 */ /* 0x000fea0003800200 */
.L_x_1602:
        /* <DEDUP_REMOVED lines=25> */
.L_x_1601:
[----:B------:R-:W0:Y:S01]  /*0620*/  LDC.64 R10, c[0x0][0x380] ;  /* 0x0000e000ff0a7b82 */ /* 0x000e220000000a00 */
[----:B------:R-:W-:-:S13]  /*0630*/  ISETP.GE.U32.AND P0, PT, R14, R13, PT ;  /* 0x0000000d0e00720c */ /* 0x000fda0003f06070 */
[----:B------:R-:W-:Y:S05]  /*0640*/  @P0 BREAK.RELIABLE B2 ;  /* 0x0000000000020942 */ /* 0x000fea0003800100 */
[----:B------:R-:W-:Y:S05]  /*0650*/  @P0 BRA `(.L_x_1604) ;  /* 0x00000000002c0947 */ /* 0x000fea0003800000 */
[----:B------:R-:W-:Y:S05]  /*0660*/  BSYNC.RELIABLE B2 ;  /* 0x0000000000027941 */ /* 0x000fea0003800100 */
.L_x_1600:
        /* <DEDUP_REMOVED lines=10> */
.L_x_1604:
[----:B------:R-:W-:Y:S05]  /*0710*/  BSYNC.RECONVERGENT B1 ;  /* 0x0000000000017941 */ /* 0x000fea0003800200 */
.L_x_1599:
        /* <DEDUP_REMOVED lines=16> */
.L_x_1606:
[----:B------:R-:W-:Y:S05]  /*0820*/  BSYNC.RECONVERGENT B1 ;  /* 0x0000000000017941 */ /* 0x000fea0003800200 */
.L_x_1605:
        /* <DEDUP_REMOVED lines=30> */
.L_x_1609:
        /* <DEDUP_REMOVED lines=15> */
.L_x_1610:
[----:B------:R-:W-:-:S13]  /*0b00*/  ISETP.GE.AND P0, PT, R10, R11, PT ;  /* 0x0000000b0a00720c */ /* 0x000fda0003f06270 */
[----:B------:R-:W-:Y:S05]  /*0b10*/  @P0 BREAK.RELIABLE B2 ;  /* 0x0000000000020942 */ /* 0x000fea0003800100 */
[----:B------:R-:W-:Y:S05]  /*0b20*/  @P0 BRA `(.L_x_1611) ;  /* 0x00000000002c0947 */ /* 0x000fea0003800000 */
[----:B------:R-:W-:Y:S05]  /*0b30*/  BSYNC.RELIABLE B2 ;  /* 0x0000000000027941 */ /* 0x000fea0003800100 */
.L_x_1608:
        /* <DEDUP_REMOVED lines=10> */
.L_x_1611:
[----:B------:R-:W-:Y:S05]  /*0be0*/  BSYNC.RECONVERGENT B1 ;  /* 0x0000000000017941 */ /* 0x000fea0003800200 */
.L_x_1607:
        /* <DEDUP_REMOVED lines=13> */
.L_x_1614:
        /* <DEDUP_REMOVED lines=9> */
.L_x_1613:
[----:B------:R-:W-:Y:S05]  /*0d50*/  BSYNC.RECONVERGENT B1 ;  /* 0x0000000000017941 */ /* 0x000fea0003800200 */
.L_x_1612:
        /* <DEDUP_REMOVED lines=8> */
.L_x_1598:
[----:B------:R-:W-:Y:S05]  /*0de0*/  BSYNC.RECONVERGENT B0 ;  /* 0x0000000000007941 */ /* 0x000fea0003800200 */
.L_x_1597:
[----:B------:R-:W-:Y:S05]  /*0df0*/  WARPSYNC.ALL ;  /* 0x0000000000007948 */ /* 0x000fea0003800000 */
[----:B------:R-:W0:Y:S01]  /*0e00*/  LDC.64 R2, c[0x0][0x3a0] ;  /* 0x0000e800ff027b82 */ /* 0x000e220000000a00 */
[----:B------:R-:W-:Y:S01]  /*0e10*/  IADD3 R5, PT, PT, R4, R8, -R9 ;  /* 0x0000000804057210 */ /* 0x000fe20007ffe809 */
[----:B0-----:R-:W-:-:S05]  /*0e20*/  IMAD.WIDE R2, R0, 0x8, R2 ;  /* 0x0000000800027825 */ /* 0x001fca00078e0202 */
[----:B------:R-:W-:Y:S04]  /*0e30*/  STG.E desc[UR4][R2.64], R9 ;  /* 0x0000000902007986 */ /* 0x000fe8000c101904 */
[----:B------:R-:W-:Y:S01]  /*0e40*/  STG.E desc[UR4][R2.64+0x4], R5 ;  /* 0x0000040502007986 */ /* 0x000fe2000c101904 */
[----:B------:R-:W-:Y:S05]  /*0e50*/  EXIT ;  /* 0x000000000000794d */ /* 0x000fea0003800000 */
.L_x_1615:
        /* <DEDUP_REMOVED lines=10> */
.L_x_1631:


//--------------------- .text._ZN6thrust24THRUST_300001_SM_1000_NS8cuda_cub4core6detail13_kernel_agentINS1_16__set_operations9InitAgentIN3cub18CUB_300001_SM_100013ScanTileStateIiLb1EEEiEEJSA_iEEEvDpT0_ --------------------------
	.section	.text._ZN6thrust24THRUST_300001_SM_1000_NS8cuda_cub4core6detail13_kernel_agentINS1_16__set_operations9InitAgentIN3cub18CUB_300001_SM_100013ScanTileStateIiLb1EEEiEEJSA_iEEEvDpT0_,"ax",@progbits
	.align	128
        .global         _ZN6thrust24THRUST_300001_SM_1000_NS8cuda_cub4core6detail13_kernel_agentINS1_16__set_operations9InitAgentIN3cub18CUB_300001_SM_100013ScanTileStateIiLb1EEEiEEJSA_iEEEvDpT0_
        .type           _ZN6thrust24THRUST_300001_SM_1000_NS8cuda_cub4core6detail13_kernel_agentINS1_16__set_operations9InitAgentIN3cub18CUB_300001_SM_100013ScanTileStateIiLb1EEEiEEJSA_iEEEvDpT0_,@function
        .size           _ZN6thrust24THRUST_300001_SM_1000_NS8cuda_cub4core6detail13_kernel_agentINS1_16__set_operations9InitAgentIN3cub18CUB_300001_SM_100013ScanTileStateIiLb1EEEiEEJSA_iEEEvDpT0_,(.L_x_1632 - _ZN6thrust24THRUST_300001_SM_1000_NS8cuda_cub4core6detail13_kernel_agentINS1_16__set_operations9InitAgentIN3cub18CUB_300001_SM_100013ScanTileStateIiLb1EEEiEEJSA_iEEEvDpT0_)
        .other          _ZN6thrust24THRUST_300001_SM_1000_NS8cuda_cub4core6detail13_kernel_agentINS1_16__set_operations9InitAgentIN3cub18CUB_300001_SM_100013ScanTileStateIiLb1EEEiEEJSA_iEEEvDpT0_,@"STO_CUDA_ENTRY STV_DEFAULT"
_ZN6thrust24THRUST_300001_SM_1000_NS8cuda_cub4core6detail13_kernel_agentINS1_16__set_operations9InitAgentIN3cub18CUB_300001_SM_100013ScanTileStateIiLb1EEEiEEJSA_iEEEvDpT0_:
.text._ZN6thrust24THRUST_300001_SM_1000_NS8cuda_cub4core6detail13_kernel_agentINS1_16__set_operations9InitAgentIN3cub18CUB_300001_SM_100013ScanTileStateIiLb1EEEiEEJSA_iEEEvDpT0_:
[----:B------:R-:W-:Y:S01]  /*0000*/  LDC R1, c[0x0][0x37c] ;  /* 0x0000df00ff017b82 */ /* 0x000fe20000000800 */
[----:B------:R-:W0:Y:S07]  /*0010*/  S2R R0, SR_TID.X ;  /* 0x0000000000007919 */ /* 0x000e2e0000002100 */
[----:B------:R-:W1:Y:S01]  /*0020*/  S2UR UR6, SR_CTAID.X ;  /* 0x00000000000679c3 */ /* 0x000e620000002500 */
[----:B------:R-:W2:Y:S07]  /*0030*/  LDCU UR4, c[0x0][0x388] ;  /* 0x00007100ff0477ac */ /* 0x000eae0008000800 */
[----:B------:R-:W1:Y:S01]  /*0040*/  LDC R5, c[0x0][0x360] ;  /* 0x0000d800ff057b82 */ /* 0x000e620000000800 */
[----:B0-----:R-:W-:Y:S01]  /*0050*/  ISETP.GT.U32.AND P0, PT, R0, 0x1f, PT ;  /* 0x0000001f0000780c */ /* 0x001fe20003f04070 */
[----:B-1----:R-:W-:-:S03]  /*0060*/  IMAD R5, R5, UR6, R0 ;  /* 0x0000000605057c24 */ /* 0x002fc6000f8e0200 */
[----:B------:R-:W-:Y:S02]  /*0070*/  ISETP.NE.OR P0, PT, RZ, UR6, P0 ;  /* 0x00000006ff007c0c */ /* 0x000fe40008705670 */
[----:B--2---:R-:W-:Y:S01]  /*0080*/  ISETP.GE.AND P1, PT, R5, UR4, PT ;  /* 0x0000000405007c0c */ /* 0x004fe2000bf26270 */
[----:B------:R-:W0:-:S12]  /*0090*/  LDCU.64 UR4, c[0x0][0x358] ;  /* 0x00006b00ff0477ac */ /* 0x000e180008000a00 */
[----:B------:R-:W1:Y:S01]  /*00a0*/  @!P1 LDC.64 R2, c[0x0][0x380] ;  /* 0x0000e000ff029b82 */ /* 0x000e620000000a00 */
[----:B------:R-:W-:Y:S01]  /*00b0*/  @!P1 MOV R4, 0x63 ;  /* 0x0000006300049802 */ /* 0x000fe20000000f00 */
[----:B-1----:R-:W-:-:S04]  /*00c0*/  @!P1 IMAD.WIDE R2, R5, 0x8, R2 ;  /* 0x0000000805029825 */ /* 0x002fc800078e0202 */
[----:B------:R-:W-:-:S05]  /*00d0*/  HFMA2 R5, -RZ, RZ, 0, 0 ;  /* 0x00000000ff057431 */ /* 0x000fca00000001ff */
[----:B0-----:R0:W-:Y:S01]  /*00e0*/  @!P1 STG.E.64 desc[UR4][R2.64+0x100], R4 ;  /* 0x0001000402009986 */ /* 0x0011e2000c101b04 */
[----:B------:R-:W-:Y:S05]  /*00f0*/  @P0 EXIT ;  /* 0x000000000000094d */ /* 0x000fea0003800000 */
[----:B0-----:R-:W0:Y:S02]  /*0100*/  LDC.64 R2, c[0x0][0x380] ;  /* 0x0000e000ff027b82 */ /* 0x001e240000000a00 */
[----:B0-----:R-:W-:-:S05]  /*0110*/  IMAD.WIDE.U32 R2, R0, 0x8, R2 ;  /* 0x0000000800027825 */ /* 0x001fca00078e0002 */
[----:B------:R-:W-:Y:S01]  /*0120*/  STG.E.64 desc[UR4][R2.64], RZ ;  /* 0x000000ff02007986 */ /* 0x000fe2000c101b04 */
[----:B------:R-:W-:Y:S05]  /*0130*/  EXIT ;  /* 0x000000000000794d */ /* 0x000fea0003800000 */
.L_x_1616:
        /* <DEDUP_REMOVED lines=12> */
.L_x_1632:


//--------------------- .nv.shared._ZN3cub18CUB_300001_SM_10006detail8for_each13static_kernelINS2_12policy_hub_t12policy_500_tEiN6thrust24THRUST_300001_SM_1000_NS8cuda_cub20__uninitialized_fill7functorINS7_10device_ptrI3IntEESC_EEEEvT0_T1_ --------------------------
	.section	.nv.shared._ZN3cub18CUB_300001_SM_10006detail8for_each13static_kernelINS2_12policy_hub_t12policy_500_tEiN6thrust24THRUST_300001_SM_1000_NS8cuda_cub20__uninitialized_fill7functorINS7_10device_ptrI3IntEESC_EEEEvT0_T1_,"aw",@nobits
	.sectionflags	@""
	.align	16
	.zero		1024


//--------------------- .nv.shared.reserved.0     --------------------------
	.section	.nv.shared.reserved.0,"aw",@nobits
	.weak		__nv_reservedSMEM_offset_0_alias
	.size		__nv_reservedSMEM_offset_0_alias, 0, 64
	.other		__nv_reservedSMEM_offset_0_alias,@"STO_CUDA_RESERVED_SHARED STV_DEFAULT"
__nv_reservedSMEM_offset_0_alias:
	.zero		0
	.zero		64


//--------------------- .nv.global                --------------------------
	.section	.nv.global,"aw",@nobits
.nv.global:
	.type		_ZN34_INTERNAL_9e036479_4_k_cu_dbd60d2f6thrust24THRUST_300001_SM_1000_NS12placeholders2_8E,@object
	.size		_ZN34_INTERNAL_9e036479_4_k_cu_dbd60d2f6thrust24THRUST_300001_SM_1000_NS12placeholders2_8E,(_ZN34_INTERNAL_9e036479_4_k_cu_dbd60d2f4cuda3std3__436_GLOBAL__N__9e036479_4_k_cu_dbd60d2f6ignoreE - _ZN34_INTERNAL_9e036479_4_k_cu_dbd60d2f6thrust24THRUST_300001_SM_1000_NS12placeholders2_8E)
_ZN34_INTERNAL_9e036479_4_k_cu_dbd60d2f6thrust24THRUST_300001_SM_1000_NS12placeholders2_8E:
	.zero		1
	.type		_ZN34_INTERNAL_9e036479_4_k_cu_dbd60d2f4cuda3std3__436_GLOBAL__N__9e036479_4_k_cu_dbd60d2f6ignoreE,@object
	.size		_ZN34_INTERNAL_9e036479_4_k_cu_dbd60d2f4cuda3std3__436_GLOBAL__N__9e036479_4_k_cu_dbd60d2f6ignoreE,(_ZN34_INTERNAL_9e036479_4_k_cu_dbd60d2f4cuda3std6ranges3__45__cpo4dataE - _ZN34_INTERNAL_9e036479_4_k_cu_dbd60d2f4cuda3std3__436_GLOBAL__N__9e036479_4_k_cu_dbd60d2f6ignoreE)
_ZN34_INTERNAL_9e036479_4_k_cu_dbd60d2f4cuda3std3__436_GLOBAL__N__9e036479_4_k_cu_dbd60d2f6ignoreE:
	.zero		1
	.type		_ZN34_INTERNAL_9e036479_4_k_cu_dbd60d2f4cuda3std6ranges3__45__cpo4dataE,@object
	.size		_ZN34_INTERNAL_9e036479_4_k_cu_dbd60d2f4cuda3std6ranges3__45__cpo4dataE,(_ZN34_INTERNAL_9e036479_4_k_cu_dbd60d2f6thrust24THRUST_300001_SM_1000_NS6system3cpp3parE - _ZN34_INTERNAL_9e036479_4_k_cu_dbd60d2f4cuda3std6ranges3__45__cpo4dataE)
_ZN34_INTERNAL_9e036479_4_k_cu_dbd60d2f4cuda3std6ranges3__45__cpo4dataE:
	.zero		1
	.type		_ZN34_INTERNAL_9e036479_4_k_cu_dbd60d2f6thrust24THRUST_300001_SM_1000_NS6system3cpp3parE,@object
	.size		_ZN34_INTERNAL_9e036479_4_k_cu_dbd60d2f6thrust24THRUST_300001_SM_1000_NS6system3cpp3parE,(_ZN34_INTERNAL_9e036479_4_k_cu_dbd60d2f4cuda3std3__45__cpo5beginE - _ZN34_INTERNAL_9e036479_4_k_cu_dbd60d2f6thrust24THRUST_300001_SM_1000_NS6system3cpp3parE)
_ZN34_INTERNAL_9e036479_4_k_cu_dbd60d2f6thrust24THRUST_300001_SM_1000_NS6system3cpp3parE:
	.zero		1
	.type		_ZN34_INTERNAL_9e036479_4_k_cu_dbd60d2f4cuda3std3__45__cpo5beginE,@object
	.size		_ZN34_INTERNAL_9e036479_4_k_cu_dbd60d2f4cuda3std3__45__cpo5beginE,(_ZN34_INTERNAL_9e036479_4_k_cu_dbd60d2f4cuda3std6ranges3__45__cpo5beginE - _ZN34_INTERNAL_9e036479_4_k_cu_dbd60d2f4cuda3std3__45__cpo5beginE)
_ZN34_INTERNAL_9e036479_4_k_cu_dbd60d2f4cuda3std3__45__cpo5beginE:
	.zero		1
	.type		_ZN34_INTERNAL_9e036479_4_k_cu_dbd60d2f4cuda3std6ranges3__45__cpo5beginE,@object
	.size		_ZN34_INTERNAL_9e036479_4_k_cu_dbd60d2f4cuda3std6ranges3__45__cpo5beginE,(_ZN34_INTERNAL_9e036479_4_k_cu_dbd60d2f6thrust24THRUST_300001_SM_1000_NS6deviceE - _ZN34_INTERNAL_9e036479_4_k_cu_dbd60d2f4cuda3std6ranges3__45__cpo5beginE)
_ZN34_INTERNAL_9e036479_4_k_cu_dbd60d2f4cuda3std6ranges3__45__cpo5beginE:
	.zero		1
	.type		_ZN34_INTERNAL_9e036479_4_k_cu_dbd60d2f6thrust24THRUST_300001_SM_1000_NS6deviceE,@object
	.size		_ZN34_INTERNAL_9e036479_4_k_cu_dbd60d2f6thrust24THRUST_300001_SM_1000_NS6deviceE,(_ZN34_INTERNAL_9e036479_4_k_cu_dbd60d2f4cuda3std3__47nulloptE - _ZN34_INTERNAL_9e036479_4_k_cu_dbd60d2f6thrust24THRUST_300001_SM_1000_NS6deviceE)
_ZN34_INTERNAL_9e036479_4_k_cu_dbd60d2f6thrust24THRUST_300001_SM_1000_NS6deviceE:
	.zero		1
	.type		_ZN34_INTERNAL_9e036479_4_k_cu_dbd60d2f4cuda3std3__47nulloptE,@object
	.size		_ZN34_INTERNAL_9e036479_4_k_cu_dbd60d2f4cuda3std3__47nulloptE,(_ZN34_INTERNAL_9e036479_4_k_cu_dbd60d2f4cuda3std6ranges3__45__cpo8distanceE - _ZN34_INTERNAL_9e036479_4_k_cu_dbd60d2f4cuda3std3__47nulloptE)
_ZN34_INTERNAL_9e036479_4_k_cu_dbd60d2f4cuda3std3__47nulloptE:
	.zero		1
	.type		_ZN34_INTERNAL_9e036479_4_k_cu_dbd60d2f4cuda3std6ranges3__45__cpo8distanceE,@object
	.size		_ZN34_INTERNAL_9e036479_4_k_cu_dbd60d2f4cuda3std6ranges3__45__cpo8distanceE,(_ZN34_INTERNAL_9e036479_4_k_cu_dbd60d2f6thrust24THRUST_300001_SM_1000_NS12placeholders2_4E - _ZN34_INTERNAL_9e036479_4_k_cu_dbd60d2f4cuda3std6ranges3__45__cpo8distanceE)
_ZN34_INTERNAL_9e036479_4_k_cu_dbd60d2f4cuda3std6ranges3__45__cpo8distanceE:
	.zero		1
	.type		_ZN34_INTERNAL_9e036479_4_k_cu_dbd60d2f6thrust24THRUST_300001_SM_1000_NS12placeholders2_4E,@object
	.size		_ZN34_INTERNAL_9e036479_4_k_cu_dbd60d2f6thrust24THRUST_300001_SM_1000_NS12placeholders2_4E,(_ZN34_INTERNAL_9e036479_4_k_cu_dbd60d2f4cuda3std3__45__cpo6rbeginE - _ZN34_INTERNAL_9e036479_4_k_cu_dbd60d2f6thrust24THRUST_300001_SM_1000_NS12placeholders2_4E)
_ZN34_INTERNAL_9e036479_4_k_cu_dbd60d2f6thrust24THRUST_300001_SM_1000_NS12placeholders2_4E:
	.zero		1
	.type		_ZN34_INTERNAL_9e036479_4_k_cu_dbd60d2f4cuda3std3__45__cpo6rbeginE,@object
	.size		_ZN34_INTERNAL_9e036479_4_k_cu_dbd60d2f4cuda3std3__45__cpo6rbeginE,(_ZN34_INTERNAL_9e036479_4_k_cu_dbd60d2f4cuda3std6ranges3__45__cpo7advanceE - _ZN34_INTERNAL_9e036479_4_k_cu_dbd60d2f4cuda3std3__45__cpo6rbeginE)
_ZN34_INTERNAL_9e036479_4_k_cu_dbd60d2f4cuda3std3__45__cpo6rbeginE:
	.zero		1
	.type		_ZN34_INTERNAL_9e036479_4_k_cu_dbd60d2f4cuda3std6ranges3__45__cpo7advanceE,@object
	.size		_ZN34_INTERNAL_9e036479_4_k_cu_dbd60d2f4cuda3std6ranges3__45__cpo7advanceE,(_ZN34_INTERNAL_9e036479_4_k_cu_dbd60d2f6thrust24THRUST_300001_SM_1000_NS12placeholders3_10E - _ZN34_INTERNAL_9e036479_4_k_cu_dbd60d2f4cuda3std6ranges3__45__cpo7advanceE)
_ZN34_INTERNAL_9e036479_4_k_cu_dbd60d2f4cuda3std6ranges3__45__cpo7advanceE:
	.zero		1
	.type		_ZN34_INTERNAL_9e036479_4_k_cu_dbd60d2f6thrust24THRUST_300001_SM_1000_NS12placeholders3_10E,@object
	.size		_ZN34_INTERNAL_9e036479_4_k_cu_dbd60d2f6thrust24THRUST_300001_SM_1000_NS12placeholders3_10E,(_ZN34_INTERNAL_9e036479_4_k_cu_dbd60d2f4cuda3std3__48in_placeE - _ZN34_INTERNAL_9e036479_4_k_cu_dbd60d2f6thrust24THRUST_300001_SM_1000_NS12placeholders3_10E)
_ZN34_INTERNAL_9e036479_4_k_cu_dbd60d2f6thrust24THRUST_300001_SM_1000_NS12placeholders3_10E:
	.zero		1
	.type		_ZN34_INTERNAL_9e036479_4_k_cu_dbd60d2f4cuda3std3__48in_placeE,@object
	.size		_ZN34_INTERNAL_9e036479_4_k_cu_dbd60d2f4cuda3std3__48in_placeE,(_ZN34_INTERNAL_9e036479_4_k_cu_dbd60d2f4cuda3std6ranges3__45__cpo4sizeE - _ZN34_INTERNAL_9e036479_4_k_cu_dbd60d2f4cuda3std3__48in_placeE)
_ZN34_INTERNAL_9e036479_4_k_cu_dbd60d2f4cuda3std3__48in_placeE:
	.zero		1
	.type		_ZN34_INTERNAL_9e036479_4_k_cu_dbd60d2f4cuda3std6ranges3__45__cpo4sizeE,@object
	.size		_ZN34_INTERNAL_9e036479_4_k_cu_dbd60d2f4cuda3std6ranges3__45__cpo4sizeE,(_ZN34_INTERNAL_9e036479_4_k_cu_dbd60d2f6thrust24THRUST_300001_SM_1000_NS12placeholders2_2E - _ZN34_INTERNAL_9e036479_4_k_cu_dbd60d2f4cuda3std6ranges3__45__cpo4sizeE)
_ZN34_INTERNAL_9e036479_4_k_cu_dbd60d2f4cuda3std6ranges3__45__cpo4sizeE:
	.zero		1
	.type		_ZN34_INTERNAL_9e036479_4_k_cu_dbd60d2f6thrust24THRUST_300001_SM_1000_NS12placeholders2_2E,@object
	.size		_ZN34_INTERNAL_9e036479_4_k_cu_dbd60d2f6thrust24THRUST_300001_SM_1000_NS12placeholders2_2E,(_ZN34_INTERNAL_9e036479_4_k_cu_dbd60d2f4cuda3std3__45__cpo6cbeginE - _ZN34_INTERNAL_9e036479_4_k_cu_dbd60d2f6thrust24THRUST_300001_SM_1000_NS12placeholders2_2E)
_ZN34_INTERNAL_9e036479_4_k_cu_dbd60d2f6thrust24THRUST_300001_SM_1000_NS12placeholders2_2E:
	.zero		1
	.type		_ZN34_INTERNAL_9e036479_4_k_cu_dbd60d2f4cuda3std3__45__cpo6cbeginE,@object
	.size		_ZN34_INTERNAL_9e036479_4_k_cu_dbd60d2f4cuda3std3__45__cpo6cbeginE,(_ZN34_INTERNAL_9e036479_4_k_cu_dbd60d2f4cuda3std6ranges3__45__cpo6cbeginE - _ZN34_INTERNAL_9e036479_4_k_cu_dbd60d2f4cuda3std3__45__cpo6cbeginE)
_ZN34_INTERNAL_9e036479_4_k_cu_dbd60d2f4cuda3std3__45__cpo6cbeginE:
	.zero		1
	.type		_ZN34_INTERNAL_9e036479_4_k_cu_dbd60d2f4cuda3std6ranges3__45__cpo6cbeginE,@object
	.size		_ZN34_INTERNAL_9e036479_4_k_cu_dbd60d2f4cuda3std6ranges3__45__cpo6cbeginE,(_ZN34_INTERNAL_9e036479_4_k_cu_dbd60d2f6thrust24THRUST_300001_SM_1000_NS12placeholders2_6E - _ZN34_INTERNAL_9e036479_4_k_cu_dbd60d2f4cuda3std6ranges3__45__cpo6cbeginE)
_ZN34_INTERNAL_9e036479_4_k_cu_dbd60d2f4cuda3std6ranges3__45__cpo6cbeginE:
	.zero		1
	.type		_ZN34_INTERNAL_9e036479_4_k_cu_dbd60d2f6thrust24THRUST_300001_SM_1000_NS12placeholders2_6E,@object
	.size		_ZN34_INTERNAL_9e036479_4_k_cu_dbd60d2f6thrust24THRUST_300001_SM_1000_NS12placeholders2_6E,(_ZN34_INTERNAL_9e036479_4_k_cu_dbd60d2f4cuda3std3__45__cpo7crbeginE - _ZN34_INTERNAL_9e036479_4_k_cu_dbd60d2f6thrust24THRUST_300001_SM_1000_NS12placeholders2_6E)
_ZN34_INTERNAL_9e036479_4_k_cu_dbd60d2f6thrust24THRUST_300001_SM_1000_NS12placeholders2_6E:
	.zero		1
	.type		_ZN34_INTERNAL_9e036479_4_k_cu_dbd60d2f4cuda3std3__45__cpo7crbeginE,@object
	.size		_ZN34_INTERNAL_9e036479_4_k_cu_dbd60d2f4cuda3std3__45__cpo7crbeginE,(_ZN34_INTERNAL_9e036479_4_k_cu_dbd60d2f4cuda3std6ranges3__45__cpo4nextE - _ZN34_INTERNAL_9e036479_4_k_cu_dbd60d2f4cuda3std3__45__cpo7crbeginE)
_ZN34_INTERNAL_9e036479_4_k_cu_dbd60d2f4cuda3std3__45__cpo7crbeginE:
	.zero		1
	.type		_ZN34_INTERNAL_9e036479_4_k_cu_dbd60d2f4cuda3std6ranges3__45__cpo4nextE,@object
	.size		_ZN34_INTERNAL_9e036479_4_k_cu_dbd60d2f4cuda3std6ranges3__45__cpo4nextE,(_ZN34_INTERNAL_9e036479_4_k_cu_dbd60d2f4cuda3std6ranges3__45__cpo4swapE - _ZN34_INTERNAL_9e036479_4_k_cu_dbd60d2f4cuda3std6ranges3__45__cpo4nextE)
_ZN34_INTERNAL_9e036479_4_k_cu_dbd60d2f4cuda3std6ranges3__45__cpo4nextE:
	.zero		1
	.type		_ZN34_INTERNAL_9e036479_4_k_cu_dbd60d2f4cuda3std6ranges3__45__cpo4swapE,@object
	.size		_ZN34_INTERNAL_9e036479_4_k_cu_dbd60d2f4cuda3std6ranges3__45__cpo4swapE,(_ZN34_INTERNAL_9e036479_4_k_cu_dbd60d2f6thrust24THRUST_300001_SM_1000_NS8cuda_cub10par_nosyncE - _ZN34_INTERNAL_9e036479_4_k_cu_dbd60d2f4cuda3std6ranges3__45__cpo4swapE)
_ZN34_INTERNAL_9e036479_4_k_cu_dbd60d2f4cuda3std6ranges3__45__cpo4swapE:
	.zero		1
	.type		_ZN34_INTERNAL_9e036479_4_k_cu_dbd60d2f6thrust24THRUST_300001_SM_1000_NS8cuda_cub10par_nosyncE,@object
	.size		_ZN34_INTERNAL_9e036479_4_k_cu_dbd60d2f6thrust24THRUST_300001_SM_1000_NS8cuda_cub10par_nosyncE,(_ZN34_INTERNAL_9e036479_4_k_cu_dbd60d2f6thrust24THRUST_300001_SM_1000_NS3seqE - _ZN34_INTERNAL_9e036479_4_k_cu_dbd60d2f6thrust24THRUST_300001_SM_1000_NS8cuda_cub10par_nosyncE)
_ZN34_INTERNAL_9e036479_4_k_cu_dbd60d2f6thrust24THRUST_300001_SM_1000_NS8cuda_cub10par_nosyncE:
	.zero		1
	.type		_ZN34_INTERNAL_9e036479_4_k_cu_dbd60d2f6thrust24THRUST_300001_SM_1000_NS3seqE,@object
	.size		_ZN34_INTERNAL_9e036479_4_k_cu_dbd60d2f6thrust24THRUST_300001_SM_1000_NS3seqE,(_ZN34_INTERNAL_9e036479_4_k_cu_dbd60d2f4cuda3std3__420unreachable_sentinelE - _ZN34_INTERNAL_9e036479_4_k_cu_dbd60d2f6thrust24THRUST_300001_SM_1000_NS3seqE)
_ZN34_INTERNAL_9e036479_4_k_cu_dbd60d2f6thrust24THRUST_300001_SM_1000_NS3seqE:
	.zero		1
	.type		_ZN34_INTERNAL_9e036479_4_k_cu_dbd60d2f4cuda3std3__420unreachable_sentinelE,@object
	.size		_ZN34_INTERNAL_9e036479_4_k_cu_dbd60d2f4cuda3std3__420unreachable_sentinelE,(_ZN34_INTERNAL_9e036479_4_k_cu_dbd60d2f4cuda3std6ranges3__45__cpo5ssizeE - _ZN34_INTERNAL_9e036479_4_k_cu_dbd60d2f4cuda3std3__420unreachable_sentinelE)
_ZN34_INTERNAL_9e036479_4_k_cu_dbd60d2f4cuda3std3__420unreachable_sentinelE:
	.zero		1
	.type		_ZN34_INTERNAL_9e036479_4_k_cu_dbd60d2f4cuda3std6ranges3__45__cpo5ssizeE,@object
	.size		_ZN34_INTERNAL_9e036479_4_k_cu_dbd60d2f4cuda3std6ranges3__45__cpo5ssizeE,(_ZN34_INTERNAL_9e036479_4_k_cu_dbd60d2f6thrust24THRUST_300001_SM_1000_NS12placeholders2_3E - _ZN34_INTERNAL_9e036479_4_k_cu_dbd60d2f4cuda3std6ranges3__45__cpo5ssizeE)
_ZN34_INTERNAL_9e036479_4_k_cu_dbd60d2f4cuda3std6ranges3__45__cpo5ssizeE:
	.zero		1
	.type		_ZN34_INTERNAL_9e036479_4_k_cu_dbd60d2f6thrust24THRUST_300001_SM_1000_NS12placeholders2_3E,@object
	.size		_ZN34_INTERNAL_9e036479_4_k_cu_dbd60d2f6thrust24THRUST_300001_SM_1000_NS12placeholders2_3E,(_ZN34_INTERNAL_9e036479_4_k_cu_dbd60d2f4cuda3std3__45__cpo4cendE - _ZN34_INTERNAL_9e036479_4_k_cu_dbd60d2f6thrust24THRUST_300001_SM_1000_NS12placeholders2_3E)
_ZN34_INTERNAL_9e036479_4_k_cu_dbd60d2f6thrust24THRUST_300001_SM_1000_NS12placeholders2_3E:
	.zero		1
	.type		_ZN34_INTERNAL_9e036479_4_k_cu_dbd60d2f4cuda3std3__45__cpo4cendE,@object
	.size		_ZN34_INTERNAL_9e036479_4_k_cu_dbd60d2f4cuda3std3__45__cpo4cendE,(_ZN34_INTERNAL_9e036479_4_k_cu_dbd60d2f4cuda3std6ranges3__45__cpo4cendE - _ZN34_INTERNAL_9e036479_4_k_cu_dbd60d2f4cuda3std3__45__cpo4cendE)
_ZN34_INTERNAL_9e036479_4_k_cu_dbd60d2f4cuda3std3__45__cpo4cendE:
	.zero		1
	.type		_ZN34_INTERNAL_9e036479_4_k_cu_dbd60d2f4cuda3std6ranges3__45__cpo4cendE,@object
	.size		_ZN34_INTERNAL_9e036479_4_k_cu_dbd60d2f4cuda3std6ranges3__45__cpo4cendE,(_ZN34_INTERNAL_9e036479_4_k_cu_dbd60d2f6thrust24THRUST_300001_SM_1000_NS12placeholders2_7E - _ZN34_INTERNAL_9e036479_4_k_cu_dbd60d2f4cuda3std6ranges3__45__cpo4cendE)
_ZN34_INTERNAL_9e036479_4_k_cu_dbd60d2f4cuda3std6ranges3__45__cpo4cendE:
	.zero		1
	.type		_ZN34_INTERNAL_9e036479_4_k_cu_dbd60d2f6thrust24THRUST_300001_SM_1000_NS12placeholders2_7E,@object
	.size		_ZN34_INTERNAL_9e036479_4_k_cu_dbd60d2f6thrust24THRUST_300001_SM_1000_NS12placeholders2_7E,(_ZN34_INTERNAL_9e036479_4_k_cu_dbd60d2f4cuda3std3__45__cpo5crendE - _ZN34_INTERNAL_9e036479_4_k_cu_dbd60d2f6thrust24THRUST_300001_SM_1000_NS12placeholders2_7E)
_ZN34_INTERNAL_9e036479_4_k_cu_dbd60d2f6thrust24THRUST_300001_SM_1000_NS12placeholders2_7E:
	.zero		1
	.type		_ZN34_INTERNAL_9e036479_4_k_cu_dbd60d2f4cuda3std3__45__cpo5crendE,@object
	.size		_ZN34_INTERNAL_9e036479_4_k_cu_dbd60d2f4cuda3std3__45__cpo5crendE,(_ZN34_INTERNAL_9e036479_4_k_cu_dbd60d2f4cuda3std6ranges3__45__cpo4prevE - _ZN34_INTERNAL_9e036479_4_k_cu_dbd60d2f4cuda3std3__45__cpo5crendE)
_ZN34_INTERNAL_9e036479_4_k_cu_dbd60d2f4cuda3std3__45__cpo5crendE:
	.zero		1
	.type		_ZN34_INTERNAL_9e036479_4_k_cu_dbd60d2f4cuda3std6ranges3__45__cpo4prevE,@object
	.size		_ZN34_INTERNAL_9e036479_4_k_cu_dbd60d2f4cuda3std6ranges3__45__cpo4prevE,(_ZN34_INTERNAL_9e036479_4_k_cu_dbd60d2f4cuda3std6ranges3__45__cpo9iter_moveE - _ZN34_INTERNAL_9e036479_4_k_cu_dbd60d2f4cuda3std6ranges3__45__cpo4prevE)
_ZN34_INTERNAL_9e036479_4_k_cu_dbd60d2f4cuda3std6ranges3__45__cpo4prevE:
	.zero		1
	.type		_ZN34_INTERNAL_9e036479_4_k_cu_dbd60d2f4cuda3std6ranges3__45__cpo9iter_moveE,@object
	.size		_ZN34_INTERNAL_9e036479_4_k_cu_dbd60d2f4cuda3std6ranges3__45__cpo9iter_moveE,(_ZN34_INTERNAL_9e036479_4_k_cu_dbd60d2f6thrust24THRUST_300001_SM_1000_NS6system6detail10sequential3seqE - _ZN34_INTERNAL_9e036479_4_k_cu_dbd60d2f4cuda3std6ranges3__45__cpo9iter_moveE)
_ZN34_INTERNAL_9e036479_4_k_cu_dbd60d2f4cuda3std6ranges3__45__cpo9iter_moveE:
	.zero		1
	.type		_ZN34_INTERNAL_9e036479_4_k_cu_dbd60d2f6thrust24THRUST_300001_SM_1000_NS6system6detail10sequential3seqE,@object
	.size		_ZN34_INTERNAL_9e036479_4_k_cu_dbd60d2f6thrust24THRUST_300001_SM_1000_NS6system6detail10sequential3seqE,(_ZN34_INTERNAL_9e036479_4_k_cu_dbd60d2f6thrust24THRUST_300001_SM_1000_NS12placeholders2_9E - _ZN34_INTERNAL_9e036479_4_k_cu_dbd60d2f6thrust24THRUST_300001_SM_1000_NS6system6detail10sequential3seqE)
_ZN34_INTERNAL_9e036479_4_k_cu_dbd60d2f6thrust24THRUST_300001_SM_1000_NS6system6detail10sequential3seqE:
	.zero		1
	.type		_ZN34_INTERNAL_9e036479_4_k_cu_dbd60d2f6thrust24THRUST_300001_SM_1000_NS12placeholders2_9E,@object
	.size		_ZN34_INTERNAL_9e036479_4_k_cu_dbd60d2f6thrust24THRUST_300001_SM_1000_NS12placeholders2_9E,(_ZN34_INTERNAL_9e036479_4_k_cu_dbd60d2f4cuda3std3__419piecewise_constructE - _ZN34_INTERNAL_9e036479_4_k_cu_dbd60d2f6thrust24THRUST_300001_SM_1000_NS12placeholders2_9E)
_ZN34_INTERNAL_9e036479_4_k_cu_dbd60d2f6thrust24THRUST_300001_SM_1000_NS12placeholders2_9E:
	.zero		1
	.type		_ZN34_INTERNAL_9e036479_4_k_cu_dbd60d2f4cuda3std3__419piecewise_constructE,@object
	.size		_ZN34_INTERNAL_9e036479_4_k_cu_dbd60d2f4cuda3std3__419piecewise_constructE,(_ZN34_INTERNAL_9e036479_4_k_cu_dbd60d2f4cuda3std6ranges3__45__cpo5cdataE - _ZN34_INTERNAL_9e036479_4_k_cu_dbd60d2f4cuda3std3__419piecewise_constructE)
_ZN34_INTERNAL_9e036479_4_k_cu_dbd60d2f4cuda3std3__419piecewise_constructE:
	.zero		1
	.type		_ZN34_INTERNAL_9e036479_4_k_cu_dbd60d2f4cuda3std6ranges3__45__cpo5cdataE,@object
	.size		_ZN34_INTERNAL_9e036479_4_k_cu_dbd60d2f4cuda3std6ranges3__45__cpo5cdataE,(_ZN34_INTERNAL_9e036479_4_k_cu_dbd60d2f6thrust24THRUST_300001_SM_1000_NS12placeholders2_1E - _ZN34_INTERNAL_9e036479_4_k_cu_dbd60d2f4cuda3std6ranges3__45__cpo5cdataE)
_ZN34_INTERNAL_9e036479_4_k_cu_dbd60d2f4cuda3std6ranges3__45__cpo5cdataE:
	.zero		1
	.type		_ZN34_INTERNAL_9e036479_4_k_cu_dbd60d2f6thrust24THRUST_300001_SM_1000_NS12placeholders2_1E,@object
	.size		_ZN34_INTERNAL_9e036479_4_k_cu_dbd60d2f6thrust24THRUST_300001_SM_1000_NS12placeholders2_1E,(_ZN34_INTERNAL_9e036479_4_k_cu_dbd60d2f4cuda3std3__45__cpo3endE - _ZN34_INTERNAL_9e036479_4_k_cu_dbd60d2f6thrust24THRUST_300001_SM_1000_NS12placeholders2_1E)
_ZN34_INTERNAL_9e036479_4_k_cu_dbd60d2f6thrust24THRUST_300001_SM_1000_NS12placeholders2_1E:
	.zero		1
	.type		_ZN34_INTERNAL_9e036479_4_k_cu_dbd60d2f4cuda3std3__45__cpo3endE,@object
	.size		_ZN34_INTERNAL_9e036479_4_k_cu_dbd60d2f4cuda3std3__45__cpo3endE,(_ZN34_INTERNAL_9e036479_4_k_cu_dbd60d2f4cuda3std6ranges3__45__cpo3endE - _ZN34_INTERNAL_9e036479_4_k_cu_dbd60d2f4cuda3std3__45__cpo3endE)
_ZN34_INTERNAL_9e036479_4_k_cu_dbd60d2f4cuda3std3__45__cpo3endE:
	.zero		1
	.type		_ZN34_INTERNAL_9e036479_4_k_cu_dbd60d2f4cuda3std6ranges3__45__cpo3endE,@object
	.size		_ZN34_INTERNAL_9e036479_4_k_cu_dbd60d2f4cuda3std6ranges3__45__cpo3endE,(_ZN34_INTERNAL_9e036479_4_k_cu_dbd60d2f6thrust24THRUST_300001_SM_1000_NS12placeholders2_5E - _ZN34_INTERNAL_9e036479_4_k_cu_dbd60d2f4cuda3std6ranges3__45__cpo3endE)
_ZN34_INTERNAL_9e036479_4_k_cu_dbd60d2f4cuda3std6ranges3__45__cpo3endE:
	.zero		1
	.type		_ZN34_INTERNAL_9e036479_4_k_cu_dbd60d2f6thrust24THRUST_300001_SM_1000_NS12placeholders2_5E,@object
	.size		_ZN34_INTERNAL_9e036479_4_k_cu_dbd60d2f6thrust24THRUST_300001_SM_1000_NS12placeholders2_5E,(_ZN34_INTERNAL_9e036479_4_k_cu_dbd60d2f4cuda3std3__45__cpo4rendE - _ZN34_INTERNAL_9e036479_4_k_cu_dbd60d2f6thrust24THRUST_300001_SM_1000_NS12placeholders2_5E)
_ZN34_INTERNAL_9e036479_4_k_cu_dbd60d2f6thrust24THRUST_300001_SM_1000_NS12placeholders2_5E:
	.zero		1
	.type		_ZN34_INTERNAL_9e036479_4_k_cu_dbd60d2f4cuda3std3__45__cpo4rendE,@object
	.size		_ZN34_INTERNAL_9e036479_4_k_cu_dbd60d2f4cuda3std3__45__cpo4rendE,(_ZN34_INTERNAL_9e036479_4_k_cu_dbd60d2f4cuda3std6ranges3__45__cpo9iter_swapE - _ZN34_INTERNAL_9e036479_4_k_cu_dbd60d2f4cuda3std3__45__cpo4rendE)
_ZN34_INTERNAL_9e036479_4_k_cu_dbd60d2f4cuda3std3__45__cpo4rendE:
	.zero		1
	.type		_ZN34_INTERNAL_9e036479_4_k_cu_dbd60d2f4cuda3std6ranges3__45__cpo9iter_swapE,@object
	.size		_ZN34_INTERNAL_9e036479_4_k_cu_dbd60d2f4cuda3std6ranges3__45__cpo9iter_swapE,(_ZN34_INTERNAL_9e036479_4_k_cu_dbd60d2f4cuda3std3__48unexpectE - _ZN34_INTERNAL_9e036479_4_k_cu_dbd60d2f4cuda3std6ranges3__45__cpo9iter_swapE)
_ZN34_INTERNAL_9e036479_4_k_cu_dbd60d2f4cuda3std6ranges3__45__cpo9iter_swapE:
	.zero		1
	.type		_ZN34_INTERNAL_9e036479_4_k_cu_dbd60d2f4cuda3std3__48unexpectE,@object
	.size		_ZN34_INTERNAL_9e036479_4_k_cu_dbd60d2f4cuda3std3__48unexpectE,(_ZN34_INTERNAL_9e036479_4_k_cu_dbd60d2f6thrust24THRUST_300001_SM_1000_NS8cuda_cub3parE - _ZN34_INTERNAL_9e036479_4_k_cu_dbd60d2f4cuda3std3__48unexpectE)
_ZN34_INTERNAL_9e036479_4_k_cu_dbd60d2f4cuda3std3__48unexpectE:
	.zero		1
	.type		_ZN34_INTERNAL_9e036479_4_k_cu_dbd60d2f6thrust24THRUST_300001_SM_1000_NS8cuda_cub3parE,@object
	.size		_ZN34_INTERNAL_9e036479_4_k_cu_dbd60d2f6thrust24THRUST_300001_SM_1000_NS8cuda_cub3parE,(.L_29 - _ZN34_INTERNAL_9e036479_4_k_cu_dbd60d2f6thrust24THRUST_300001_SM_1000_NS8cuda_cub3parE)
_ZN34_INTERNAL_9e036479_4_k_cu_dbd60d2f6thrust24THRUST_300001_SM_1000_NS8cuda_cub3parE:
	.zero		1
.L_29:


//--------------------- .nv.shared._ZN3cub18CUB_300001_SM_10006detail8for_each13static_kernelINS2_12policy_hub_t12policy_500_tElN6thrust24THRUST_300001_SM_1000_NS8cuda_cub13__swap_ranges6swap_fINS7_6detail15normal_iteratorINS7_10device_ptrIiEEEESF_EEEEvT0_T1_ --------------------------
	.section	.nv.shared._ZN3cub18CUB_300001_SM_10006detail8for_each13static_kernelINS2_12policy_hub_t12policy_500_tElN6thrust24THRUST_300001_SM_1000_NS8cuda_cub13__swap_ranges6swap_fINS7_6detail15normal_iteratorINS7_10device_ptrIiEEEESF_EEEEvT0_T1_,"aw",@nobits
	.sectionflags	@""
	.align	16
	.zero		1024


//--------------------- .nv.shared._ZN3cub18CUB_300001_SM_10006detail8for_each13static_kernelINS2_12policy_hub_t12policy_500_tEmN6thrust24THRUST_300001_SM_1000_NS8cuda_cub20__uninitialized_fill7functorINS7_10device_ptrIiEEiEEEEvT0_T1_ --------------------------
	.section	.nv.shared._ZN3cub18CUB_300001_SM_10006detail8for_each13static_kernelINS2_12policy_hub_t12policy_500_tEmN6thrust24THRUST_300001_SM_1000_NS8cuda_cub20__uninitialized_fill7functorINS7_10device_ptrIiEEiEEEEvT0_T1_,"aw",@nobits
	.sectionflags	@""
	.align	16
	.zero		1024


//--------------------- .nv.shared._ZN3cub18CUB_300001_SM_10006detail11EmptyKernelIvEEvv --------------------------
	.section	.nv.shared._ZN3cub18CUB_300001_SM_10006detail11EmptyKernelIvEEvv,"aw",@nobits
	.sectionflags	@""
	.align	16
	.zero		1024


//--------------------- .nv.shared._ZN6thrust24THRUST_300001_SM_1000_NS8cuda_cub4core6detail13_kernel_agentINS1_16__set_operations10SetOpAgentINS0_6detail15normal_iteratorINS0_10device_ptrIiEEEESB_SB_SB_SB_SB_l7CompareNS5_31serial_set_symmetric_differenceEN4cuda3std3__417integral_constantIbLb1EEEEEJSB_SB_SB_SB_llSB_SB_SC_SD_PNSG_4pairIllEEPmN3cub18CUB_300001_SM_100013ScanTileStateIlLb1EEEEEEvDpT0_ --------------------------
	.section	.nv.shared._ZN6thrust24THRUST_300001_SM_1000_NS8cuda_cub4core6detail13_kernel_agentINS1_16__set_operations10SetOpAgentINS0_6detail15normal_iteratorINS0_10device_ptrIiEEEESB_SB_SB_SB_SB_l7CompareNS5_31serial_set_symmetric_differenceEN4cuda3std3__417integral_constantIbLb1EEEEEJSB_SB_SB_SB_llSB_SB_SC_SD_PNSG_4pairIllEEPmN3cub18CUB_300001_SM_100013ScanTileStateIlLb1EEEEEEvDpT0_,"aw",@nobits
	.sectionflags	@""
	.align	16
	.zero		1024


//--------------------- .nv.shared._ZN6thrust24THRUST_300001_SM_1000_NS8cuda_cub4core6detail13_kernel_agentINS1_16__set_operations14PartitionAgentINS0_6detail15normal_iteratorINS0_10device_ptrIiEEEESB_l7CompareEEJSB_SB_lllPN4cuda3std3__44pairIllEESC_iEEEvDpT0_ --------------------------
	.section	.nv.shared._ZN6thrust24THRUST_300001_SM_1000_NS8cuda_cub4core6detail13_kernel_agentINS1_16__set_operations14PartitionAgentINS0_6detail15normal_iteratorINS0_10device_ptrIiEEEESB_l7CompareEEJSB_SB_lllPN4cuda3std3__44pairIllEESC_iEEEvDpT0_,"aw",@nobits
	.sectionflags	@""
	.align	16
	.zero		1024


//--------------------- .nv.shared._ZN6thrust24THRUST_300001_SM_1000_NS8cuda_cub4core6detail13_kernel_agentINS1_16__set_operations10SetOpAgentINS0_6detail15normal_iteratorINS0_10device_ptrIiEEEESB_SB_SB_SB_SB_i7CompareNS5_31serial_set_symmetric_differenceEN4cuda3std3__417integral_constantIbLb1EEEEEJSB_SB_SB_SB_iiSB_SB_SC_SD_PNSG_4pairIiiEEPmN3cub18CUB_300001_SM_100013ScanTileStateIiLb1EEEEEEvDpT0_ --------------------------
	.section	.nv.shared._ZN6thrust24THRUST_300001_SM_1000_NS8cuda_cub4core6detail13_kernel_agentINS1_16__set_operations10SetOpAgentINS0_6detail15normal_iteratorINS0_10device_ptrIiEEEESB_SB_SB_SB_SB_i7CompareNS5_31serial_set_symmetric_differenceEN4cuda3std3__417integral_constantIbLb1EEEEEJSB_SB_SB_SB_iiSB_SB_SC_SD_PNSG_4pairIiiEEPmN3cub18CUB_300001_SM_100013ScanTileStateIiLb1EEEEEEvDpT0_,"aw",@nobits
	.sectionflags	@""
	.align	16
	.zero		1024


//--------------------- .nv.shared._ZN6thrust24THRUST_300001_SM_1000_NS8cuda_cub4core6detail13_kernel_agentINS1_16__set_operations14PartitionAgentINS0_6detail15normal_iteratorINS0_10device_ptrIiEEEESB_i7CompareEEJSB_SB_iiiPN4cuda3std3__44pairIiiEESC_iEEEvDpT0_ --------------------------
	.section	.nv.shared._ZN6thrust24THRUST_300001_SM_1000_NS8cuda_cub4core6detail13_kernel_agentINS1_16__set_operations14PartitionAgentINS0_6detail15normal_iteratorINS0_10device_ptrIiEEEESB_i7CompareEEJSB_SB_iiiPN4cuda3std3__44pairIiiEESC_iEEEvDpT0_,"aw",@nobits
	.sectionflags	@""
	.align	16
	.zero		1024


//--------------------- .nv.shared._ZN6thrust24THRUST_300001_SM_1000_NS8cuda_cub4core6detail13_kernel_agentINS1_16__set_operations10SetOpAgentINS0_6detail15normal_iteratorINS0_10device_ptrIiEEEESB_SB_SB_SB_SB_lN4cuda3std3__44lessIiEENS5_31serial_set_symmetric_differenceENSE_17integral_constantIbLb1EEEEEJSB_SB_SB_SB_llSB_SB_SG_SH_PNSE_4pairIllEEPmN3cub18CUB_300001_SM_100013ScanTileStateIlLb1EEEEEEvDpT0_ --------------------------
	.section	.nv.shared._ZN6thrust24THRUST_300001_SM_1000_NS8cuda_cub4core6detail13_kernel_agentINS1_16__set_operations10SetOpAgentINS0_6detail15normal_iteratorINS0_10device_ptrIiEEEESB_SB_SB_SB_SB_lN4cuda3std3__44lessIiEENS5_31serial_set_symmetric_differenceENSE_17integral_constantIbLb1EEEEEJSB_SB_SB_SB_llSB_SB_SG_SH_PNSE_4pairIllEEPmN3cub18CUB_300001_SM_100013ScanTileStateIlLb1EEEEEEvDpT0_,"aw",@nobits
	.sectionflags	@""
	.align	16
	.zero		1024


//--------------------- .nv.shared._ZN6thrust24THRUST_300001_SM_1000_NS8cuda_cub4core6detail13_kernel_agentINS1_16__set_operations10SetOpAgentINS0_6detail15normal_iteratorINS0_10device_ptrIiEEEESB_SB_SB_SB_SB_iN4cuda3std3__44lessIiEENS5_31serial_set_symmetric_differenceENSE_17integral_constantIbLb1EEEEEJSB_SB_SB_SB_iiSB_SB_SG_SH_PNSE_4pairIiiEEPmN3cub18CUB_300001_SM_100013ScanTileStateIiLb1EEEEEEvDpT0_ --------------------------
	.section	.nv.shared._ZN6thrust24THRUST_300001_SM_1000_NS8cuda_cub4core6detail13_kernel_agentINS1_16__set_operations10SetOpAgentINS0_6detail15normal_iteratorINS0_10device_ptrIiEEEESB_SB_SB_SB_SB_iN4cuda3std3__44lessIiEENS5_31serial_set_symmetric_differenceENSE_17integral_constantIbLb1EEEEEJSB_SB_SB_SB_iiSB_SB_SG_SH_PNSE_4pairIiiEEPmN3cub18CUB_300001_SM_100013ScanTileStateIiLb1EEEEEEvDpT0_,"aw",@nobits
	.sectionflags	@""
	.align	16
	.zero		1024


//--------------------- .nv.shared._ZN6thrust24THRUST_300001_SM_1000_NS8cuda_cub4core6detail13_kernel_agentINS1_16__set_operations10SetOpAgentINS0_6detail15normal_iteratorINS0_10device_ptrIiEEEESB_PiSC_SB_SC_lN4cuda3std3__44lessIiEENS5_31serial_set_symmetric_differenceENSF_17integral_constantIbLb0EEEEEJSB_SB_SC_SC_llSB_SC_SH_SI_PNSF_4pairIllEEPmN3cub18CUB_300001_SM_100013ScanTileStateIlLb1EEEEEEvDpT0_ --------------------------
	.section	.nv.shared._ZN6thrust24THRUST_300001_SM_1000_NS8cuda_cub4core6detail13_kernel_agentINS1_16__set_operations10SetOpAgentINS0_6detail15normal_iteratorINS0_10device_ptrIiEEEESB_PiSC_SB_SC_lN4cuda3std3__44lessIiEENS5_31serial_set_symmetric_differenceENSF_17integral_constantIbLb0EEEEEJSB_SB_SC_SC_llSB_SC_SH_SI_PNSF_4pairIllEEPmN3cub18CUB_300001_SM_100013ScanTileStateIlLb1EEEEEEvDpT0_,"aw",@nobits
	.sectionflags	@""
	.align	16
	.zero		1024


//--------------------- .nv.shared._ZN6thrust24THRUST_300001_SM_1000_NS8cuda_cub4core6detail13_kernel_agentINS1_16__set_operations14PartitionAgentINS0_6detail15normal_iteratorINS0_10device_ptrIiEEEESB_lN4cuda3std3__44lessIiEEEEJSB_SB_lllPNSE_4pairIllEESG_iEEEvDpT0_ --------------------------
	.section	.nv.shared._ZN6thrust24THRUST_300001_SM_1000_NS8cuda_cub4core6detail13_kernel_agentINS1_16__set_operations14PartitionAgentINS0_6detail15normal_iteratorINS0_10device_ptrIiEEEESB_lN4cuda3std3__44lessIiEEEEJSB_SB_lllPNSE_4pairIllEESG_iEEEvDpT0_,"aw",@nobits
	.sectionflags	@""
	.align	16
	.zero		1024


//--------------------- .nv.shared._ZN6thrust24THRUST_300001_SM_1000_NS8cuda_cub4core6detail13_kernel_agentINS1_16__set_operations9InitAgentIN3cub18CUB_300001_SM_100013ScanTileStateIlLb1EEElEEJSA_lEEEvDpT0_ --------------------------
	.section	.nv.shared._ZN6thrust24THRUST_300001_SM_1000_NS8cuda_cub4core6detail13_kernel_agentINS1_16__set_operations9InitAgentIN3cub18CUB_300001_SM_100013ScanTileStateIlLb1EEElEEJSA_lEEEvDpT0_,"aw",@nobits
	.sectionflags	@""
	.align	16
	.zero		1024


//--------------------- .nv.shared._ZN6thrust24THRUST_300001_SM_1000_NS8cuda_cub4core6detail13_kernel_agentINS1_16__set_operations10SetOpAgentINS0_6detail15normal_iteratorINS0_10device_ptrIiEEEESB_PiSC_SB_SC_iN4cuda3std3__44lessIiEENS5_31serial_set_symmetric_differenceENSF_17integral_constantIbLb0EEEEEJSB_SB_SC_SC_iiSB_SC_SH_SI_PNSF_4pairIiiEEPmN3cub18CUB_300001_SM_100013ScanTileStateIiLb1EEEEEEvDpT0_ --------------------------
	.section	.nv.shared._ZN6thrust24THRUST_300001_SM_1000_NS8cuda_cub4core6detail13_kernel_agentINS1_16__set_operations10SetOpAgentINS0_6detail15normal_iteratorINS0_10device_ptrIiEEEESB_PiSC_SB_SC_iN4cuda3std3__44lessIiEENS5_31serial_set_symmetric_differenceENSF_17integral_constantIbLb0EEEEEJSB_SB_SC_SC_iiSB_SC_SH_SI_PNSF_4pairIiiEEPmN3cub18CUB_300001_SM_100013ScanTileStateIiLb1EEEEEEvDpT0_,"aw",@nobits
	.sectionflags	@""
	.align	16
	.zero		1024


//--------------------- .nv.shared._ZN6thrust24THRUST_300001_SM_1000_NS8cuda_cub4core6detail13_kernel_agentINS1_16__set_operations14PartitionAgentINS0_6detail15normal_iteratorINS0_10device_ptrIiEEEESB_iN4cuda3std3__44lessIiEEEEJSB_SB_iiiPNSE_4pairIiiEESG_iEEEvDpT0_ --------------------------
	.section	.nv.shared._ZN6thrust24THRUST_300001_SM_1000_NS8cuda_cub4core6detail13_kernel_agentINS1_16__set_operations14PartitionAgentINS0_6detail15normal_iteratorINS0_10device_ptrIiEEEESB_iN4cuda3std3__44lessIiEEEEJSB_SB_iiiPNSE_4pairIiiEESG_iEEEvDpT0_,"aw",@nobits
	.sectionflags	@""
	.align	16
	.zero		1024


//--------------------- .nv.shared._ZN6thrust24THRUST_300001_SM_1000_NS8cuda_cub4core6detail13_kernel_agentINS1_16__set_operations9InitAgentIN3cub18CUB_300001_SM_100013ScanTileStateIiLb1EEEiEEJSA_iEEEvDpT0_ --------------------------
	.section	.nv.shared._ZN6thrust24THRUST_300001_SM_1000_NS8cuda_cub4core6detail13_kernel_agentINS1_16__set_operations9InitAgentIN3cub18CUB_300001_SM_100013ScanTileStateIiLb1EEEiEEJSA_iEEEvDpT0_,"aw",@nobits
	.sectionflags	@""
	.align	16
	.zero		1024


//--------------------- .nv.constant0._ZN3cub18CUB_300001_SM_10006detail8for_each13static_kernelINS2_12policy_hub_t12policy_500_tEiN6thrust24THRUST_300001_SM_1000_NS8cuda_cub20__uninitialized_fill7functorINS7_10device_ptrI3IntEESC_EEEEvT0_T1_ --------------------------
	.section	.nv.constant0._ZN3cub18CUB_300001_SM_10006detail8for_each13static_kernelINS2_12policy_hub_t12policy_500_tEiN6thrust24THRUST_300001_SM_1000_NS8cuda_cub20__uninitialized_fill7functorINS7_10device_ptrI3IntEESC_EEEEvT0_T1_,"a",@progbits
	.sectionflags	@""
	.align	4
.nv.constant0._ZN3cub18CUB_300001_SM_10006detail8for_each13static_kernelINS2_12policy_hub_t12policy_500_tEiN6thrust24THRUST_300001_SM_1000_NS8cuda_cub20__uninitialized_fill7functorINS7_10device_ptrI3IntEESC_EEEEvT0_T1_:
	.zero		920


//--------------------- .nv.constant0._ZN3cub18CUB_300001_SM_10006detail8for_each13static_kernelINS2_12policy_hub_t12policy_500_tElN6thrust24THRUST_300001_SM_1000_NS8cuda_cub13__swap_ranges6swap_fINS7_6detail15normal_iteratorINS7_10device_ptrIiEEEESF_EEEEvT0_T1_ --------------------------
	.section	.nv.constant0._ZN3cub18CUB_300001_SM_10006detail8for_each13static_kernelINS2_12policy_hub_t12policy_500_tElN6thrust24THRUST_300001_SM_1000_NS8cuda_cub13__swap_ranges6swap_fINS7_6detail15normal_iteratorINS7_10device_ptrIiEEEESF_EEEEvT0_T1_,"a",@progbits
	.sectionflags	@""
	.align	4
.nv.constant0._ZN3cub18CUB_300001_SM_10006detail8for_each13static_kernelINS2_12policy_hub_t12policy_500_tElN6thrust24THRUST_300001_SM_1000_NS8cuda_cub13__swap_ranges6swap_fINS7_6detail15normal_iteratorINS7_10device_ptrIiEEEESF_EEEEvT0_T1_:
	.zero		920


//--------------------- .nv.constant0._ZN3cub18CUB_300001_SM_10006detail8for_each13static_kernelINS2_12policy_hub_t12policy_500_tEmN6thrust24THRUST_300001_SM_1000_NS8cuda_cub20__uninitialized_fill7functorINS7_10device_ptrIiEEiEEEEvT0_T1_ --------------------------
	.section	.nv.constant0._ZN3cub18CUB_300001_SM_10006detail8for_each13static_kernelINS2_12policy_hub_t12policy_500_tEmN6thrust24THRUST_300001_SM_1000_NS8cuda_cub20__uninitialized_fill7functorINS7_10device_ptrIiEEiEEEEvT0_T1_,"a",@progbits
	.sectionflags	@""
	.align	4
.nv.constant0._ZN3cub18CUB_300001_SM_10006detail8for_each13static_kernelINS2_12policy_hub_t12policy_500_tEmN6thrust24THRUST_300001_SM_1000_NS8cuda_cub20__uninitialized_fill7functorINS7_10device_ptrIiEEiEEEEvT0_T1_:
	.zero		920


//--------------------- .nv.constant0._ZN3cub18CUB_300001_SM_10006detail11EmptyKernelIvEEvv --------------------------
	.section	.nv.constant0._ZN3cub18CUB_300001_SM_10006detail11EmptyKernelIvEEvv,"a",@progbits
	.sectionflags	@""
	.align	4
.nv.constant0._ZN3cub18CUB_300001_SM_10006detail11EmptyKernelIvEEvv:
	.zero		896


//--------------------- .nv.constant0._ZN6thrust24THRUST_300001_SM_1000_NS8cuda_cub4core6detail13_kernel_agentINS1_16__set_operations10SetOpAgentINS0_6detail15normal_iteratorINS0_10device_ptrIiEEEESB_SB_SB_SB_SB_l7CompareNS5_31serial_set_symmetric_differenceEN4cuda3std3__417integral_constantIbLb1EEEEEJSB_SB_SB_SB_llSB_SB_SC_SD_PNSG_4pairIllEEPmN3cub18CUB_300001_SM_100013ScanTileStateIlLb1EEEEEEvDpT0_ --------------------------
	.section	.nv.constant0._ZN6thrust24THRUST_300001_SM_1000_NS8cuda_cub4core6detail13_kernel_agentINS1_16__set_operations10SetOpAgentINS0_6detail15normal_iteratorINS0_10device_ptrIiEEEESB_SB_SB_SB_SB_l7CompareNS5_31serial_set_symmetric_differenceEN4cuda3std3__417integral_constantIbLb1EEEEEJSB_SB_SB_SB_llSB_SB_SC_SD_PNSG_4pairIllEEPmN3cub18CUB_300001_SM_100013ScanTileStateIlLb1EEEEEEvDpT0_,"a",@progbits
	.sectionflags	@""
	.align	4
.nv.constant0._ZN6thrust24THRUST_300001_SM_1000_NS8cuda_cub4core6detail13_kernel_agentINS1_16__set_operations10SetOpAgentINS0_6detail15normal_iteratorINS0_10device_ptrIiEEEESB_SB_SB_SB_SB_l7CompareNS5_31serial_set_symmetric_differenceEN4cuda3std3__417integral_constantIbLb1EEEEEJSB_SB_SB_SB_llSB_SB_SC_SD_PNSG_4pairIllEEPmN3cub18CUB_300001_SM_100013ScanTileStateIlLb1EEEEEEvDpT0_:
	.zero		992


//--------------------- .nv.constant0._ZN6thrust24THRUST_300001_SM_1000_NS8cuda_cub4core6detail13_kernel_agentINS1_16__set_operations14PartitionAgentINS0_6detail15normal_iteratorINS0_10device_ptrIiEEEESB_l7CompareEEJSB_SB_lllPN4cuda3std3__44pairIllEESC_iEEEvDpT0_ --------------------------
	.section	.nv.constant0._ZN6thrust24THRUST_300001_SM_1000_NS8cuda_cub4core6detail13_kernel_agentINS1_16__set_operations14PartitionAgentINS0_6detail15normal_iteratorINS0_10device_ptrIiEEEESB_l7CompareEEJSB_SB_lllPN4cuda3std3__44pairIllEESC_iEEEvDpT0_,"a",@progbits
	.sectionflags	@""
	.align	4
.nv.constant0._ZN6thrust24THRUST_300001_SM_1000_NS8cuda_cub4core6detail13_kernel_agentINS1_16__set_operations14PartitionAgentINS0_6detail15normal_iteratorINS0_10device_ptrIiEEEESB_l7CompareEEJSB_SB_lllPN4cuda3std3__44pairIllEESC_iEEEvDpT0_:
	.zero		952


//--------------------- .nv.constant0._ZN6thrust24THRUST_300001_SM_1000_NS8cuda_cub4core6detail13_kernel_agentINS1_16__set_operations10SetOpAgentINS0_6detail15normal_iteratorINS0_10device_ptrIiEEEESB_SB_SB_SB_SB_i7CompareNS5_31serial_set_symmetric_differenceEN4cuda3std3__417integral_constantIbLb1EEEEEJSB_SB_SB_SB_iiSB_SB_SC_SD_PNSG_4pairIiiEEPmN3cub18CUB_300001_SM_100013ScanTileStateIiLb1EEEEEEvDpT0_ --------------------------
	.section	.nv.constant0._ZN6thrust24THRUST_300001_SM_1000_NS8cuda_cub4core6detail13_kernel_agentINS1_16__set_operations10SetOpAgentINS0_6detail15normal_iteratorINS0_10device_ptrIiEEEESB_SB_SB_SB_SB_i7CompareNS5_31serial_set_symmetric_differenceEN4cuda3std3__417integral_constantIbLb1EEEEEJSB_SB_SB_SB_iiSB_SB_SC_SD_PNSG_4pairIiiEEPmN3cub18CUB_300001_SM_100013ScanTileStateIiLb1EEEEEEvDpT0_,"a",@progbits
	.sectionflags	@""
	.align	4
.nv.constant0._ZN6thrust24THRUST_300001_SM_1000_NS8cuda_cub4core6detail13_kernel_agentINS1_16__set_operations10SetOpAgentINS0_6detail15normal_iteratorINS0_10device_ptrIiEEEESB_SB_SB_SB_SB_i7CompareNS5_31serial_set_symmetric_differenceEN4cuda3std3__417integral_constantIbLb1EEEEEJSB_SB_SB_SB_iiSB_SB_SC_SD_PNSG_4pairIiiEEPmN3cub18CUB_300001_SM_100013ScanTileStateIiLb1EEEEEEvDpT0_:
	.zero		984


//--------------------- .nv.constant0._ZN6thrust24THRUST_300001_SM_1000_NS8cuda_cub4core6detail13_kernel_agentINS1_16__set_operations14PartitionAgentINS0_6detail15normal_iteratorINS0_10device_ptrIiEEEESB_i7CompareEEJSB_SB_iiiPN4cuda3std3__44pairIiiEESC_iEEEvDpT0_ --------------------------
	.section	.nv.constant0._ZN6thrust24THRUST_300001_SM_1000_NS8cuda_cub4core6detail13_kernel_agentINS1_16__set_operations14PartitionAgentINS0_6detail15normal_iteratorINS0_10device_ptrIiEEEESB_i7CompareEEJSB_SB_iiiPN4cuda3std3__44pairIiiEESC_iEEEvDpT0_,"a",@progbits
	.sectionflags	@""
	.align	4
.nv.constant0._ZN6thrust24THRUST_300001_SM_1000_NS8cuda_cub4core6detail13_kernel_agentINS1_16__set_operations14PartitionAgentINS0_6detail15normal_iteratorINS0_10device_ptrIiEEEESB_i7CompareEEJSB_SB_iiiPN4cuda3std3__44pairIiiEESC_iEEEvDpT0_:
	.zero		944


//--------------------- .nv.constant0._ZN6thrust24THRUST_300001_SM_1000_NS8cuda_cub4core6detail13_kernel_agentINS1_16__set_operations10SetOpAgentINS0_6detail15normal_iteratorINS0_10device_ptrIiEEEESB_SB_SB_SB_SB_lN4cuda3std3__44lessIiEENS5_31serial_set_symmetric_differenceENSE_17integral_constantIbLb1EEEEEJSB_SB_SB_SB_llSB_SB_SG_SH_PNSE_4pairIllEEPmN3cub18CUB_300001_SM_100013ScanTileStateIlLb1EEEEEEvDpT0_ --------------------------
	.section	.nv.constant0._ZN6thrust24THRUST_300001_SM_1000_NS8cuda_cub4core6detail13_kernel_agentINS1_16__set_operations10SetOpAgentINS0_6detail15normal_iteratorINS0_10device_ptrIiEEEESB_SB_SB_SB_SB_lN4cuda3std3__44lessIiEENS5_31serial_set_symmetric_differenceENSE_17integral_constantIbLb1EEEEEJSB_SB_SB_SB_llSB_SB_SG_SH_PNSE_4pairIllEEPmN3cub18CUB_300001_SM_100013ScanTileStateIlLb1EEEEEEvDpT0_,"a",@progbits
	.sectionflags	@""
	.align	4
.nv.constant0._ZN6thrust24THRUST_300001_SM_1000_NS8cuda_cub4core6detail13_kernel_agentINS1_16__set_operations10SetOpAgentINS0_6detail15normal_iteratorINS0_10device_ptrIiEEEESB_SB_SB_SB_SB_lN4cuda3std3__44lessIiEENS5_31serial_set_symmetric_differenceENSE_17integral_constantIbLb1EEEEEJSB_SB_SB_SB_llSB_SB_SG_SH_PNSE_4pairIllEEPmN3cub18CUB_300001_SM_100013ScanTileStateIlLb1EEEEEEvDpT0_:
	.zero		992


//--------------------- .nv.constant0._ZN6thrust24THRUST_300001_SM_1000_NS8cuda_cub4core6detail13_kernel_agentINS1_16__set_operations10SetOpAgentINS0_6detail15normal_iteratorINS0_10device_ptrIiEEEESB_SB_SB_SB_SB_iN4cuda3std3__44lessIiEENS5_31serial_set_symmetric_differenceENSE_17integral_constantIbLb1EEEEEJSB_SB_SB_SB_iiSB_SB_SG_SH_PNSE_4pairIiiEEPmN3cub18CUB_300001_SM_100013ScanTileStateIiLb1EEEEEEvDpT0_ --------------------------
	.section	.nv.constant0._ZN6thrust24THRUST_300001_SM_1000_NS8cuda_cub4core6detail13_kernel_agentINS1_16__set_operations10SetOpAgentINS0_6detail15normal_iteratorINS0_10device_ptrIiEEEESB_SB_SB_SB_SB_iN4cuda3std3__44lessIiEENS5_31serial_set_symmetric_differenceENSE_17integral_constantIbLb1EEEEEJSB_SB_SB_SB_iiSB_SB_SG_SH_PNSE_4pairIiiEEPmN3cub18CUB_300001_SM_100013ScanTileStateIiLb1EEEEEEvDpT0_,"a",@progbits
	.sectionflags	@""
	.align	4
.nv.constant0._ZN6thrust24THRUST_300001_SM_1000_NS8cuda_cub4core6detail13_kernel_agentINS1_16__set_operations10SetOpAgentINS0_6detail15normal_iteratorINS0_10device_ptrIiEEEESB_SB_SB_SB_SB_iN4cuda3std3__44lessIiEENS5_31serial_set_symmetric_differenceENSE_17integral_constantIbLb1EEEEEJSB_SB_SB_SB_iiSB_SB_SG_SH_PNSE_4pairIiiEEPmN3cub18CUB_300001_SM_100013ScanTileStateIiLb1EEEEEEvDpT0_:
	.zero		984


//--------------------- .nv.constant0._ZN6thrust24THRUST_300001_SM_1000_NS8cuda_cub4core6detail13_kernel_agentINS1_16__set_operations10SetOpAgentINS0_6detail15normal_iteratorINS0_10device_ptrIiEEEESB_PiSC_SB_SC_lN4cuda3std3__44lessIiEENS5_31serial_set_symmetric_differenceENSF_17integral_constantIbLb0EEEEEJSB_SB_SC_SC_llSB_SC_SH_SI_PNSF_4pairIllEEPmN3cub18CUB_300001_SM_100013ScanTileStateIlLb1EEEEEEvDpT0_ --------------------------
	.section	.nv.constant0._ZN6thrust24THRUST_300001_SM_1000_NS8cuda_cub4core6detail13_kernel_agentINS1_16__set_operations10SetOpAgentINS0_6detail15normal_iteratorINS0_10device_ptrIiEEEESB_PiSC_SB_SC_lN4cuda3std3__44lessIiEENS5_31serial_set_symmetric_differenceENSF_17integral_constantIbLb0EEEEEJSB_SB_SC_SC_llSB_SC_SH_SI_PNSF_4pairIllEEPmN3cub18CUB_300001_SM_100013ScanTileStateIlLb1EEEEEEvDpT0_,"a",@progbits
	.sectionflags	@""
	.align	4
.nv.constant0._ZN6thrust24THRUST_300001_SM_1000_NS8cuda_cub4core6detail13_kernel_agentINS1_16__set_operations10SetOpAgentINS0_6detail15normal_iteratorINS0_10device_ptrIiEEEESB_PiSC_SB_SC_lN4cuda3std3__44lessIiEENS5_31serial_set_symmetric_differenceENSF_17integral_constantIbLb0EEEEEJSB_SB_SC_SC_llSB_SC_SH_SI_PNSF_4pairIllEEPmN3cub18CUB_300001_SM_100013ScanTileStateIlLb1EEEEEEvDpT0_:
	.zero		992


//--------------------- .nv.constant0._ZN6thrust24THRUST_300001_SM_1000_NS8cuda_cub4core6detail13_kernel_agentINS1_16__set_operations14PartitionAgentINS0_6detail15normal_iteratorINS0_10device_ptrIiEEEESB_lN4cuda3std3__44lessIiEEEEJSB_SB_lllPNSE_4pairIllEESG_iEEEvDpT0_ --------------------------
	.section	.nv.constant0._ZN6thrust24THRUST_300001_SM_1000_NS8cuda_cub4core6detail13_kernel_agentINS1_16__set_operations14PartitionAgentINS0_6detail15normal_iteratorINS0_10device_ptrIiEEEESB_lN4cuda3std3__44lessIiEEEEJSB_SB_lllPNSE_4pairIllEESG_iEEEvDpT0_,"a",@progbits
	.sectionflags	@""
	.align	4
.nv.constant0._ZN6thrust24THRUST_300001_SM_1000_NS8cuda_cub4core6detail13_kernel_agentINS1_16__set_operations14PartitionAgentINS0_6detail15normal_iteratorINS0_10device_ptrIiEEEESB_lN4cuda3std3__44lessIiEEEEJSB_SB_lllPNSE_4pairIllEESG_iEEEvDpT0_:
	.zero		952


//--------------------- .nv.constant0._ZN6thrust24THRUST_300001_SM_1000_NS8cuda_cub4core6detail13_kernel_agentINS1_16__set_operations9InitAgentIN3cub18CUB_300001_SM_100013ScanTileStateIlLb1EEElEEJSA_lEEEvDpT0_ --------------------------
	.section	.nv.constant0._ZN6thrust24THRUST_300001_SM_1000_NS8cuda_cub4core6detail13_kernel_agentINS1_16__set_operations9InitAgentIN3cub18CUB_300001_SM_100013ScanTileStateIlLb1EEElEEJSA_lEEEvDpT0_,"a",@progbits
	.sectionflags	@""
	.align	4
.nv.constant0._ZN6thrust24THRUST_300001_SM_1000_NS8cuda_cub4core6detail13_kernel_agentINS1_16__set_operations9InitAgentIN3cub18CUB_300001_SM_100013ScanTileStateIlLb1EEElEEJSA_lEEEvDpT0_:
	.zero		912


//--------------------- .nv.constant0._ZN6thrust24THRUST_300001_SM_1000_NS8cuda_cub4core6detail13_kernel_agentINS1_16__set_operations10SetOpAgentINS0_6detail15normal_iteratorINS0_10device_ptrIiEEEESB_PiSC_SB_SC_iN4cuda3std3__44lessIiEENS5_31serial_set_symmetric_differenceENSF_17integral_constantIbLb0EEEEEJSB_SB_SC_SC_iiSB_SC_SH_SI_PNSF_4pairIiiEEPmN3cub18CUB_300001_SM_100013ScanTileStateIiLb1EEEEEEvDpT0_ --------------------------
	.section	.nv.constant0._ZN6thrust24THRUST_300001_SM_1000_NS8cuda_cub4core6detail13_kernel_agentINS1_16__set_operations10SetOpAgentINS0_6detail15normal_iteratorINS0_10device_ptrIiEEEESB_PiSC_SB_SC_iN4cuda3std3__44lessIiEENS5_31serial_set_symmetric_differenceENSF_17integral_constantIbLb0EEEEEJSB_SB_SC_SC_iiSB_SC_SH_SI_PNSF_4pairIiiEEPmN3cub18CUB_300001_SM_100013ScanTileStateIiLb1EEEEEEvDpT0_,"a",@progbits
	.sectionflags	@""
	.align	4
.nv.constant0._ZN6thrust24THRUST_300001_SM_1000_NS8cuda_cub4core6detail13_kernel_agentINS1_16__set_operations10SetOpAgentINS0_6detail15normal_iteratorINS0_10device_ptrIiEEEESB_PiSC_SB_SC_iN4cuda3std3__44lessIiEENS5_31serial_set_symmetric_differenceENSF_17integral_constantIbLb0EEEEEJSB_SB_SC_SC_iiSB_SC_SH_SI_PNSF_4pairIiiEEPmN3cub18CUB_300001_SM_100013ScanTileStateIiLb1EEEEEEvDpT0_:
	.zero		984


//--------------------- .nv.constant0._ZN6thrust24THRUST_300001_SM_1000_NS8cuda_cub4core6detail13_kernel_agentINS1_16__set_operations14PartitionAgentINS0_6detail15normal_iteratorINS0_10device_ptrIiEEEESB_iN4cuda3std3__44lessIiEEEEJSB_SB_iiiPNSE_4pairIiiEESG_iEEEvDpT0_ --------------------------
	.section	.nv.constant0._ZN6thrust24THRUST_300001_SM_1000_NS8cuda_cub4core6detail13_kernel_agentINS1_16__set_operations14PartitionAgentINS0_6detail15normal_iteratorINS0_10device_ptrIiEEEESB_iN4cuda3std3__44lessIiEEEEJSB_SB_iiiPNSE_4pairIiiEESG_iEEEvDpT0_,"a",@progbits
	.sectionflags	@""
	.align	4
.nv.constant0._ZN6thrust24THRUST_300001_SM_1000_NS8cuda_cub4core6detail13_kernel_agentINS1_16__set_operations14PartitionAgentINS0_6detail15normal_iteratorINS0_10device_ptrIiEEEESB_iN4cuda3std3__44lessIiEEEEJSB_SB_iiiPNSE_4pairIiiEESG_iEEEvDpT0_:
	.zero		944


//--------------------- .nv.constant0._ZN6thrust24THRUST_300001_SM_1000_NS8cuda_cub4core6detail13_kernel_agentINS1_16__set_operations9InitAgentIN3cub18CUB_300001_SM_100013ScanTileStateIiLb1EEEiEEJSA_iEEEvDpT0_ --------------------------
	.section	.nv.constant0._ZN6thrust24THRUST_300001_SM_1000_NS8cuda_cub4core6detail13_kernel_agentINS1_16__set_operations9InitAgentIN3cub18CUB_300001_SM_100013ScanTileStateIiLb1EEEiEEJSA_iEEEvDpT0_,"a",@progbits
	.sectionflags	@""
	.align	4
.nv.constant0._ZN6thrust24THRUST_300001_SM_1000_NS8cuda_cub4core6detail13_kernel_agentINS1_16__set_operations9InitAgentIN3cub18CUB_300001_SM_100013ScanTileStateIiLb1EEEiEEJSA_iEEEvDpT0_:
	.zero		908


//--------------------- SYMBOLS --------------------------

	.type		.nv.reservedSmem.offset0,@object
	.size		.nv.reservedSmem.offset0,0x4
	.type		.nv.reservedSmem.cap,@object
	.size		.nv.reservedSmem.cap,0x4
